//
// Generated by NVIDIA NVVM Compiler
//
// Compiler Build ID: CL-36424714
// Cuda compilation tools, release 13.0, V13.0.88
// Based on NVVM 20.0.0
//

.version 9.0
.target sm_100
.address_size 64

	// .globl	_Z19mbarrier_test_case1v
.extern .func  (.param .b32 func_retval0) vprintf
(
	.param .b64 vprintf_param_0,
	.param .b64 vprintf_param_1
)
;
// _ZZ19mbarrier_test_case1vE3bar has been demoted
// _ZZ19mbarrier_test_case2vE3bar has been demoted
.global .align 1 .b8 $str[2] = {124};
.global .align 1 .b8 $str$1[32] = {124, 32, 116, 101, 115, 116, 40, 48, 41, 32, 61, 32, 37, 100, 44, 32, 116, 101, 115, 116, 40, 49, 41, 32, 61, 32, 37, 100, 32, 124, 32};
.global .align 1 .b8 $str$2[2] = {49};
.global .align 1 .b8 $str$3[2] = {48};
.global .align 1 .b8 $str$4[7] = {40, 37, 53, 100, 41, 32};
.global .align 1 .b8 $str$5[6] = {40, 37, 100, 41, 32};
.global .align 1 .b8 $str$6[121] = {124, 32, 112, 32, 32, 32, 32, 32, 32, 32, 32, 65, 114, 114, 105, 118, 101, 32, 67, 111, 117, 110, 116, 32, 32, 32, 32, 32, 32, 32, 32, 32, 76, 32, 32, 32, 32, 32, 84, 114, 97, 110, 115, 97, 99, 116, 105, 111, 110, 32, 67, 111, 117, 110, 116, 32, 32, 32, 32, 32, 32, 32, 69, 120, 112, 101, 99, 116, 101, 100, 32, 65, 114, 114, 105, 118, 101, 32, 67, 111, 117, 110, 116, 32, 32, 32, 32, 88, 32, 32, 32, 124, 32, 32, 32, 84, 69, 83, 84, 40, 48, 41, 32, 32, 32, 32, 84, 69, 83, 84, 40, 49, 41, 32, 32, 32, 32, 32, 124, 10};
.global .align 1 .b8 $str$7[16] = {105, 110, 105, 116, 40, 99, 111, 117, 110, 116, 61, 37, 100, 41, 10};
.global .align 1 .b8 $str$8[12] = {97, 114, 114, 105, 118, 101, 40, 37, 100, 41, 10};
.global .align 1 .b8 $str$9[21] = {101, 120, 112, 101, 99, 116, 95, 116, 120, 40, 98, 121, 116, 101, 115, 61, 37, 100, 41, 10};
.global .align 1 .b8 $str$10[55] = {97, 115, 121, 110, 99, 95, 99, 111, 109, 112, 108, 101, 116, 101, 40, 99, 111, 117, 110, 116, 61, 37, 100, 41, 32, 42, 40, 115, 105, 109, 117, 108, 97, 116, 101, 32, 119, 105, 116, 104, 32, 115, 121, 110, 99, 104, 114, 111, 110, 111, 117, 115, 41, 10};

.visible .entry _Z19mbarrier_test_case1v()
{
	.local .align 8 .b8 	__local_depot0[24];
	.reg .b64 	%SP;
	.reg .b64 	%SPL;
	.reg .pred 	%p<532>;
	.reg .b32 	%r<2344>;
	.reg .b64 	%rd<2869>;
	// demoted variable
	.shared .align 8 .u64 _ZZ19mbarrier_test_case1vE3bar;
	mov.u64 	%SPL, __local_depot0;
	cvta.local.u64 	%SP, %SPL;
	mov.u64 	%rd23, $str$6;
	cvta.global.u64 	%rd24, %rd23;
	{ // callseq 0, 0
	.param .b64 param0;
	st.param.b64 	[param0], %rd24;
	.param .b64 param1;
	st.param.b64 	[param1], 0;
	.param .b32 retval0;
	call.uni (retval0), 
	vprintf, 
	(
	param0, 
	param1
	);
	ld.param.b32 	%r4, [retval0];
	} // callseq 0
	mov.u32 	%r1, _ZZ19mbarrier_test_case1vE3bar;
	mov.b32 	%r2, 7;
	// begin inline asm
	mbarrier.init.shared::cta.b64 [%r1], %r2;

	// end inline asm
	// begin inline asm
	mbarrier.inval.shared::cta.b64 [%r1];

	// end inline asm
	ld.shared.u64 	%rd1, [_ZZ19mbarrier_test_case1vE3bar];
	mov.u64 	%rd25, $str;
	cvta.global.u64 	%rd26, %rd25;
	{ // callseq 1, 0
	.param .b64 param0;
	st.param.b64 	[param0], %rd26;
	.param .b64 param1;
	st.param.b64 	[param1], 0;
	.param .b32 retval0;
	call.uni (retval0), 
	vprintf, 
	(
	param0, 
	param1
	);
	ld.param.b32 	%r6, [retval0];
	} // callseq 1
	setp.gt.s64 	%p1, %rd1, -1;
	@%p1 bra 	$L__BB0_2;
	mov.u64 	%rd27, $str$2;
	cvta.global.u64 	%rd28, %rd27;
	{ // callseq 2, 0
	.param .b64 param0;
	st.param.b64 	[param0], %rd28;
	.param .b64 param1;
	st.param.b64 	[param1], 0;
	.param .b32 retval0;
	call.uni (retval0), 
	vprintf, 
	(
	param0, 
	param1
	);
	ld.param.b32 	%r8, [retval0];
	} // callseq 2
	bra.uni 	$L__BB0_3;
$L__BB0_2:
	mov.u64 	%rd29, $str$3;
	cvta.global.u64 	%rd30, %rd29;
	{ // callseq 3, 0
	.param .b64 param0;
	st.param.b64 	[param0], %rd30;
	.param .b64 param1;
	st.param.b64 	[param1], 0;
	.param .b32 retval0;
	call.uni (retval0), 
	vprintf, 
	(
	param0, 
	param1
	);
	ld.param.b32 	%r10, [retval0];
	} // callseq 3
$L__BB0_3:
	shr.u64 	%rd31, %rd1, 63;
	add.u64 	%rd32, %SP, 8;
	add.u64 	%rd33, %SPL, 8;
	st.local.u32 	[%rd33], %rd31;
	mov.u64 	%rd34, $str$5;
	cvta.global.u64 	%rd35, %rd34;
	{ // callseq 4, 0
	.param .b64 param0;
	st.param.b64 	[param0], %rd35;
	.param .b64 param1;
	st.param.b64 	[param1], %rd32;
	.param .b32 retval0;
	call.uni (retval0), 
	vprintf, 
	(
	param0, 
	param1
	);
	ld.param.b32 	%r12, [retval0];
	} // callseq 4
	and.b64  	%rd36, %rd1, 4611686018427387904;
	setp.eq.s64 	%p2, %rd36, 0;
	@%p2 bra 	$L__BB0_5;
	mov.u64 	%rd37, $str$2;
	cvta.global.u64 	%rd38, %rd37;
	{ // callseq 5, 0
	.param .b64 param0;
	st.param.b64 	[param0], %rd38;
	.param .b64 param1;
	st.param.b64 	[param1], 0;
	.param .b32 retval0;
	call.uni (retval0), 
	vprintf, 
	(
	param0, 
	param1
	);
	ld.param.b32 	%r14, [retval0];
	} // callseq 5
	bra.uni 	$L__BB0_6;
$L__BB0_5:
	mov.u64 	%rd39, $str$3;
	cvta.global.u64 	%rd40, %rd39;
	{ // callseq 6, 0
	.param .b64 param0;
	st.param.b64 	[param0], %rd40;
	.param .b64 param1;
	st.param.b64 	[param1], 0;
	.param .b32 retval0;
	call.uni (retval0), 
	vprintf, 
	(
	param0, 
	param1
	);
	ld.param.b32 	%r16, [retval0];
	} // callseq 6
$L__BB0_6:
	and.b64  	%rd41, %rd1, 2305843009213693952;
	setp.eq.s64 	%p3, %rd41, 0;
	@%p3 bra 	$L__BB0_8;
	mov.u64 	%rd42, $str$2;
	cvta.global.u64 	%rd43, %rd42;
	{ // callseq 7, 0
	.param .b64 param0;
	st.param.b64 	[param0], %rd43;
	.param .b64 param1;
	st.param.b64 	[param1], 0;
	.param .b32 retval0;
	call.uni (retval0), 
	vprintf, 
	(
	param0, 
	param1
	);
	ld.param.b32 	%r18, [retval0];
	} // callseq 7
	bra.uni 	$L__BB0_9;
$L__BB0_8:
	mov.u64 	%rd44, $str$3;
	cvta.global.u64 	%rd45, %rd44;
	{ // callseq 8, 0
	.param .b64 param0;
	st.param.b64 	[param0], %rd45;
	.param .b64 param1;
	st.param.b64 	[param1], 0;
	.param .b32 retval0;
	call.uni (retval0), 
	vprintf, 
	(
	param0, 
	param1
	);
	ld.param.b32 	%r20, [retval0];
	} // callseq 8
$L__BB0_9:
	and.b64  	%rd46, %rd1, 1152921504606846976;
	setp.eq.s64 	%p4, %rd46, 0;
	@%p4 bra 	$L__BB0_11;
	mov.u64 	%rd47, $str$2;
	cvta.global.u64 	%rd48, %rd47;
	{ // callseq 9, 0
	.param .b64 param0;
	st.param.b64 	[param0], %rd48;
	.param .b64 param1;
	st.param.b64 	[param1], 0;
	.param .b32 retval0;
	call.uni (retval0), 
	vprintf, 
	(
	param0, 
	param1
	);
	ld.param.b32 	%r22, [retval0];
	} // callseq 9
	bra.uni 	$L__BB0_12;
$L__BB0_11:
	mov.u64 	%rd49, $str$3;
	cvta.global.u64 	%rd50, %rd49;
	{ // callseq 10, 0
	.param .b64 param0;
	st.param.b64 	[param0], %rd50;
	.param .b64 param1;
	st.param.b64 	[param1], 0;
	.param .b32 retval0;
	call.uni (retval0), 
	vprintf, 
	(
	param0, 
	param1
	);
	ld.param.b32 	%r24, [retval0];
	} // callseq 10
$L__BB0_12:
	and.b64  	%rd51, %rd1, 576460752303423488;
	setp.eq.s64 	%p5, %rd51, 0;
	@%p5 bra 	$L__BB0_14;
	mov.u64 	%rd52, $str$2;
	cvta.global.u64 	%rd53, %rd52;
	{ // callseq 11, 0
	.param .b64 param0;
	st.param.b64 	[param0], %rd53;
	.param .b64 param1;
	st.param.b64 	[param1], 0;
	.param .b32 retval0;
	call.uni (retval0), 
	vprintf, 
	(
	param0, 
	param1
	);
	ld.param.b32 	%r26, [retval0];
	} // callseq 11
	bra.uni 	$L__BB0_15;
$L__BB0_14:
	mov.u64 	%rd54, $str$3;
	cvta.global.u64 	%rd55, %rd54;
	{ // callseq 12, 0
	.param .b64 param0;
	st.param.b64 	[param0], %rd55;
	.param .b64 param1;
	st.param.b64 	[param1], 0;
	.param .b32 retval0;
	call.uni (retval0), 
	vprintf, 
	(
	param0, 
	param1
	);
	ld.param.b32 	%r28, [retval0];
	} // callseq 12
$L__BB0_15:
	and.b64  	%rd56, %rd1, 288230376151711744;
	setp.eq.s64 	%p6, %rd56, 0;
	@%p6 bra 	$L__BB0_17;
	mov.u64 	%rd57, $str$2;
	cvta.global.u64 	%rd58, %rd57;
	{ // callseq 13, 0
	.param .b64 param0;
	st.param.b64 	[param0], %rd58;
	.param .b64 param1;
	st.param.b64 	[param1], 0;
	.param .b32 retval0;
	call.uni (retval0), 
	vprintf, 
	(
	param0, 
	param1
	);
	ld.param.b32 	%r30, [retval0];
	} // callseq 13
	bra.uni 	$L__BB0_18;
$L__BB0_17:
	mov.u64 	%rd59, $str$3;
	cvta.global.u64 	%rd60, %rd59;
	{ // callseq 14, 0
	.param .b64 param0;
	st.param.b64 	[param0], %rd60;
	.param .b64 param1;
	st.param.b64 	[param1], 0;
	.param .b32 retval0;
	call.uni (retval0), 
	vprintf, 
	(
	param0, 
	param1
	);
	ld.param.b32 	%r32, [retval0];
	} // callseq 14
$L__BB0_18:
	and.b64  	%rd61, %rd1, 144115188075855872;
	setp.eq.s64 	%p7, %rd61, 0;
	@%p7 bra 	$L__BB0_20;
	mov.u64 	%rd62, $str$2;
	cvta.global.u64 	%rd63, %rd62;
	{ // callseq 15, 0
	.param .b64 param0;
	st.param.b64 	[param0], %rd63;
	.param .b64 param1;
	st.param.b64 	[param1], 0;
	.param .b32 retval0;
	call.uni (retval0), 
	vprintf, 
	(
	param0, 
	param1
	);
	ld.param.b32 	%r34, [retval0];
	} // callseq 15
	bra.uni 	$L__BB0_21;
$L__BB0_20:
	mov.u64 	%rd64, $str$3;
	cvta.global.u64 	%rd65, %rd64;
	{ // callseq 16, 0
	.param .b64 param0;
	st.param.b64 	[param0], %rd65;
	.param .b64 param1;
	st.param.b64 	[param1], 0;
	.param .b32 retval0;
	call.uni (retval0), 
	vprintf, 
	(
	param0, 
	param1
	);
	ld.param.b32 	%r36, [retval0];
	} // callseq 16
$L__BB0_21:
	and.b64  	%rd66, %rd1, 72057594037927936;
	setp.eq.s64 	%p8, %rd66, 0;
	@%p8 bra 	$L__BB0_23;
	mov.u64 	%rd67, $str$2;
	cvta.global.u64 	%rd68, %rd67;
	{ // callseq 17, 0
	.param .b64 param0;
	st.param.b64 	[param0], %rd68;
	.param .b64 param1;
	st.param.b64 	[param1], 0;
	.param .b32 retval0;
	call.uni (retval0), 
	vprintf, 
	(
	param0, 
	param1
	);
	ld.param.b32 	%r38, [retval0];
	} // callseq 17
	bra.uni 	$L__BB0_24;
$L__BB0_23:
	mov.u64 	%rd69, $str$3;
	cvta.global.u64 	%rd70, %rd69;
	{ // callseq 18, 0
	.param .b64 param0;
	st.param.b64 	[param0], %rd70;
	.param .b64 param1;
	st.param.b64 	[param1], 0;
	.param .b32 retval0;
	call.uni (retval0), 
	vprintf, 
	(
	param0, 
	param1
	);
	ld.param.b32 	%r40, [retval0];
	} // callseq 18
$L__BB0_24:
	and.b64  	%rd71, %rd1, 36028797018963968;
	setp.eq.s64 	%p9, %rd71, 0;
	@%p9 bra 	$L__BB0_26;
	mov.u64 	%rd72, $str$2;
	cvta.global.u64 	%rd73, %rd72;
	{ // callseq 19, 0
	.param .b64 param0;
	st.param.b64 	[param0], %rd73;
	.param .b64 param1;
	st.param.b64 	[param1], 0;
	.param .b32 retval0;
	call.uni (retval0), 
	vprintf, 
	(
	param0, 
	param1
	);
	ld.param.b32 	%r42, [retval0];
	} // callseq 19
	bra.uni 	$L__BB0_27;
$L__BB0_26:
	mov.u64 	%rd74, $str$3;
	cvta.global.u64 	%rd75, %rd74;
	{ // callseq 20, 0
	.param .b64 param0;
	st.param.b64 	[param0], %rd75;
	.param .b64 param1;
	st.param.b64 	[param1], 0;
	.param .b32 retval0;
	call.uni (retval0), 
	vprintf, 
	(
	param0, 
	param1
	);
	ld.param.b32 	%r44, [retval0];
	} // callseq 20
$L__BB0_27:
	and.b64  	%rd76, %rd1, 18014398509481984;
	setp.eq.s64 	%p10, %rd76, 0;
	@%p10 bra 	$L__BB0_29;
	mov.u64 	%rd77, $str$2;
	cvta.global.u64 	%rd78, %rd77;
	{ // callseq 21, 0
	.param .b64 param0;
	st.param.b64 	[param0], %rd78;
	.param .b64 param1;
	st.param.b64 	[param1], 0;
	.param .b32 retval0;
	call.uni (retval0), 
	vprintf, 
	(
	param0, 
	param1
	);
	ld.param.b32 	%r46, [retval0];
	} // callseq 21
	bra.uni 	$L__BB0_30;
$L__BB0_29:
	mov.u64 	%rd79, $str$3;
	cvta.global.u64 	%rd80, %rd79;
	{ // callseq 22, 0
	.param .b64 param0;
	st.param.b64 	[param0], %rd80;
	.param .b64 param1;
	st.param.b64 	[param1], 0;
	.param .b32 retval0;
	call.uni (retval0), 
	vprintf, 
	(
	param0, 
	param1
	);
	ld.param.b32 	%r48, [retval0];
	} // callseq 22
$L__BB0_30:
	and.b64  	%rd81, %rd1, 9007199254740992;
	setp.eq.s64 	%p11, %rd81, 0;
	@%p11 bra 	$L__BB0_32;
	mov.u64 	%rd82, $str$2;
	cvta.global.u64 	%rd83, %rd82;
	{ // callseq 23, 0
	.param .b64 param0;
	st.param.b64 	[param0], %rd83;
	.param .b64 param1;
	st.param.b64 	[param1], 0;
	.param .b32 retval0;
	call.uni (retval0), 
	vprintf, 
	(
	param0, 
	param1
	);
	ld.param.b32 	%r50, [retval0];
	} // callseq 23
	bra.uni 	$L__BB0_33;
$L__BB0_32:
	mov.u64 	%rd84, $str$3;
	cvta.global.u64 	%rd85, %rd84;
	{ // callseq 24, 0
	.param .b64 param0;
	st.param.b64 	[param0], %rd85;
	.param .b64 param1;
	st.param.b64 	[param1], 0;
	.param .b32 retval0;
	call.uni (retval0), 
	vprintf, 
	(
	param0, 
	param1
	);
	ld.param.b32 	%r52, [retval0];
	} // callseq 24
$L__BB0_33:
	and.b64  	%rd86, %rd1, 4503599627370496;
	setp.eq.s64 	%p12, %rd86, 0;
	@%p12 bra 	$L__BB0_35;
	mov.u64 	%rd87, $str$2;
	cvta.global.u64 	%rd88, %rd87;
	{ // callseq 25, 0
	.param .b64 param0;
	st.param.b64 	[param0], %rd88;
	.param .b64 param1;
	st.param.b64 	[param1], 0;
	.param .b32 retval0;
	call.uni (retval0), 
	vprintf, 
	(
	param0, 
	param1
	);
	ld.param.b32 	%r54, [retval0];
	} // callseq 25
	bra.uni 	$L__BB0_36;
$L__BB0_35:
	mov.u64 	%rd89, $str$3;
	cvta.global.u64 	%rd90, %rd89;
	{ // callseq 26, 0
	.param .b64 param0;
	st.param.b64 	[param0], %rd90;
	.param .b64 param1;
	st.param.b64 	[param1], 0;
	.param .b32 retval0;
	call.uni (retval0), 
	vprintf, 
	(
	param0, 
	param1
	);
	ld.param.b32 	%r56, [retval0];
	} // callseq 26
$L__BB0_36:
	and.b64  	%rd91, %rd1, 2251799813685248;
	setp.eq.s64 	%p13, %rd91, 0;
	@%p13 bra 	$L__BB0_38;
	mov.u64 	%rd92, $str$2;
	cvta.global.u64 	%rd93, %rd92;
	{ // callseq 27, 0
	.param .b64 param0;
	st.param.b64 	[param0], %rd93;
	.param .b64 param1;
	st.param.b64 	[param1], 0;
	.param .b32 retval0;
	call.uni (retval0), 
	vprintf, 
	(
	param0, 
	param1
	);
	ld.param.b32 	%r58, [retval0];
	} // callseq 27
	bra.uni 	$L__BB0_39;
$L__BB0_38:
	mov.u64 	%rd94, $str$3;
	cvta.global.u64 	%rd95, %rd94;
	{ // callseq 28, 0
	.param .b64 param0;
	st.param.b64 	[param0], %rd95;
	.param .b64 param1;
	st.param.b64 	[param1], 0;
	.param .b32 retval0;
	call.uni (retval0), 
	vprintf, 
	(
	param0, 
	param1
	);
	ld.param.b32 	%r60, [retval0];
	} // callseq 28
$L__BB0_39:
	and.b64  	%rd96, %rd1, 1125899906842624;
	setp.eq.s64 	%p14, %rd96, 0;
	@%p14 bra 	$L__BB0_41;
	mov.u64 	%rd97, $str$2;
	cvta.global.u64 	%rd98, %rd97;
	{ // callseq 29, 0
	.param .b64 param0;
	st.param.b64 	[param0], %rd98;
	.param .b64 param1;
	st.param.b64 	[param1], 0;
	.param .b32 retval0;
	call.uni (retval0), 
	vprintf, 
	(
	param0, 
	param1
	);
	ld.param.b32 	%r62, [retval0];
	} // callseq 29
	bra.uni 	$L__BB0_42;
$L__BB0_41:
	mov.u64 	%rd99, $str$3;
	cvta.global.u64 	%rd100, %rd99;
	{ // callseq 30, 0
	.param .b64 param0;
	st.param.b64 	[param0], %rd100;
	.param .b64 param1;
	st.param.b64 	[param1], 0;
	.param .b32 retval0;
	call.uni (retval0), 
	vprintf, 
	(
	param0, 
	param1
	);
	ld.param.b32 	%r64, [retval0];
	} // callseq 30
$L__BB0_42:
	and.b64  	%rd101, %rd1, 562949953421312;
	setp.eq.s64 	%p15, %rd101, 0;
	@%p15 bra 	$L__BB0_44;
	mov.u64 	%rd102, $str$2;
	cvta.global.u64 	%rd103, %rd102;
	{ // callseq 31, 0
	.param .b64 param0;
	st.param.b64 	[param0], %rd103;
	.param .b64 param1;
	st.param.b64 	[param1], 0;
	.param .b32 retval0;
	call.uni (retval0), 
	vprintf, 
	(
	param0, 
	param1
	);
	ld.param.b32 	%r66, [retval0];
	} // callseq 31
	bra.uni 	$L__BB0_45;
$L__BB0_44:
	mov.u64 	%rd104, $str$3;
	cvta.global.u64 	%rd105, %rd104;
	{ // callseq 32, 0
	.param .b64 param0;
	st.param.b64 	[param0], %rd105;
	.param .b64 param1;
	st.param.b64 	[param1], 0;
	.param .b32 retval0;
	call.uni (retval0), 
	vprintf, 
	(
	param0, 
	param1
	);
	ld.param.b32 	%r68, [retval0];
	} // callseq 32
$L__BB0_45:
	and.b64  	%rd106, %rd1, 281474976710656;
	setp.eq.s64 	%p16, %rd106, 0;
	@%p16 bra 	$L__BB0_47;
	mov.u64 	%rd107, $str$2;
	cvta.global.u64 	%rd108, %rd107;
	{ // callseq 33, 0
	.param .b64 param0;
	st.param.b64 	[param0], %rd108;
	.param .b64 param1;
	st.param.b64 	[param1], 0;
	.param .b32 retval0;
	call.uni (retval0), 
	vprintf, 
	(
	param0, 
	param1
	);
	ld.param.b32 	%r70, [retval0];
	} // callseq 33
	bra.uni 	$L__BB0_48;
$L__BB0_47:
	mov.u64 	%rd109, $str$3;
	cvta.global.u64 	%rd110, %rd109;
	{ // callseq 34, 0
	.param .b64 param0;
	st.param.b64 	[param0], %rd110;
	.param .b64 param1;
	st.param.b64 	[param1], 0;
	.param .b32 retval0;
	call.uni (retval0), 
	vprintf, 
	(
	param0, 
	param1
	);
	ld.param.b32 	%r72, [retval0];
	} // callseq 34
$L__BB0_48:
	and.b64  	%rd111, %rd1, 140737488355328;
	setp.eq.s64 	%p17, %rd111, 0;
	@%p17 bra 	$L__BB0_50;
	mov.u64 	%rd112, $str$2;
	cvta.global.u64 	%rd113, %rd112;
	{ // callseq 35, 0
	.param .b64 param0;
	st.param.b64 	[param0], %rd113;
	.param .b64 param1;
	st.param.b64 	[param1], 0;
	.param .b32 retval0;
	call.uni (retval0), 
	vprintf, 
	(
	param0, 
	param1
	);
	ld.param.b32 	%r74, [retval0];
	} // callseq 35
	bra.uni 	$L__BB0_51;
$L__BB0_50:
	mov.u64 	%rd114, $str$3;
	cvta.global.u64 	%rd115, %rd114;
	{ // callseq 36, 0
	.param .b64 param0;
	st.param.b64 	[param0], %rd115;
	.param .b64 param1;
	st.param.b64 	[param1], 0;
	.param .b32 retval0;
	call.uni (retval0), 
	vprintf, 
	(
	param0, 
	param1
	);
	ld.param.b32 	%r76, [retval0];
	} // callseq 36
$L__BB0_51:
	and.b64  	%rd116, %rd1, 70368744177664;
	setp.eq.s64 	%p18, %rd116, 0;
	@%p18 bra 	$L__BB0_53;
	mov.u64 	%rd117, $str$2;
	cvta.global.u64 	%rd118, %rd117;
	{ // callseq 37, 0
	.param .b64 param0;
	st.param.b64 	[param0], %rd118;
	.param .b64 param1;
	st.param.b64 	[param1], 0;
	.param .b32 retval0;
	call.uni (retval0), 
	vprintf, 
	(
	param0, 
	param1
	);
	ld.param.b32 	%r78, [retval0];
	} // callseq 37
	bra.uni 	$L__BB0_54;
$L__BB0_53:
	mov.u64 	%rd119, $str$3;
	cvta.global.u64 	%rd120, %rd119;
	{ // callseq 38, 0
	.param .b64 param0;
	st.param.b64 	[param0], %rd120;
	.param .b64 param1;
	st.param.b64 	[param1], 0;
	.param .b32 retval0;
	call.uni (retval0), 
	vprintf, 
	(
	param0, 
	param1
	);
	ld.param.b32 	%r80, [retval0];
	} // callseq 38
$L__BB0_54:
	and.b64  	%rd121, %rd1, 35184372088832;
	setp.eq.s64 	%p19, %rd121, 0;
	@%p19 bra 	$L__BB0_56;
	mov.u64 	%rd122, $str$2;
	cvta.global.u64 	%rd123, %rd122;
	{ // callseq 39, 0
	.param .b64 param0;
	st.param.b64 	[param0], %rd123;
	.param .b64 param1;
	st.param.b64 	[param1], 0;
	.param .b32 retval0;
	call.uni (retval0), 
	vprintf, 
	(
	param0, 
	param1
	);
	ld.param.b32 	%r82, [retval0];
	} // callseq 39
	bra.uni 	$L__BB0_57;
$L__BB0_56:
	mov.u64 	%rd124, $str$3;
	cvta.global.u64 	%rd125, %rd124;
	{ // callseq 40, 0
	.param .b64 param0;
	st.param.b64 	[param0], %rd125;
	.param .b64 param1;
	st.param.b64 	[param1], 0;
	.param .b32 retval0;
	call.uni (retval0), 
	vprintf, 
	(
	param0, 
	param1
	);
	ld.param.b32 	%r84, [retval0];
	} // callseq 40
$L__BB0_57:
	and.b64  	%rd126, %rd1, 17592186044416;
	setp.eq.s64 	%p20, %rd126, 0;
	@%p20 bra 	$L__BB0_59;
	mov.u64 	%rd127, $str$2;
	cvta.global.u64 	%rd128, %rd127;
	{ // callseq 41, 0
	.param .b64 param0;
	st.param.b64 	[param0], %rd128;
	.param .b64 param1;
	st.param.b64 	[param1], 0;
	.param .b32 retval0;
	call.uni (retval0), 
	vprintf, 
	(
	param0, 
	param1
	);
	ld.param.b32 	%r86, [retval0];
	} // callseq 41
	bra.uni 	$L__BB0_60;
$L__BB0_59:
	mov.u64 	%rd129, $str$3;
	cvta.global.u64 	%rd130, %rd129;
	{ // callseq 42, 0
	.param .b64 param0;
	st.param.b64 	[param0], %rd130;
	.param .b64 param1;
	st.param.b64 	[param1], 0;
	.param .b32 retval0;
	call.uni (retval0), 
	vprintf, 
	(
	param0, 
	param1
	);
	ld.param.b32 	%r88, [retval0];
	} // callseq 42
$L__BB0_60:
	and.b64  	%rd131, %rd1, 8796093022208;
	setp.eq.s64 	%p21, %rd131, 0;
	@%p21 bra 	$L__BB0_62;
	mov.u64 	%rd132, $str$2;
	cvta.global.u64 	%rd133, %rd132;
	{ // callseq 43, 0
	.param .b64 param0;
	st.param.b64 	[param0], %rd133;
	.param .b64 param1;
	st.param.b64 	[param1], 0;
	.param .b32 retval0;
	call.uni (retval0), 
	vprintf, 
	(
	param0, 
	param1
	);
	ld.param.b32 	%r90, [retval0];
	} // callseq 43
	bra.uni 	$L__BB0_63;
$L__BB0_62:
	mov.u64 	%rd134, $str$3;
	cvta.global.u64 	%rd135, %rd134;
	{ // callseq 44, 0
	.param .b64 param0;
	st.param.b64 	[param0], %rd135;
	.param .b64 param1;
	st.param.b64 	[param1], 0;
	.param .b32 retval0;
	call.uni (retval0), 
	vprintf, 
	(
	param0, 
	param1
	);
	ld.param.b32 	%r92, [retval0];
	} // callseq 44
$L__BB0_63:
	shr.u64 	%rd136, %rd1, 31;
	cvt.u32.u64 	%r94, %rd136;
	shr.s32 	%r95, %r94, 12;
	cvta.to.local.u64 	%rd138, %rd32;
	st.local.u32 	[%rd138], %r95;
	mov.u64 	%rd139, $str$4;
	cvta.global.u64 	%rd140, %rd139;
	{ // callseq 45, 0
	.param .b64 param0;
	st.param.b64 	[param0], %rd140;
	.param .b64 param1;
	st.param.b64 	[param1], %rd32;
	.param .b32 retval0;
	call.uni (retval0), 
	vprintf, 
	(
	param0, 
	param1
	);
	ld.param.b32 	%r96, [retval0];
	} // callseq 45
	shr.u64 	%rd141, %rd1, 42;
	and.b64  	%rd142, %rd141, 1;
	setp.eq.b64 	%p22, %rd142, 1;
	not.pred 	%p23, %p22;
	@%p23 bra 	$L__BB0_65;
	mov.u64 	%rd143, $str$2;
	cvta.global.u64 	%rd144, %rd143;
	{ // callseq 46, 0
	.param .b64 param0;
	st.param.b64 	[param0], %rd144;
	.param .b64 param1;
	st.param.b64 	[param1], 0;
	.param .b32 retval0;
	call.uni (retval0), 
	vprintf, 
	(
	param0, 
	param1
	);
	ld.param.b32 	%r98, [retval0];
	} // callseq 46
	bra.uni 	$L__BB0_66;
$L__BB0_65:
	mov.u64 	%rd145, $str$3;
	cvta.global.u64 	%rd146, %rd145;
	{ // callseq 47, 0
	.param .b64 param0;
	st.param.b64 	[param0], %rd146;
	.param .b64 param1;
	st.param.b64 	[param1], 0;
	.param .b32 retval0;
	call.uni (retval0), 
	vprintf, 
	(
	param0, 
	param1
	);
	ld.param.b32 	%r100, [retval0];
	} // callseq 47
$L__BB0_66:
	cvta.to.local.u64 	%rd150, %rd32;
	st.local.u32 	[%rd150], %rd142;
	cvta.global.u64 	%rd152, %rd34;
	{ // callseq 48, 0
	.param .b64 param0;
	st.param.b64 	[param0], %rd152;
	.param .b64 param1;
	st.param.b64 	[param1], %rd32;
	.param .b32 retval0;
	call.uni (retval0), 
	vprintf, 
	(
	param0, 
	param1
	);
	ld.param.b32 	%r102, [retval0];
	} // callseq 48
	and.b64  	%rd153, %rd1, 2199023255552;
	setp.eq.s64 	%p24, %rd153, 0;
	@%p24 bra 	$L__BB0_68;
	mov.u64 	%rd154, $str$2;
	cvta.global.u64 	%rd155, %rd154;
	{ // callseq 49, 0
	.param .b64 param0;
	st.param.b64 	[param0], %rd155;
	.param .b64 param1;
	st.param.b64 	[param1], 0;
	.param .b32 retval0;
	call.uni (retval0), 
	vprintf, 
	(
	param0, 
	param1
	);
	ld.param.b32 	%r104, [retval0];
	} // callseq 49
	bra.uni 	$L__BB0_69;
$L__BB0_68:
	mov.u64 	%rd156, $str$3;
	cvta.global.u64 	%rd157, %rd156;
	{ // callseq 50, 0
	.param .b64 param0;
	st.param.b64 	[param0], %rd157;
	.param .b64 param1;
	st.param.b64 	[param1], 0;
	.param .b32 retval0;
	call.uni (retval0), 
	vprintf, 
	(
	param0, 
	param1
	);
	ld.param.b32 	%r106, [retval0];
	} // callseq 50
$L__BB0_69:
	and.b64  	%rd158, %rd1, 1099511627776;
	setp.eq.s64 	%p25, %rd158, 0;
	@%p25 bra 	$L__BB0_71;
	mov.u64 	%rd159, $str$2;
	cvta.global.u64 	%rd160, %rd159;
	{ // callseq 51, 0
	.param .b64 param0;
	st.param.b64 	[param0], %rd160;
	.param .b64 param1;
	st.param.b64 	[param1], 0;
	.param .b32 retval0;
	call.uni (retval0), 
	vprintf, 
	(
	param0, 
	param1
	);
	ld.param.b32 	%r108, [retval0];
	} // callseq 51
	bra.uni 	$L__BB0_72;
$L__BB0_71:
	mov.u64 	%rd161, $str$3;
	cvta.global.u64 	%rd162, %rd161;
	{ // callseq 52, 0
	.param .b64 param0;
	st.param.b64 	[param0], %rd162;
	.param .b64 param1;
	st.param.b64 	[param1], 0;
	.param .b32 retval0;
	call.uni (retval0), 
	vprintf, 
	(
	param0, 
	param1
	);
	ld.param.b32 	%r110, [retval0];
	} // callseq 52
$L__BB0_72:
	and.b64  	%rd163, %rd1, 549755813888;
	setp.eq.s64 	%p26, %rd163, 0;
	@%p26 bra 	$L__BB0_74;
	mov.u64 	%rd164, $str$2;
	cvta.global.u64 	%rd165, %rd164;
	{ // callseq 53, 0
	.param .b64 param0;
	st.param.b64 	[param0], %rd165;
	.param .b64 param1;
	st.param.b64 	[param1], 0;
	.param .b32 retval0;
	call.uni (retval0), 
	vprintf, 
	(
	param0, 
	param1
	);
	ld.param.b32 	%r112, [retval0];
	} // callseq 53
	bra.uni 	$L__BB0_75;
$L__BB0_74:
	mov.u64 	%rd166, $str$3;
	cvta.global.u64 	%rd167, %rd166;
	{ // callseq 54, 0
	.param .b64 param0;
	st.param.b64 	[param0], %rd167;
	.param .b64 param1;
	st.param.b64 	[param1], 0;
	.param .b32 retval0;
	call.uni (retval0), 
	vprintf, 
	(
	param0, 
	param1
	);
	ld.param.b32 	%r114, [retval0];
	} // callseq 54
$L__BB0_75:
	and.b64  	%rd168, %rd1, 274877906944;
	setp.eq.s64 	%p27, %rd168, 0;
	@%p27 bra 	$L__BB0_77;
	mov.u64 	%rd169, $str$2;
	cvta.global.u64 	%rd170, %rd169;
	{ // callseq 55, 0
	.param .b64 param0;
	st.param.b64 	[param0], %rd170;
	.param .b64 param1;
	st.param.b64 	[param1], 0;
	.param .b32 retval0;
	call.uni (retval0), 
	vprintf, 
	(
	param0, 
	param1
	);
	ld.param.b32 	%r116, [retval0];
	} // callseq 55
	bra.uni 	$L__BB0_78;
$L__BB0_77:
	mov.u64 	%rd171, $str$3;
	cvta.global.u64 	%rd172, %rd171;
	{ // callseq 56, 0
	.param .b64 param0;
	st.param.b64 	[param0], %rd172;
	.param .b64 param1;
	st.param.b64 	[param1], 0;
	.param .b32 retval0;
	call.uni (retval0), 
	vprintf, 
	(
	param0, 
	param1
	);
	ld.param.b32 	%r118, [retval0];
	} // callseq 56
$L__BB0_78:
	and.b64  	%rd173, %rd1, 137438953472;
	setp.eq.s64 	%p28, %rd173, 0;
	@%p28 bra 	$L__BB0_80;
	mov.u64 	%rd174, $str$2;
	cvta.global.u64 	%rd175, %rd174;
	{ // callseq 57, 0
	.param .b64 param0;
	st.param.b64 	[param0], %rd175;
	.param .b64 param1;
	st.param.b64 	[param1], 0;
	.param .b32 retval0;
	call.uni (retval0), 
	vprintf, 
	(
	param0, 
	param1
	);
	ld.param.b32 	%r120, [retval0];
	} // callseq 57
	bra.uni 	$L__BB0_81;
$L__BB0_80:
	mov.u64 	%rd176, $str$3;
	cvta.global.u64 	%rd177, %rd176;
	{ // callseq 58, 0
	.param .b64 param0;
	st.param.b64 	[param0], %rd177;
	.param .b64 param1;
	st.param.b64 	[param1], 0;
	.param .b32 retval0;
	call.uni (retval0), 
	vprintf, 
	(
	param0, 
	param1
	);
	ld.param.b32 	%r122, [retval0];
	} // callseq 58
$L__BB0_81:
	and.b64  	%rd178, %rd1, 68719476736;
	setp.eq.s64 	%p29, %rd178, 0;
	@%p29 bra 	$L__BB0_83;
	mov.u64 	%rd179, $str$2;
	cvta.global.u64 	%rd180, %rd179;
	{ // callseq 59, 0
	.param .b64 param0;
	st.param.b64 	[param0], %rd180;
	.param .b64 param1;
	st.param.b64 	[param1], 0;
	.param .b32 retval0;
	call.uni (retval0), 
	vprintf, 
	(
	param0, 
	param1
	);
	ld.param.b32 	%r124, [retval0];
	} // callseq 59
	bra.uni 	$L__BB0_84;
$L__BB0_83:
	mov.u64 	%rd181, $str$3;
	cvta.global.u64 	%rd182, %rd181;
	{ // callseq 60, 0
	.param .b64 param0;
	st.param.b64 	[param0], %rd182;
	.param .b64 param1;
	st.param.b64 	[param1], 0;
	.param .b32 retval0;
	call.uni (retval0), 
	vprintf, 
	(
	param0, 
	param1
	);
	ld.param.b32 	%r126, [retval0];
	} // callseq 60
$L__BB0_84:
	and.b64  	%rd183, %rd1, 34359738368;
	setp.eq.s64 	%p30, %rd183, 0;
	@%p30 bra 	$L__BB0_86;
	mov.u64 	%rd184, $str$2;
	cvta.global.u64 	%rd185, %rd184;
	{ // callseq 61, 0
	.param .b64 param0;
	st.param.b64 	[param0], %rd185;
	.param .b64 param1;
	st.param.b64 	[param1], 0;
	.param .b32 retval0;
	call.uni (retval0), 
	vprintf, 
	(
	param0, 
	param1
	);
	ld.param.b32 	%r128, [retval0];
	} // callseq 61
	bra.uni 	$L__BB0_87;
$L__BB0_86:
	mov.u64 	%rd186, $str$3;
	cvta.global.u64 	%rd187, %rd186;
	{ // callseq 62, 0
	.param .b64 param0;
	st.param.b64 	[param0], %rd187;
	.param .b64 param1;
	st.param.b64 	[param1], 0;
	.param .b32 retval0;
	call.uni (retval0), 
	vprintf, 
	(
	param0, 
	param1
	);
	ld.param.b32 	%r130, [retval0];
	} // callseq 62
$L__BB0_87:
	and.b64  	%rd188, %rd1, 17179869184;
	setp.eq.s64 	%p31, %rd188, 0;
	@%p31 bra 	$L__BB0_89;
	mov.u64 	%rd189, $str$2;
	cvta.global.u64 	%rd190, %rd189;
	{ // callseq 63, 0
	.param .b64 param0;
	st.param.b64 	[param0], %rd190;
	.param .b64 param1;
	st.param.b64 	[param1], 0;
	.param .b32 retval0;
	call.uni (retval0), 
	vprintf, 
	(
	param0, 
	param1
	);
	ld.param.b32 	%r132, [retval0];
	} // callseq 63
	bra.uni 	$L__BB0_90;
$L__BB0_89:
	mov.u64 	%rd191, $str$3;
	cvta.global.u64 	%rd192, %rd191;
	{ // callseq 64, 0
	.param .b64 param0;
	st.param.b64 	[param0], %rd192;
	.param .b64 param1;
	st.param.b64 	[param1], 0;
	.param .b32 retval0;
	call.uni (retval0), 
	vprintf, 
	(
	param0, 
	param1
	);
	ld.param.b32 	%r134, [retval0];
	} // callseq 64
$L__BB0_90:
	and.b64  	%rd193, %rd1, 8589934592;
	setp.eq.s64 	%p32, %rd193, 0;
	@%p32 bra 	$L__BB0_92;
	mov.u64 	%rd194, $str$2;
	cvta.global.u64 	%rd195, %rd194;
	{ // callseq 65, 0
	.param .b64 param0;
	st.param.b64 	[param0], %rd195;
	.param .b64 param1;
	st.param.b64 	[param1], 0;
	.param .b32 retval0;
	call.uni (retval0), 
	vprintf, 
	(
	param0, 
	param1
	);
	ld.param.b32 	%r136, [retval0];
	} // callseq 65
	bra.uni 	$L__BB0_93;
$L__BB0_92:
	mov.u64 	%rd196, $str$3;
	cvta.global.u64 	%rd197, %rd196;
	{ // callseq 66, 0
	.param .b64 param0;
	st.param.b64 	[param0], %rd197;
	.param .b64 param1;
	st.param.b64 	[param1], 0;
	.param .b32 retval0;
	call.uni (retval0), 
	vprintf, 
	(
	param0, 
	param1
	);
	ld.param.b32 	%r138, [retval0];
	} // callseq 66
$L__BB0_93:
	and.b64  	%rd198, %rd1, 4294967296;
	setp.eq.s64 	%p33, %rd198, 0;
	@%p33 bra 	$L__BB0_95;
	mov.u64 	%rd199, $str$2;
	cvta.global.u64 	%rd200, %rd199;
	{ // callseq 67, 0
	.param .b64 param0;
	st.param.b64 	[param0], %rd200;
	.param .b64 param1;
	st.param.b64 	[param1], 0;
	.param .b32 retval0;
	call.uni (retval0), 
	vprintf, 
	(
	param0, 
	param1
	);
	ld.param.b32 	%r140, [retval0];
	} // callseq 67
	bra.uni 	$L__BB0_96;
$L__BB0_95:
	mov.u64 	%rd201, $str$3;
	cvta.global.u64 	%rd202, %rd201;
	{ // callseq 68, 0
	.param .b64 param0;
	st.param.b64 	[param0], %rd202;
	.param .b64 param1;
	st.param.b64 	[param1], 0;
	.param .b32 retval0;
	call.uni (retval0), 
	vprintf, 
	(
	param0, 
	param1
	);
	ld.param.b32 	%r142, [retval0];
	} // callseq 68
$L__BB0_96:
	and.b64  	%rd203, %rd1, 2147483648;
	setp.eq.s64 	%p34, %rd203, 0;
	@%p34 bra 	$L__BB0_98;
	mov.u64 	%rd204, $str$2;
	cvta.global.u64 	%rd205, %rd204;
	{ // callseq 69, 0
	.param .b64 param0;
	st.param.b64 	[param0], %rd205;
	.param .b64 param1;
	st.param.b64 	[param1], 0;
	.param .b32 retval0;
	call.uni (retval0), 
	vprintf, 
	(
	param0, 
	param1
	);
	ld.param.b32 	%r144, [retval0];
	} // callseq 69
	bra.uni 	$L__BB0_99;
$L__BB0_98:
	mov.u64 	%rd206, $str$3;
	cvta.global.u64 	%rd207, %rd206;
	{ // callseq 70, 0
	.param .b64 param0;
	st.param.b64 	[param0], %rd207;
	.param .b64 param1;
	st.param.b64 	[param1], 0;
	.param .b32 retval0;
	call.uni (retval0), 
	vprintf, 
	(
	param0, 
	param1
	);
	ld.param.b32 	%r146, [retval0];
	} // callseq 70
$L__BB0_99:
	and.b64  	%rd208, %rd1, 1073741824;
	setp.eq.s64 	%p35, %rd208, 0;
	@%p35 bra 	$L__BB0_101;
	mov.u64 	%rd209, $str$2;
	cvta.global.u64 	%rd210, %rd209;
	{ // callseq 71, 0
	.param .b64 param0;
	st.param.b64 	[param0], %rd210;
	.param .b64 param1;
	st.param.b64 	[param1], 0;
	.param .b32 retval0;
	call.uni (retval0), 
	vprintf, 
	(
	param0, 
	param1
	);
	ld.param.b32 	%r148, [retval0];
	} // callseq 71
	bra.uni 	$L__BB0_102;
$L__BB0_101:
	mov.u64 	%rd211, $str$3;
	cvta.global.u64 	%rd212, %rd211;
	{ // callseq 72, 0
	.param .b64 param0;
	st.param.b64 	[param0], %rd212;
	.param .b64 param1;
	st.param.b64 	[param1], 0;
	.param .b32 retval0;
	call.uni (retval0), 
	vprintf, 
	(
	param0, 
	param1
	);
	ld.param.b32 	%r150, [retval0];
	} // callseq 72
$L__BB0_102:
	and.b64  	%rd213, %rd1, 536870912;
	setp.eq.s64 	%p36, %rd213, 0;
	@%p36 bra 	$L__BB0_104;
	mov.u64 	%rd214, $str$2;
	cvta.global.u64 	%rd215, %rd214;
	{ // callseq 73, 0
	.param .b64 param0;
	st.param.b64 	[param0], %rd215;
	.param .b64 param1;
	st.param.b64 	[param1], 0;
	.param .b32 retval0;
	call.uni (retval0), 
	vprintf, 
	(
	param0, 
	param1
	);
	ld.param.b32 	%r152, [retval0];
	} // callseq 73
	bra.uni 	$L__BB0_105;
$L__BB0_104:
	mov.u64 	%rd216, $str$3;
	cvta.global.u64 	%rd217, %rd216;
	{ // callseq 74, 0
	.param .b64 param0;
	st.param.b64 	[param0], %rd217;
	.param .b64 param1;
	st.param.b64 	[param1], 0;
	.param .b32 retval0;
	call.uni (retval0), 
	vprintf, 
	(
	param0, 
	param1
	);
	ld.param.b32 	%r154, [retval0];
	} // callseq 74
$L__BB0_105:
	and.b64  	%rd218, %rd1, 268435456;
	setp.eq.s64 	%p37, %rd218, 0;
	@%p37 bra 	$L__BB0_107;
	mov.u64 	%rd219, $str$2;
	cvta.global.u64 	%rd220, %rd219;
	{ // callseq 75, 0
	.param .b64 param0;
	st.param.b64 	[param0], %rd220;
	.param .b64 param1;
	st.param.b64 	[param1], 0;
	.param .b32 retval0;
	call.uni (retval0), 
	vprintf, 
	(
	param0, 
	param1
	);
	ld.param.b32 	%r156, [retval0];
	} // callseq 75
	bra.uni 	$L__BB0_108;
$L__BB0_107:
	mov.u64 	%rd221, $str$3;
	cvta.global.u64 	%rd222, %rd221;
	{ // callseq 76, 0
	.param .b64 param0;
	st.param.b64 	[param0], %rd222;
	.param .b64 param1;
	st.param.b64 	[param1], 0;
	.param .b32 retval0;
	call.uni (retval0), 
	vprintf, 
	(
	param0, 
	param1
	);
	ld.param.b32 	%r158, [retval0];
	} // callseq 76
$L__BB0_108:
	and.b64  	%rd223, %rd1, 134217728;
	setp.eq.s64 	%p38, %rd223, 0;
	@%p38 bra 	$L__BB0_110;
	mov.u64 	%rd224, $str$2;
	cvta.global.u64 	%rd225, %rd224;
	{ // callseq 77, 0
	.param .b64 param0;
	st.param.b64 	[param0], %rd225;
	.param .b64 param1;
	st.param.b64 	[param1], 0;
	.param .b32 retval0;
	call.uni (retval0), 
	vprintf, 
	(
	param0, 
	param1
	);
	ld.param.b32 	%r160, [retval0];
	} // callseq 77
	bra.uni 	$L__BB0_111;
$L__BB0_110:
	mov.u64 	%rd226, $str$3;
	cvta.global.u64 	%rd227, %rd226;
	{ // callseq 78, 0
	.param .b64 param0;
	st.param.b64 	[param0], %rd227;
	.param .b64 param1;
	st.param.b64 	[param1], 0;
	.param .b32 retval0;
	call.uni (retval0), 
	vprintf, 
	(
	param0, 
	param1
	);
	ld.param.b32 	%r162, [retval0];
	} // callseq 78
$L__BB0_111:
	and.b64  	%rd228, %rd1, 67108864;
	setp.eq.s64 	%p39, %rd228, 0;
	@%p39 bra 	$L__BB0_113;
	mov.u64 	%rd229, $str$2;
	cvta.global.u64 	%rd230, %rd229;
	{ // callseq 79, 0
	.param .b64 param0;
	st.param.b64 	[param0], %rd230;
	.param .b64 param1;
	st.param.b64 	[param1], 0;
	.param .b32 retval0;
	call.uni (retval0), 
	vprintf, 
	(
	param0, 
	param1
	);
	ld.param.b32 	%r164, [retval0];
	} // callseq 79
	bra.uni 	$L__BB0_114;
$L__BB0_113:
	mov.u64 	%rd231, $str$3;
	cvta.global.u64 	%rd232, %rd231;
	{ // callseq 80, 0
	.param .b64 param0;
	st.param.b64 	[param0], %rd232;
	.param .b64 param1;
	st.param.b64 	[param1], 0;
	.param .b32 retval0;
	call.uni (retval0), 
	vprintf, 
	(
	param0, 
	param1
	);
	ld.param.b32 	%r166, [retval0];
	} // callseq 80
$L__BB0_114:
	and.b64  	%rd233, %rd1, 33554432;
	setp.eq.s64 	%p40, %rd233, 0;
	@%p40 bra 	$L__BB0_116;
	mov.u64 	%rd234, $str$2;
	cvta.global.u64 	%rd235, %rd234;
	{ // callseq 81, 0
	.param .b64 param0;
	st.param.b64 	[param0], %rd235;
	.param .b64 param1;
	st.param.b64 	[param1], 0;
	.param .b32 retval0;
	call.uni (retval0), 
	vprintf, 
	(
	param0, 
	param1
	);
	ld.param.b32 	%r168, [retval0];
	} // callseq 81
	bra.uni 	$L__BB0_117;
$L__BB0_116:
	mov.u64 	%rd236, $str$3;
	cvta.global.u64 	%rd237, %rd236;
	{ // callseq 82, 0
	.param .b64 param0;
	st.param.b64 	[param0], %rd237;
	.param .b64 param1;
	st.param.b64 	[param1], 0;
	.param .b32 retval0;
	call.uni (retval0), 
	vprintf, 
	(
	param0, 
	param1
	);
	ld.param.b32 	%r170, [retval0];
	} // callseq 82
$L__BB0_117:
	and.b64  	%rd238, %rd1, 16777216;
	setp.eq.s64 	%p41, %rd238, 0;
	@%p41 bra 	$L__BB0_119;
	mov.u64 	%rd239, $str$2;
	cvta.global.u64 	%rd240, %rd239;
	{ // callseq 83, 0
	.param .b64 param0;
	st.param.b64 	[param0], %rd240;
	.param .b64 param1;
	st.param.b64 	[param1], 0;
	.param .b32 retval0;
	call.uni (retval0), 
	vprintf, 
	(
	param0, 
	param1
	);
	ld.param.b32 	%r172, [retval0];
	} // callseq 83
	bra.uni 	$L__BB0_120;
$L__BB0_119:
	mov.u64 	%rd241, $str$3;
	cvta.global.u64 	%rd242, %rd241;
	{ // callseq 84, 0
	.param .b64 param0;
	st.param.b64 	[param0], %rd242;
	.param .b64 param1;
	st.param.b64 	[param1], 0;
	.param .b32 retval0;
	call.uni (retval0), 
	vprintf, 
	(
	param0, 
	param1
	);
	ld.param.b32 	%r174, [retval0];
	} // callseq 84
$L__BB0_120:
	and.b64  	%rd243, %rd1, 8388608;
	setp.eq.s64 	%p42, %rd243, 0;
	@%p42 bra 	$L__BB0_122;
	mov.u64 	%rd244, $str$2;
	cvta.global.u64 	%rd245, %rd244;
	{ // callseq 85, 0
	.param .b64 param0;
	st.param.b64 	[param0], %rd245;
	.param .b64 param1;
	st.param.b64 	[param1], 0;
	.param .b32 retval0;
	call.uni (retval0), 
	vprintf, 
	(
	param0, 
	param1
	);
	ld.param.b32 	%r176, [retval0];
	} // callseq 85
	bra.uni 	$L__BB0_123;
$L__BB0_122:
	mov.u64 	%rd246, $str$3;
	cvta.global.u64 	%rd247, %rd246;
	{ // callseq 86, 0
	.param .b64 param0;
	st.param.b64 	[param0], %rd247;
	.param .b64 param1;
	st.param.b64 	[param1], 0;
	.param .b32 retval0;
	call.uni (retval0), 
	vprintf, 
	(
	param0, 
	param1
	);
	ld.param.b32 	%r178, [retval0];
	} // callseq 86
$L__BB0_123:
	and.b64  	%rd248, %rd1, 4194304;
	setp.eq.s64 	%p43, %rd248, 0;
	@%p43 bra 	$L__BB0_125;
	mov.u64 	%rd249, $str$2;
	cvta.global.u64 	%rd250, %rd249;
	{ // callseq 87, 0
	.param .b64 param0;
	st.param.b64 	[param0], %rd250;
	.param .b64 param1;
	st.param.b64 	[param1], 0;
	.param .b32 retval0;
	call.uni (retval0), 
	vprintf, 
	(
	param0, 
	param1
	);
	ld.param.b32 	%r180, [retval0];
	} // callseq 87
	bra.uni 	$L__BB0_126;
$L__BB0_125:
	mov.u64 	%rd251, $str$3;
	cvta.global.u64 	%rd252, %rd251;
	{ // callseq 88, 0
	.param .b64 param0;
	st.param.b64 	[param0], %rd252;
	.param .b64 param1;
	st.param.b64 	[param1], 0;
	.param .b32 retval0;
	call.uni (retval0), 
	vprintf, 
	(
	param0, 
	param1
	);
	ld.param.b32 	%r182, [retval0];
	} // callseq 88
$L__BB0_126:
	and.b64  	%rd253, %rd1, 2097152;
	setp.eq.s64 	%p44, %rd253, 0;
	@%p44 bra 	$L__BB0_128;
	mov.u64 	%rd254, $str$2;
	cvta.global.u64 	%rd255, %rd254;
	{ // callseq 89, 0
	.param .b64 param0;
	st.param.b64 	[param0], %rd255;
	.param .b64 param1;
	st.param.b64 	[param1], 0;
	.param .b32 retval0;
	call.uni (retval0), 
	vprintf, 
	(
	param0, 
	param1
	);
	ld.param.b32 	%r184, [retval0];
	} // callseq 89
	bra.uni 	$L__BB0_129;
$L__BB0_128:
	mov.u64 	%rd256, $str$3;
	cvta.global.u64 	%rd257, %rd256;
	{ // callseq 90, 0
	.param .b64 param0;
	st.param.b64 	[param0], %rd257;
	.param .b64 param1;
	st.param.b64 	[param1], 0;
	.param .b32 retval0;
	call.uni (retval0), 
	vprintf, 
	(
	param0, 
	param1
	);
	ld.param.b32 	%r186, [retval0];
	} // callseq 90
$L__BB0_129:
	shr.u64 	%rd258, %rd1, 10;
	cvt.u32.u64 	%r188, %rd258;
	shr.s32 	%r189, %r188, 11;
	cvta.to.local.u64 	%rd260, %rd32;
	st.local.u32 	[%rd260], %r189;
	cvta.global.u64 	%rd262, %rd139;
	{ // callseq 91, 0
	.param .b64 param0;
	st.param.b64 	[param0], %rd262;
	.param .b64 param1;
	st.param.b64 	[param1], %rd32;
	.param .b32 retval0;
	call.uni (retval0), 
	vprintf, 
	(
	param0, 
	param1
	);
	ld.param.b32 	%r190, [retval0];
	} // callseq 91
	and.b64  	%rd263, %rd1, 1048576;
	setp.eq.s64 	%p45, %rd263, 0;
	@%p45 bra 	$L__BB0_131;
	mov.u64 	%rd264, $str$2;
	cvta.global.u64 	%rd265, %rd264;
	{ // callseq 92, 0
	.param .b64 param0;
	st.param.b64 	[param0], %rd265;
	.param .b64 param1;
	st.param.b64 	[param1], 0;
	.param .b32 retval0;
	call.uni (retval0), 
	vprintf, 
	(
	param0, 
	param1
	);
	ld.param.b32 	%r192, [retval0];
	} // callseq 92
	bra.uni 	$L__BB0_132;
$L__BB0_131:
	mov.u64 	%rd266, $str$3;
	cvta.global.u64 	%rd267, %rd266;
	{ // callseq 93, 0
	.param .b64 param0;
	st.param.b64 	[param0], %rd267;
	.param .b64 param1;
	st.param.b64 	[param1], 0;
	.param .b32 retval0;
	call.uni (retval0), 
	vprintf, 
	(
	param0, 
	param1
	);
	ld.param.b32 	%r194, [retval0];
	} // callseq 93
$L__BB0_132:
	and.b64  	%rd268, %rd1, 524288;
	setp.eq.s64 	%p46, %rd268, 0;
	@%p46 bra 	$L__BB0_134;
	mov.u64 	%rd269, $str$2;
	cvta.global.u64 	%rd270, %rd269;
	{ // callseq 94, 0
	.param .b64 param0;
	st.param.b64 	[param0], %rd270;
	.param .b64 param1;
	st.param.b64 	[param1], 0;
	.param .b32 retval0;
	call.uni (retval0), 
	vprintf, 
	(
	param0, 
	param1
	);
	ld.param.b32 	%r196, [retval0];
	} // callseq 94
	bra.uni 	$L__BB0_135;
$L__BB0_134:
	mov.u64 	%rd271, $str$3;
	cvta.global.u64 	%rd272, %rd271;
	{ // callseq 95, 0
	.param .b64 param0;
	st.param.b64 	[param0], %rd272;
	.param .b64 param1;
	st.param.b64 	[param1], 0;
	.param .b32 retval0;
	call.uni (retval0), 
	vprintf, 
	(
	param0, 
	param1
	);
	ld.param.b32 	%r198, [retval0];
	} // callseq 95
$L__BB0_135:
	and.b64  	%rd273, %rd1, 262144;
	setp.eq.s64 	%p47, %rd273, 0;
	@%p47 bra 	$L__BB0_137;
	mov.u64 	%rd274, $str$2;
	cvta.global.u64 	%rd275, %rd274;
	{ // callseq 96, 0
	.param .b64 param0;
	st.param.b64 	[param0], %rd275;
	.param .b64 param1;
	st.param.b64 	[param1], 0;
	.param .b32 retval0;
	call.uni (retval0), 
	vprintf, 
	(
	param0, 
	param1
	);
	ld.param.b32 	%r200, [retval0];
	} // callseq 96
	bra.uni 	$L__BB0_138;
$L__BB0_137:
	mov.u64 	%rd276, $str$3;
	cvta.global.u64 	%rd277, %rd276;
	{ // callseq 97, 0
	.param .b64 param0;
	st.param.b64 	[param0], %rd277;
	.param .b64 param1;
	st.param.b64 	[param1], 0;
	.param .b32 retval0;
	call.uni (retval0), 
	vprintf, 
	(
	param0, 
	param1
	);
	ld.param.b32 	%r202, [retval0];
	} // callseq 97
$L__BB0_138:
	and.b64  	%rd278, %rd1, 131072;
	setp.eq.s64 	%p48, %rd278, 0;
	@%p48 bra 	$L__BB0_140;
	mov.u64 	%rd279, $str$2;
	cvta.global.u64 	%rd280, %rd279;
	{ // callseq 98, 0
	.param .b64 param0;
	st.param.b64 	[param0], %rd280;
	.param .b64 param1;
	st.param.b64 	[param1], 0;
	.param .b32 retval0;
	call.uni (retval0), 
	vprintf, 
	(
	param0, 
	param1
	);
	ld.param.b32 	%r204, [retval0];
	} // callseq 98
	bra.uni 	$L__BB0_141;
$L__BB0_140:
	mov.u64 	%rd281, $str$3;
	cvta.global.u64 	%rd282, %rd281;
	{ // callseq 99, 0
	.param .b64 param0;
	st.param.b64 	[param0], %rd282;
	.param .b64 param1;
	st.param.b64 	[param1], 0;
	.param .b32 retval0;
	call.uni (retval0), 
	vprintf, 
	(
	param0, 
	param1
	);
	ld.param.b32 	%r206, [retval0];
	} // callseq 99
$L__BB0_141:
	and.b64  	%rd283, %rd1, 65536;
	setp.eq.s64 	%p49, %rd283, 0;
	@%p49 bra 	$L__BB0_143;
	mov.u64 	%rd284, $str$2;
	cvta.global.u64 	%rd285, %rd284;
	{ // callseq 100, 0
	.param .b64 param0;
	st.param.b64 	[param0], %rd285;
	.param .b64 param1;
	st.param.b64 	[param1], 0;
	.param .b32 retval0;
	call.uni (retval0), 
	vprintf, 
	(
	param0, 
	param1
	);
	ld.param.b32 	%r208, [retval0];
	} // callseq 100
	bra.uni 	$L__BB0_144;
$L__BB0_143:
	mov.u64 	%rd286, $str$3;
	cvta.global.u64 	%rd287, %rd286;
	{ // callseq 101, 0
	.param .b64 param0;
	st.param.b64 	[param0], %rd287;
	.param .b64 param1;
	st.param.b64 	[param1], 0;
	.param .b32 retval0;
	call.uni (retval0), 
	vprintf, 
	(
	param0, 
	param1
	);
	ld.param.b32 	%r210, [retval0];
	} // callseq 101
$L__BB0_144:
	and.b64  	%rd288, %rd1, 32768;
	setp.eq.s64 	%p50, %rd288, 0;
	@%p50 bra 	$L__BB0_146;
	mov.u64 	%rd289, $str$2;
	cvta.global.u64 	%rd290, %rd289;
	{ // callseq 102, 0
	.param .b64 param0;
	st.param.b64 	[param0], %rd290;
	.param .b64 param1;
	st.param.b64 	[param1], 0;
	.param .b32 retval0;
	call.uni (retval0), 
	vprintf, 
	(
	param0, 
	param1
	);
	ld.param.b32 	%r212, [retval0];
	} // callseq 102
	bra.uni 	$L__BB0_147;
$L__BB0_146:
	mov.u64 	%rd291, $str$3;
	cvta.global.u64 	%rd292, %rd291;
	{ // callseq 103, 0
	.param .b64 param0;
	st.param.b64 	[param0], %rd292;
	.param .b64 param1;
	st.param.b64 	[param1], 0;
	.param .b32 retval0;
	call.uni (retval0), 
	vprintf, 
	(
	param0, 
	param1
	);
	ld.param.b32 	%r214, [retval0];
	} // callseq 103
$L__BB0_147:
	and.b64  	%rd293, %rd1, 16384;
	setp.eq.s64 	%p51, %rd293, 0;
	@%p51 bra 	$L__BB0_149;
	mov.u64 	%rd294, $str$2;
	cvta.global.u64 	%rd295, %rd294;
	{ // callseq 104, 0
	.param .b64 param0;
	st.param.b64 	[param0], %rd295;
	.param .b64 param1;
	st.param.b64 	[param1], 0;
	.param .b32 retval0;
	call.uni (retval0), 
	vprintf, 
	(
	param0, 
	param1
	);
	ld.param.b32 	%r216, [retval0];
	} // callseq 104
	bra.uni 	$L__BB0_150;
$L__BB0_149:
	mov.u64 	%rd296, $str$3;
	cvta.global.u64 	%rd297, %rd296;
	{ // callseq 105, 0
	.param .b64 param0;
	st.param.b64 	[param0], %rd297;
	.param .b64 param1;
	st.param.b64 	[param1], 0;
	.param .b32 retval0;
	call.uni (retval0), 
	vprintf, 
	(
	param0, 
	param1
	);
	ld.param.b32 	%r218, [retval0];
	} // callseq 105
$L__BB0_150:
	and.b64  	%rd298, %rd1, 8192;
	setp.eq.s64 	%p52, %rd298, 0;
	@%p52 bra 	$L__BB0_152;
	mov.u64 	%rd299, $str$2;
	cvta.global.u64 	%rd300, %rd299;
	{ // callseq 106, 0
	.param .b64 param0;
	st.param.b64 	[param0], %rd300;
	.param .b64 param1;
	st.param.b64 	[param1], 0;
	.param .b32 retval0;
	call.uni (retval0), 
	vprintf, 
	(
	param0, 
	param1
	);
	ld.param.b32 	%r220, [retval0];
	} // callseq 106
	bra.uni 	$L__BB0_153;
$L__BB0_152:
	mov.u64 	%rd301, $str$3;
	cvta.global.u64 	%rd302, %rd301;
	{ // callseq 107, 0
	.param .b64 param0;
	st.param.b64 	[param0], %rd302;
	.param .b64 param1;
	st.param.b64 	[param1], 0;
	.param .b32 retval0;
	call.uni (retval0), 
	vprintf, 
	(
	param0, 
	param1
	);
	ld.param.b32 	%r222, [retval0];
	} // callseq 107
$L__BB0_153:
	and.b64  	%rd303, %rd1, 4096;
	setp.eq.s64 	%p53, %rd303, 0;
	@%p53 bra 	$L__BB0_155;
	mov.u64 	%rd304, $str$2;
	cvta.global.u64 	%rd305, %rd304;
	{ // callseq 108, 0
	.param .b64 param0;
	st.param.b64 	[param0], %rd305;
	.param .b64 param1;
	st.param.b64 	[param1], 0;
	.param .b32 retval0;
	call.uni (retval0), 
	vprintf, 
	(
	param0, 
	param1
	);
	ld.param.b32 	%r224, [retval0];
	} // callseq 108
	bra.uni 	$L__BB0_156;
$L__BB0_155:
	mov.u64 	%rd306, $str$3;
	cvta.global.u64 	%rd307, %rd306;
	{ // callseq 109, 0
	.param .b64 param0;
	st.param.b64 	[param0], %rd307;
	.param .b64 param1;
	st.param.b64 	[param1], 0;
	.param .b32 retval0;
	call.uni (retval0), 
	vprintf, 
	(
	param0, 
	param1
	);
	ld.param.b32 	%r226, [retval0];
	} // callseq 109
$L__BB0_156:
	and.b64  	%rd308, %rd1, 2048;
	setp.eq.s64 	%p54, %rd308, 0;
	@%p54 bra 	$L__BB0_158;
	mov.u64 	%rd309, $str$2;
	cvta.global.u64 	%rd310, %rd309;
	{ // callseq 110, 0
	.param .b64 param0;
	st.param.b64 	[param0], %rd310;
	.param .b64 param1;
	st.param.b64 	[param1], 0;
	.param .b32 retval0;
	call.uni (retval0), 
	vprintf, 
	(
	param0, 
	param1
	);
	ld.param.b32 	%r228, [retval0];
	} // callseq 110
	bra.uni 	$L__BB0_159;
$L__BB0_158:
	mov.u64 	%rd311, $str$3;
	cvta.global.u64 	%rd312, %rd311;
	{ // callseq 111, 0
	.param .b64 param0;
	st.param.b64 	[param0], %rd312;
	.param .b64 param1;
	st.param.b64 	[param1], 0;
	.param .b32 retval0;
	call.uni (retval0), 
	vprintf, 
	(
	param0, 
	param1
	);
	ld.param.b32 	%r230, [retval0];
	} // callseq 111
$L__BB0_159:
	and.b64  	%rd313, %rd1, 1024;
	setp.eq.s64 	%p55, %rd313, 0;
	@%p55 bra 	$L__BB0_161;
	mov.u64 	%rd314, $str$2;
	cvta.global.u64 	%rd315, %rd314;
	{ // callseq 112, 0
	.param .b64 param0;
	st.param.b64 	[param0], %rd315;
	.param .b64 param1;
	st.param.b64 	[param1], 0;
	.param .b32 retval0;
	call.uni (retval0), 
	vprintf, 
	(
	param0, 
	param1
	);
	ld.param.b32 	%r232, [retval0];
	} // callseq 112
	bra.uni 	$L__BB0_162;
$L__BB0_161:
	mov.u64 	%rd316, $str$3;
	cvta.global.u64 	%rd317, %rd316;
	{ // callseq 113, 0
	.param .b64 param0;
	st.param.b64 	[param0], %rd317;
	.param .b64 param1;
	st.param.b64 	[param1], 0;
	.param .b32 retval0;
	call.uni (retval0), 
	vprintf, 
	(
	param0, 
	param1
	);
	ld.param.b32 	%r234, [retval0];
	} // callseq 113
$L__BB0_162:
	and.b64  	%rd318, %rd1, 512;
	setp.eq.s64 	%p56, %rd318, 0;
	@%p56 bra 	$L__BB0_164;
	mov.u64 	%rd319, $str$2;
	cvta.global.u64 	%rd320, %rd319;
	{ // callseq 114, 0
	.param .b64 param0;
	st.param.b64 	[param0], %rd320;
	.param .b64 param1;
	st.param.b64 	[param1], 0;
	.param .b32 retval0;
	call.uni (retval0), 
	vprintf, 
	(
	param0, 
	param1
	);
	ld.param.b32 	%r236, [retval0];
	} // callseq 114
	bra.uni 	$L__BB0_165;
$L__BB0_164:
	mov.u64 	%rd321, $str$3;
	cvta.global.u64 	%rd322, %rd321;
	{ // callseq 115, 0
	.param .b64 param0;
	st.param.b64 	[param0], %rd322;
	.param .b64 param1;
	st.param.b64 	[param1], 0;
	.param .b32 retval0;
	call.uni (retval0), 
	vprintf, 
	(
	param0, 
	param1
	);
	ld.param.b32 	%r238, [retval0];
	} // callseq 115
$L__BB0_165:
	and.b64  	%rd323, %rd1, 256;
	setp.eq.s64 	%p57, %rd323, 0;
	@%p57 bra 	$L__BB0_167;
	mov.u64 	%rd324, $str$2;
	cvta.global.u64 	%rd325, %rd324;
	{ // callseq 116, 0
	.param .b64 param0;
	st.param.b64 	[param0], %rd325;
	.param .b64 param1;
	st.param.b64 	[param1], 0;
	.param .b32 retval0;
	call.uni (retval0), 
	vprintf, 
	(
	param0, 
	param1
	);
	ld.param.b32 	%r240, [retval0];
	} // callseq 116
	bra.uni 	$L__BB0_168;
$L__BB0_167:
	mov.u64 	%rd326, $str$3;
	cvta.global.u64 	%rd327, %rd326;
	{ // callseq 117, 0
	.param .b64 param0;
	st.param.b64 	[param0], %rd327;
	.param .b64 param1;
	st.param.b64 	[param1], 0;
	.param .b32 retval0;
	call.uni (retval0), 
	vprintf, 
	(
	param0, 
	param1
	);
	ld.param.b32 	%r242, [retval0];
	} // callseq 117
$L__BB0_168:
	and.b64  	%rd328, %rd1, 128;
	setp.eq.s64 	%p58, %rd328, 0;
	@%p58 bra 	$L__BB0_170;
	mov.u64 	%rd329, $str$2;
	cvta.global.u64 	%rd330, %rd329;
	{ // callseq 118, 0
	.param .b64 param0;
	st.param.b64 	[param0], %rd330;
	.param .b64 param1;
	st.param.b64 	[param1], 0;
	.param .b32 retval0;
	call.uni (retval0), 
	vprintf, 
	(
	param0, 
	param1
	);
	ld.param.b32 	%r244, [retval0];
	} // callseq 118
	bra.uni 	$L__BB0_171;
$L__BB0_170:
	mov.u64 	%rd331, $str$3;
	cvta.global.u64 	%rd332, %rd331;
	{ // callseq 119, 0
	.param .b64 param0;
	st.param.b64 	[param0], %rd332;
	.param .b64 param1;
	st.param.b64 	[param1], 0;
	.param .b32 retval0;
	call.uni (retval0), 
	vprintf, 
	(
	param0, 
	param1
	);
	ld.param.b32 	%r246, [retval0];
	} // callseq 119
$L__BB0_171:
	and.b64  	%rd333, %rd1, 64;
	setp.eq.s64 	%p59, %rd333, 0;
	@%p59 bra 	$L__BB0_173;
	mov.u64 	%rd334, $str$2;
	cvta.global.u64 	%rd335, %rd334;
	{ // callseq 120, 0
	.param .b64 param0;
	st.param.b64 	[param0], %rd335;
	.param .b64 param1;
	st.param.b64 	[param1], 0;
	.param .b32 retval0;
	call.uni (retval0), 
	vprintf, 
	(
	param0, 
	param1
	);
	ld.param.b32 	%r248, [retval0];
	} // callseq 120
	bra.uni 	$L__BB0_174;
$L__BB0_173:
	mov.u64 	%rd336, $str$3;
	cvta.global.u64 	%rd337, %rd336;
	{ // callseq 121, 0
	.param .b64 param0;
	st.param.b64 	[param0], %rd337;
	.param .b64 param1;
	st.param.b64 	[param1], 0;
	.param .b32 retval0;
	call.uni (retval0), 
	vprintf, 
	(
	param0, 
	param1
	);
	ld.param.b32 	%r250, [retval0];
	} // callseq 121
$L__BB0_174:
	and.b64  	%rd338, %rd1, 32;
	setp.eq.s64 	%p60, %rd338, 0;
	@%p60 bra 	$L__BB0_176;
	mov.u64 	%rd339, $str$2;
	cvta.global.u64 	%rd340, %rd339;
	{ // callseq 122, 0
	.param .b64 param0;
	st.param.b64 	[param0], %rd340;
	.param .b64 param1;
	st.param.b64 	[param1], 0;
	.param .b32 retval0;
	call.uni (retval0), 
	vprintf, 
	(
	param0, 
	param1
	);
	ld.param.b32 	%r252, [retval0];
	} // callseq 122
	bra.uni 	$L__BB0_177;
$L__BB0_176:
	mov.u64 	%rd341, $str$3;
	cvta.global.u64 	%rd342, %rd341;
	{ // callseq 123, 0
	.param .b64 param0;
	st.param.b64 	[param0], %rd342;
	.param .b64 param1;
	st.param.b64 	[param1], 0;
	.param .b32 retval0;
	call.uni (retval0), 
	vprintf, 
	(
	param0, 
	param1
	);
	ld.param.b32 	%r254, [retval0];
	} // callseq 123
$L__BB0_177:
	and.b64  	%rd343, %rd1, 16;
	setp.eq.s64 	%p61, %rd343, 0;
	@%p61 bra 	$L__BB0_179;
	mov.u64 	%rd344, $str$2;
	cvta.global.u64 	%rd345, %rd344;
	{ // callseq 124, 0
	.param .b64 param0;
	st.param.b64 	[param0], %rd345;
	.param .b64 param1;
	st.param.b64 	[param1], 0;
	.param .b32 retval0;
	call.uni (retval0), 
	vprintf, 
	(
	param0, 
	param1
	);
	ld.param.b32 	%r256, [retval0];
	} // callseq 124
	bra.uni 	$L__BB0_180;
$L__BB0_179:
	mov.u64 	%rd346, $str$3;
	cvta.global.u64 	%rd347, %rd346;
	{ // callseq 125, 0
	.param .b64 param0;
	st.param.b64 	[param0], %rd347;
	.param .b64 param1;
	st.param.b64 	[param1], 0;
	.param .b32 retval0;
	call.uni (retval0), 
	vprintf, 
	(
	param0, 
	param1
	);
	ld.param.b32 	%r258, [retval0];
	} // callseq 125
$L__BB0_180:
	and.b64  	%rd348, %rd1, 8;
	setp.eq.s64 	%p62, %rd348, 0;
	@%p62 bra 	$L__BB0_182;
	mov.u64 	%rd349, $str$2;
	cvta.global.u64 	%rd350, %rd349;
	{ // callseq 126, 0
	.param .b64 param0;
	st.param.b64 	[param0], %rd350;
	.param .b64 param1;
	st.param.b64 	[param1], 0;
	.param .b32 retval0;
	call.uni (retval0), 
	vprintf, 
	(
	param0, 
	param1
	);
	ld.param.b32 	%r260, [retval0];
	} // callseq 126
	bra.uni 	$L__BB0_183;
$L__BB0_182:
	mov.u64 	%rd351, $str$3;
	cvta.global.u64 	%rd352, %rd351;
	{ // callseq 127, 0
	.param .b64 param0;
	st.param.b64 	[param0], %rd352;
	.param .b64 param1;
	st.param.b64 	[param1], 0;
	.param .b32 retval0;
	call.uni (retval0), 
	vprintf, 
	(
	param0, 
	param1
	);
	ld.param.b32 	%r262, [retval0];
	} // callseq 127
$L__BB0_183:
	and.b64  	%rd353, %rd1, 4;
	setp.eq.s64 	%p63, %rd353, 0;
	@%p63 bra 	$L__BB0_185;
	mov.u64 	%rd354, $str$2;
	cvta.global.u64 	%rd355, %rd354;
	{ // callseq 128, 0
	.param .b64 param0;
	st.param.b64 	[param0], %rd355;
	.param .b64 param1;
	st.param.b64 	[param1], 0;
	.param .b32 retval0;
	call.uni (retval0), 
	vprintf, 
	(
	param0, 
	param1
	);
	ld.param.b32 	%r264, [retval0];
	} // callseq 128
	bra.uni 	$L__BB0_186;
$L__BB0_185:
	mov.u64 	%rd356, $str$3;
	cvta.global.u64 	%rd357, %rd356;
	{ // callseq 129, 0
	.param .b64 param0;
	st.param.b64 	[param0], %rd357;
	.param .b64 param1;
	st.param.b64 	[param1], 0;
	.param .b32 retval0;
	call.uni (retval0), 
	vprintf, 
	(
	param0, 
	param1
	);
	ld.param.b32 	%r266, [retval0];
	} // callseq 129
$L__BB0_186:
	and.b64  	%rd358, %rd1, 2;
	setp.eq.s64 	%p64, %rd358, 0;
	@%p64 bra 	$L__BB0_188;
	mov.u64 	%rd359, $str$2;
	cvta.global.u64 	%rd360, %rd359;
	{ // callseq 130, 0
	.param .b64 param0;
	st.param.b64 	[param0], %rd360;
	.param .b64 param1;
	st.param.b64 	[param1], 0;
	.param .b32 retval0;
	call.uni (retval0), 
	vprintf, 
	(
	param0, 
	param1
	);
	ld.param.b32 	%r268, [retval0];
	} // callseq 130
	bra.uni 	$L__BB0_189;
$L__BB0_188:
	mov.u64 	%rd361, $str$3;
	cvta.global.u64 	%rd362, %rd361;
	{ // callseq 131, 0
	.param .b64 param0;
	st.param.b64 	[param0], %rd362;
	.param .b64 param1;
	st.param.b64 	[param1], 0;
	.param .b32 retval0;
	call.uni (retval0), 
	vprintf, 
	(
	param0, 
	param1
	);
	ld.param.b32 	%r270, [retval0];
	} // callseq 131
$L__BB0_189:
	cvt.u32.u64 	%r272, %rd1;
	shl.b32 	%r273, %r272, 11;
	shr.s32 	%r274, %r273, 12;
	cvta.to.local.u64 	%rd364, %rd32;
	st.local.u32 	[%rd364], %r274;
	cvta.global.u64 	%rd366, %rd139;
	{ // callseq 132, 0
	.param .b64 param0;
	st.param.b64 	[param0], %rd366;
	.param .b64 param1;
	st.param.b64 	[param1], %rd32;
	.param .b32 retval0;
	call.uni (retval0), 
	vprintf, 
	(
	param0, 
	param1
	);
	ld.param.b32 	%r275, [retval0];
	} // callseq 132
	and.b64  	%rd2, %rd1, 1;
	setp.eq.s64 	%p65, %rd2, 0;
	@%p65 bra 	$L__BB0_191;
	mov.u64 	%rd367, $str$2;
	cvta.global.u64 	%rd368, %rd367;
	{ // callseq 133, 0
	.param .b64 param0;
	st.param.b64 	[param0], %rd368;
	.param .b64 param1;
	st.param.b64 	[param1], 0;
	.param .b32 retval0;
	call.uni (retval0), 
	vprintf, 
	(
	param0, 
	param1
	);
	ld.param.b32 	%r277, [retval0];
	} // callseq 133
	bra.uni 	$L__BB0_192;
$L__BB0_191:
	mov.u64 	%rd369, $str$3;
	cvta.global.u64 	%rd370, %rd369;
	{ // callseq 134, 0
	.param .b64 param0;
	st.param.b64 	[param0], %rd370;
	.param .b64 param1;
	st.param.b64 	[param1], 0;
	.param .b32 retval0;
	call.uni (retval0), 
	vprintf, 
	(
	param0, 
	param1
	);
	ld.param.b32 	%r279, [retval0];
	} // callseq 134
$L__BB0_192:
	cvta.to.local.u64 	%rd372, %rd32;
	st.local.u32 	[%rd372], %rd2;
	cvta.global.u64 	%rd374, %rd34;
	{ // callseq 135, 0
	.param .b64 param0;
	st.param.b64 	[param0], %rd374;
	.param .b64 param1;
	st.param.b64 	[param1], %rd32;
	.param .b32 retval0;
	call.uni (retval0), 
	vprintf, 
	(
	param0, 
	param1
	);
	ld.param.b32 	%r290, [retval0];
	} // callseq 135
	mov.b32 	%r283, 0;
	// begin inline asm
	{
.reg .pred complete;
mbarrier.test_wait.parity.shared::cta.b64 complete, [%r1], %r283;
selp.u32 %r281, 1, 0, complete;
}

	// end inline asm
	setp.ne.s32 	%p66, %r281, 0;
	mov.b32 	%r288, 1;
	// begin inline asm
	{
.reg .pred complete;
mbarrier.test_wait.parity.shared::cta.b64 complete, [%r1], %r288;
selp.u32 %r284, 1, 0, complete;
}

	// end inline asm
	setp.ne.s32 	%p67, %r284, 0;
	selp.u32 	%r292, 1, 0, %p66;
	selp.u32 	%r293, 1, 0, %p67;
	cvta.to.local.u64 	%rd376, %rd32;
	st.local.v2.u32 	[%rd376], {%r292, %r293};
	mov.u64 	%rd377, $str$1;
	cvta.global.u64 	%rd378, %rd377;
	{ // callseq 136, 0
	.param .b64 param0;
	st.param.b64 	[param0], %rd378;
	.param .b64 param1;
	st.param.b64 	[param1], %rd32;
	.param .b32 retval0;
	call.uni (retval0), 
	vprintf, 
	(
	param0, 
	param1
	);
	ld.param.b32 	%r294, [retval0];
	} // callseq 136
	add.u64 	%rd379, %SP, 16;
	add.u64 	%rd380, %SPL, 16;
	mov.b32 	%r296, 7;
	st.local.u32 	[%rd380], %r296;
	mov.u64 	%rd381, $str$7;
	cvta.global.u64 	%rd382, %rd381;
	{ // callseq 137, 0
	.param .b64 param0;
	st.param.b64 	[param0], %rd382;
	.param .b64 param1;
	st.param.b64 	[param1], %rd379;
	.param .b32 retval0;
	call.uni (retval0), 
	vprintf, 
	(
	param0, 
	param1
	);
	ld.param.b32 	%r297, [retval0];
	} // callseq 137
	// begin inline asm
	mbarrier.arrive.shared::cta.b64 _, [%r1], %r288;

	// end inline asm
	// begin inline asm
	mbarrier.inval.shared::cta.b64 [%r1];

	// end inline asm
	ld.shared.u64 	%rd3, [_ZZ19mbarrier_test_case1vE3bar];
	cvta.global.u64 	%rd384, %rd25;
	{ // callseq 138, 0
	.param .b64 param0;
	st.param.b64 	[param0], %rd384;
	.param .b64 param1;
	st.param.b64 	[param1], 0;
	.param .b32 retval0;
	call.uni (retval0), 
	vprintf, 
	(
	param0, 
	param1
	);
	ld.param.b32 	%r299, [retval0];
	} // callseq 138
	setp.gt.s64 	%p68, %rd3, -1;
	@%p68 bra 	$L__BB0_194;
	mov.u64 	%rd385, $str$2;
	cvta.global.u64 	%rd386, %rd385;
	{ // callseq 139, 0
	.param .b64 param0;
	st.param.b64 	[param0], %rd386;
	.param .b64 param1;
	st.param.b64 	[param1], 0;
	.param .b32 retval0;
	call.uni (retval0), 
	vprintf, 
	(
	param0, 
	param1
	);
	ld.param.b32 	%r301, [retval0];
	} // callseq 139
	bra.uni 	$L__BB0_195;
$L__BB0_194:
	mov.u64 	%rd387, $str$3;
	cvta.global.u64 	%rd388, %rd387;
	{ // callseq 140, 0
	.param .b64 param0;
	st.param.b64 	[param0], %rd388;
	.param .b64 param1;
	st.param.b64 	[param1], 0;
	.param .b32 retval0;
	call.uni (retval0), 
	vprintf, 
	(
	param0, 
	param1
	);
	ld.param.b32 	%r303, [retval0];
	} // callseq 140
$L__BB0_195:
	shr.u64 	%rd389, %rd3, 63;
	cvta.to.local.u64 	%rd391, %rd32;
	st.local.u32 	[%rd391], %rd389;
	cvta.global.u64 	%rd393, %rd34;
	{ // callseq 141, 0
	.param .b64 param0;
	st.param.b64 	[param0], %rd393;
	.param .b64 param1;
	st.param.b64 	[param1], %rd32;
	.param .b32 retval0;
	call.uni (retval0), 
	vprintf, 
	(
	param0, 
	param1
	);
	ld.param.b32 	%r305, [retval0];
	} // callseq 141
	and.b64  	%rd394, %rd3, 4611686018427387904;
	setp.eq.s64 	%p69, %rd394, 0;
	@%p69 bra 	$L__BB0_197;
	mov.u64 	%rd395, $str$2;
	cvta.global.u64 	%rd396, %rd395;
	{ // callseq 142, 0
	.param .b64 param0;
	st.param.b64 	[param0], %rd396;
	.param .b64 param1;
	st.param.b64 	[param1], 0;
	.param .b32 retval0;
	call.uni (retval0), 
	vprintf, 
	(
	param0, 
	param1
	);
	ld.param.b32 	%r307, [retval0];
	} // callseq 142
	bra.uni 	$L__BB0_198;
$L__BB0_197:
	mov.u64 	%rd397, $str$3;
	cvta.global.u64 	%rd398, %rd397;
	{ // callseq 143, 0
	.param .b64 param0;
	st.param.b64 	[param0], %rd398;
	.param .b64 param1;
	st.param.b64 	[param1], 0;
	.param .b32 retval0;
	call.uni (retval0), 
	vprintf, 
	(
	param0, 
	param1
	);
	ld.param.b32 	%r309, [retval0];
	} // callseq 143
$L__BB0_198:
	and.b64  	%rd399, %rd3, 2305843009213693952;
	setp.eq.s64 	%p70, %rd399, 0;
	@%p70 bra 	$L__BB0_200;
	mov.u64 	%rd400, $str$2;
	cvta.global.u64 	%rd401, %rd400;
	{ // callseq 144, 0
	.param .b64 param0;
	st.param.b64 	[param0], %rd401;
	.param .b64 param1;
	st.param.b64 	[param1], 0;
	.param .b32 retval0;
	call.uni (retval0), 
	vprintf, 
	(
	param0, 
	param1
	);
	ld.param.b32 	%r311, [retval0];
	} // callseq 144
	bra.uni 	$L__BB0_201;
$L__BB0_200:
	mov.u64 	%rd402, $str$3;
	cvta.global.u64 	%rd403, %rd402;
	{ // callseq 145, 0
	.param .b64 param0;
	st.param.b64 	[param0], %rd403;
	.param .b64 param1;
	st.param.b64 	[param1], 0;
	.param .b32 retval0;
	call.uni (retval0), 
	vprintf, 
	(
	param0, 
	param1
	);
	ld.param.b32 	%r313, [retval0];
	} // callseq 145
$L__BB0_201:
	and.b64  	%rd404, %rd3, 1152921504606846976;
	setp.eq.s64 	%p71, %rd404, 0;
	@%p71 bra 	$L__BB0_203;
	mov.u64 	%rd405, $str$2;
	cvta.global.u64 	%rd406, %rd405;
	{ // callseq 146, 0
	.param .b64 param0;
	st.param.b64 	[param0], %rd406;
	.param .b64 param1;
	st.param.b64 	[param1], 0;
	.param .b32 retval0;
	call.uni (retval0), 
	vprintf, 
	(
	param0, 
	param1
	);
	ld.param.b32 	%r315, [retval0];
	} // callseq 146
	bra.uni 	$L__BB0_204;
$L__BB0_203:
	mov.u64 	%rd407, $str$3;
	cvta.global.u64 	%rd408, %rd407;
	{ // callseq 147, 0
	.param .b64 param0;
	st.param.b64 	[param0], %rd408;
	.param .b64 param1;
	st.param.b64 	[param1], 0;
	.param .b32 retval0;
	call.uni (retval0), 
	vprintf, 
	(
	param0, 
	param1
	);
	ld.param.b32 	%r317, [retval0];
	} // callseq 147
$L__BB0_204:
	and.b64  	%rd409, %rd3, 576460752303423488;
	setp.eq.s64 	%p72, %rd409, 0;
	@%p72 bra 	$L__BB0_206;
	mov.u64 	%rd410, $str$2;
	cvta.global.u64 	%rd411, %rd410;
	{ // callseq 148, 0
	.param .b64 param0;
	st.param.b64 	[param0], %rd411;
	.param .b64 param1;
	st.param.b64 	[param1], 0;
	.param .b32 retval0;
	call.uni (retval0), 
	vprintf, 
	(
	param0, 
	param1
	);
	ld.param.b32 	%r319, [retval0];
	} // callseq 148
	bra.uni 	$L__BB0_207;
$L__BB0_206:
	mov.u64 	%rd412, $str$3;
	cvta.global.u64 	%rd413, %rd412;
	{ // callseq 149, 0
	.param .b64 param0;
	st.param.b64 	[param0], %rd413;
	.param .b64 param1;
	st.param.b64 	[param1], 0;
	.param .b32 retval0;
	call.uni (retval0), 
	vprintf, 
	(
	param0, 
	param1
	);
	ld.param.b32 	%r321, [retval0];
	} // callseq 149
$L__BB0_207:
	and.b64  	%rd414, %rd3, 288230376151711744;
	setp.eq.s64 	%p73, %rd414, 0;
	@%p73 bra 	$L__BB0_209;
	mov.u64 	%rd415, $str$2;
	cvta.global.u64 	%rd416, %rd415;
	{ // callseq 150, 0
	.param .b64 param0;
	st.param.b64 	[param0], %rd416;
	.param .b64 param1;
	st.param.b64 	[param1], 0;
	.param .b32 retval0;
	call.uni (retval0), 
	vprintf, 
	(
	param0, 
	param1
	);
	ld.param.b32 	%r323, [retval0];
	} // callseq 150
	bra.uni 	$L__BB0_210;
$L__BB0_209:
	mov.u64 	%rd417, $str$3;
	cvta.global.u64 	%rd418, %rd417;
	{ // callseq 151, 0
	.param .b64 param0;
	st.param.b64 	[param0], %rd418;
	.param .b64 param1;
	st.param.b64 	[param1], 0;
	.param .b32 retval0;
	call.uni (retval0), 
	vprintf, 
	(
	param0, 
	param1
	);
	ld.param.b32 	%r325, [retval0];
	} // callseq 151
$L__BB0_210:
	and.b64  	%rd419, %rd3, 144115188075855872;
	setp.eq.s64 	%p74, %rd419, 0;
	@%p74 bra 	$L__BB0_212;
	mov.u64 	%rd420, $str$2;
	cvta.global.u64 	%rd421, %rd420;
	{ // callseq 152, 0
	.param .b64 param0;
	st.param.b64 	[param0], %rd421;
	.param .b64 param1;
	st.param.b64 	[param1], 0;
	.param .b32 retval0;
	call.uni (retval0), 
	vprintf, 
	(
	param0, 
	param1
	);
	ld.param.b32 	%r327, [retval0];
	} // callseq 152
	bra.uni 	$L__BB0_213;
$L__BB0_212:
	mov.u64 	%rd422, $str$3;
	cvta.global.u64 	%rd423, %rd422;
	{ // callseq 153, 0
	.param .b64 param0;
	st.param.b64 	[param0], %rd423;
	.param .b64 param1;
	st.param.b64 	[param1], 0;
	.param .b32 retval0;
	call.uni (retval0), 
	vprintf, 
	(
	param0, 
	param1
	);
	ld.param.b32 	%r329, [retval0];
	} // callseq 153
$L__BB0_213:
	and.b64  	%rd424, %rd3, 72057594037927936;
	setp.eq.s64 	%p75, %rd424, 0;
	@%p75 bra 	$L__BB0_215;
	mov.u64 	%rd425, $str$2;
	cvta.global.u64 	%rd426, %rd425;
	{ // callseq 154, 0
	.param .b64 param0;
	st.param.b64 	[param0], %rd426;
	.param .b64 param1;
	st.param.b64 	[param1], 0;
	.param .b32 retval0;
	call.uni (retval0), 
	vprintf, 
	(
	param0, 
	param1
	);
	ld.param.b32 	%r331, [retval0];
	} // callseq 154
	bra.uni 	$L__BB0_216;
$L__BB0_215:
	mov.u64 	%rd427, $str$3;
	cvta.global.u64 	%rd428, %rd427;
	{ // callseq 155, 0
	.param .b64 param0;
	st.param.b64 	[param0], %rd428;
	.param .b64 param1;
	st.param.b64 	[param1], 0;
	.param .b32 retval0;
	call.uni (retval0), 
	vprintf, 
	(
	param0, 
	param1
	);
	ld.param.b32 	%r333, [retval0];
	} // callseq 155
$L__BB0_216:
	and.b64  	%rd429, %rd3, 36028797018963968;
	setp.eq.s64 	%p76, %rd429, 0;
	@%p76 bra 	$L__BB0_218;
	mov.u64 	%rd430, $str$2;
	cvta.global.u64 	%rd431, %rd430;
	{ // callseq 156, 0
	.param .b64 param0;
	st.param.b64 	[param0], %rd431;
	.param .b64 param1;
	st.param.b64 	[param1], 0;
	.param .b32 retval0;
	call.uni (retval0), 
	vprintf, 
	(
	param0, 
	param1
	);
	ld.param.b32 	%r335, [retval0];
	} // callseq 156
	bra.uni 	$L__BB0_219;
$L__BB0_218:
	mov.u64 	%rd432, $str$3;
	cvta.global.u64 	%rd433, %rd432;
	{ // callseq 157, 0
	.param .b64 param0;
	st.param.b64 	[param0], %rd433;
	.param .b64 param1;
	st.param.b64 	[param1], 0;
	.param .b32 retval0;
	call.uni (retval0), 
	vprintf, 
	(
	param0, 
	param1
	);
	ld.param.b32 	%r337, [retval0];
	} // callseq 157
$L__BB0_219:
	and.b64  	%rd434, %rd3, 18014398509481984;
	setp.eq.s64 	%p77, %rd434, 0;
	@%p77 bra 	$L__BB0_221;
	mov.u64 	%rd435, $str$2;
	cvta.global.u64 	%rd436, %rd435;
	{ // callseq 158, 0
	.param .b64 param0;
	st.param.b64 	[param0], %rd436;
	.param .b64 param1;
	st.param.b64 	[param1], 0;
	.param .b32 retval0;
	call.uni (retval0), 
	vprintf, 
	(
	param0, 
	param1
	);
	ld.param.b32 	%r339, [retval0];
	} // callseq 158
	bra.uni 	$L__BB0_222;
$L__BB0_221:
	mov.u64 	%rd437, $str$3;
	cvta.global.u64 	%rd438, %rd437;
	{ // callseq 159, 0
	.param .b64 param0;
	st.param.b64 	[param0], %rd438;
	.param .b64 param1;
	st.param.b64 	[param1], 0;
	.param .b32 retval0;
	call.uni (retval0), 
	vprintf, 
	(
	param0, 
	param1
	);
	ld.param.b32 	%r341, [retval0];
	} // callseq 159
$L__BB0_222:
	and.b64  	%rd439, %rd3, 9007199254740992;
	setp.eq.s64 	%p78, %rd439, 0;
	@%p78 bra 	$L__BB0_224;
	mov.u64 	%rd440, $str$2;
	cvta.global.u64 	%rd441, %rd440;
	{ // callseq 160, 0
	.param .b64 param0;
	st.param.b64 	[param0], %rd441;
	.param .b64 param1;
	st.param.b64 	[param1], 0;
	.param .b32 retval0;
	call.uni (retval0), 
	vprintf, 
	(
	param0, 
	param1
	);
	ld.param.b32 	%r343, [retval0];
	} // callseq 160
	bra.uni 	$L__BB0_225;
$L__BB0_224:
	mov.u64 	%rd442, $str$3;
	cvta.global.u64 	%rd443, %rd442;
	{ // callseq 161, 0
	.param .b64 param0;
	st.param.b64 	[param0], %rd443;
	.param .b64 param1;
	st.param.b64 	[param1], 0;
	.param .b32 retval0;
	call.uni (retval0), 
	vprintf, 
	(
	param0, 
	param1
	);
	ld.param.b32 	%r345, [retval0];
	} // callseq 161
$L__BB0_225:
	and.b64  	%rd444, %rd3, 4503599627370496;
	setp.eq.s64 	%p79, %rd444, 0;
	@%p79 bra 	$L__BB0_227;
	mov.u64 	%rd445, $str$2;
	cvta.global.u64 	%rd446, %rd445;
	{ // callseq 162, 0
	.param .b64 param0;
	st.param.b64 	[param0], %rd446;
	.param .b64 param1;
	st.param.b64 	[param1], 0;
	.param .b32 retval0;
	call.uni (retval0), 
	vprintf, 
	(
	param0, 
	param1
	);
	ld.param.b32 	%r347, [retval0];
	} // callseq 162
	bra.uni 	$L__BB0_228;
$L__BB0_227:
	mov.u64 	%rd447, $str$3;
	cvta.global.u64 	%rd448, %rd447;
	{ // callseq 163, 0
	.param .b64 param0;
	st.param.b64 	[param0], %rd448;
	.param .b64 param1;
	st.param.b64 	[param1], 0;
	.param .b32 retval0;
	call.uni (retval0), 
	vprintf, 
	(
	param0, 
	param1
	);
	ld.param.b32 	%r349, [retval0];
	} // callseq 163
$L__BB0_228:
	and.b64  	%rd449, %rd3, 2251799813685248;
	setp.eq.s64 	%p80, %rd449, 0;
	@%p80 bra 	$L__BB0_230;
	mov.u64 	%rd450, $str$2;
	cvta.global.u64 	%rd451, %rd450;
	{ // callseq 164, 0
	.param .b64 param0;
	st.param.b64 	[param0], %rd451;
	.param .b64 param1;
	st.param.b64 	[param1], 0;
	.param .b32 retval0;
	call.uni (retval0), 
	vprintf, 
	(
	param0, 
	param1
	);
	ld.param.b32 	%r351, [retval0];
	} // callseq 164
	bra.uni 	$L__BB0_231;
$L__BB0_230:
	mov.u64 	%rd452, $str$3;
	cvta.global.u64 	%rd453, %rd452;
	{ // callseq 165, 0
	.param .b64 param0;
	st.param.b64 	[param0], %rd453;
	.param .b64 param1;
	st.param.b64 	[param1], 0;
	.param .b32 retval0;
	call.uni (retval0), 
	vprintf, 
	(
	param0, 
	param1
	);
	ld.param.b32 	%r353, [retval0];
	} // callseq 165
$L__BB0_231:
	and.b64  	%rd454, %rd3, 1125899906842624;
	setp.eq.s64 	%p81, %rd454, 0;
	@%p81 bra 	$L__BB0_233;
	mov.u64 	%rd455, $str$2;
	cvta.global.u64 	%rd456, %rd455;
	{ // callseq 166, 0
	.param .b64 param0;
	st.param.b64 	[param0], %rd456;
	.param .b64 param1;
	st.param.b64 	[param1], 0;
	.param .b32 retval0;
	call.uni (retval0), 
	vprintf, 
	(
	param0, 
	param1
	);
	ld.param.b32 	%r355, [retval0];
	} // callseq 166
	bra.uni 	$L__BB0_234;
$L__BB0_233:
	mov.u64 	%rd457, $str$3;
	cvta.global.u64 	%rd458, %rd457;
	{ // callseq 167, 0
	.param .b64 param0;
	st.param.b64 	[param0], %rd458;
	.param .b64 param1;
	st.param.b64 	[param1], 0;
	.param .b32 retval0;
	call.uni (retval0), 
	vprintf, 
	(
	param0, 
	param1
	);
	ld.param.b32 	%r357, [retval0];
	} // callseq 167
$L__BB0_234:
	and.b64  	%rd459, %rd3, 562949953421312;
	setp.eq.s64 	%p82, %rd459, 0;
	@%p82 bra 	$L__BB0_236;
	mov.u64 	%rd460, $str$2;
	cvta.global.u64 	%rd461, %rd460;
	{ // callseq 168, 0
	.param .b64 param0;
	st.param.b64 	[param0], %rd461;
	.param .b64 param1;
	st.param.b64 	[param1], 0;
	.param .b32 retval0;
	call.uni (retval0), 
	vprintf, 
	(
	param0, 
	param1
	);
	ld.param.b32 	%r359, [retval0];
	} // callseq 168
	bra.uni 	$L__BB0_237;
$L__BB0_236:
	mov.u64 	%rd462, $str$3;
	cvta.global.u64 	%rd463, %rd462;
	{ // callseq 169, 0
	.param .b64 param0;
	st.param.b64 	[param0], %rd463;
	.param .b64 param1;
	st.param.b64 	[param1], 0;
	.param .b32 retval0;
	call.uni (retval0), 
	vprintf, 
	(
	param0, 
	param1
	);
	ld.param.b32 	%r361, [retval0];
	} // callseq 169
$L__BB0_237:
	and.b64  	%rd464, %rd3, 281474976710656;
	setp.eq.s64 	%p83, %rd464, 0;
	@%p83 bra 	$L__BB0_239;
	mov.u64 	%rd465, $str$2;
	cvta.global.u64 	%rd466, %rd465;
	{ // callseq 170, 0
	.param .b64 param0;
	st.param.b64 	[param0], %rd466;
	.param .b64 param1;
	st.param.b64 	[param1], 0;
	.param .b32 retval0;
	call.uni (retval0), 
	vprintf, 
	(
	param0, 
	param1
	);
	ld.param.b32 	%r363, [retval0];
	} // callseq 170
	bra.uni 	$L__BB0_240;
$L__BB0_239:
	mov.u64 	%rd467, $str$3;
	cvta.global.u64 	%rd468, %rd467;
	{ // callseq 171, 0
	.param .b64 param0;
	st.param.b64 	[param0], %rd468;
	.param .b64 param1;
	st.param.b64 	[param1], 0;
	.param .b32 retval0;
	call.uni (retval0), 
	vprintf, 
	(
	param0, 
	param1
	);
	ld.param.b32 	%r365, [retval0];
	} // callseq 171
$L__BB0_240:
	and.b64  	%rd469, %rd3, 140737488355328;
	setp.eq.s64 	%p84, %rd469, 0;
	@%p84 bra 	$L__BB0_242;
	mov.u64 	%rd470, $str$2;
	cvta.global.u64 	%rd471, %rd470;
	{ // callseq 172, 0
	.param .b64 param0;
	st.param.b64 	[param0], %rd471;
	.param .b64 param1;
	st.param.b64 	[param1], 0;
	.param .b32 retval0;
	call.uni (retval0), 
	vprintf, 
	(
	param0, 
	param1
	);
	ld.param.b32 	%r367, [retval0];
	} // callseq 172
	bra.uni 	$L__BB0_243;
$L__BB0_242:
	mov.u64 	%rd472, $str$3;
	cvta.global.u64 	%rd473, %rd472;
	{ // callseq 173, 0
	.param .b64 param0;
	st.param.b64 	[param0], %rd473;
	.param .b64 param1;
	st.param.b64 	[param1], 0;
	.param .b32 retval0;
	call.uni (retval0), 
	vprintf, 
	(
	param0, 
	param1
	);
	ld.param.b32 	%r369, [retval0];
	} // callseq 173
$L__BB0_243:
	and.b64  	%rd474, %rd3, 70368744177664;
	setp.eq.s64 	%p85, %rd474, 0;
	@%p85 bra 	$L__BB0_245;
	mov.u64 	%rd475, $str$2;
	cvta.global.u64 	%rd476, %rd475;
	{ // callseq 174, 0
	.param .b64 param0;
	st.param.b64 	[param0], %rd476;
	.param .b64 param1;
	st.param.b64 	[param1], 0;
	.param .b32 retval0;
	call.uni (retval0), 
	vprintf, 
	(
	param0, 
	param1
	);
	ld.param.b32 	%r371, [retval0];
	} // callseq 174
	bra.uni 	$L__BB0_246;
$L__BB0_245:
	mov.u64 	%rd477, $str$3;
	cvta.global.u64 	%rd478, %rd477;
	{ // callseq 175, 0
	.param .b64 param0;
	st.param.b64 	[param0], %rd478;
	.param .b64 param1;
	st.param.b64 	[param1], 0;
	.param .b32 retval0;
	call.uni (retval0), 
	vprintf, 
	(
	param0, 
	param1
	);
	ld.param.b32 	%r373, [retval0];
	} // callseq 175
$L__BB0_246:
	and.b64  	%rd479, %rd3, 35184372088832;
	setp.eq.s64 	%p86, %rd479, 0;
	@%p86 bra 	$L__BB0_248;
	mov.u64 	%rd480, $str$2;
	cvta.global.u64 	%rd481, %rd480;
	{ // callseq 176, 0
	.param .b64 param0;
	st.param.b64 	[param0], %rd481;
	.param .b64 param1;
	st.param.b64 	[param1], 0;
	.param .b32 retval0;
	call.uni (retval0), 
	vprintf, 
	(
	param0, 
	param1
	);
	ld.param.b32 	%r375, [retval0];
	} // callseq 176
	bra.uni 	$L__BB0_249;
$L__BB0_248:
	mov.u64 	%rd482, $str$3;
	cvta.global.u64 	%rd483, %rd482;
	{ // callseq 177, 0
	.param .b64 param0;
	st.param.b64 	[param0], %rd483;
	.param .b64 param1;
	st.param.b64 	[param1], 0;
	.param .b32 retval0;
	call.uni (retval0), 
	vprintf, 
	(
	param0, 
	param1
	);
	ld.param.b32 	%r377, [retval0];
	} // callseq 177
$L__BB0_249:
	and.b64  	%rd484, %rd3, 17592186044416;
	setp.eq.s64 	%p87, %rd484, 0;
	@%p87 bra 	$L__BB0_251;
	mov.u64 	%rd485, $str$2;
	cvta.global.u64 	%rd486, %rd485;
	{ // callseq 178, 0
	.param .b64 param0;
	st.param.b64 	[param0], %rd486;
	.param .b64 param1;
	st.param.b64 	[param1], 0;
	.param .b32 retval0;
	call.uni (retval0), 
	vprintf, 
	(
	param0, 
	param1
	);
	ld.param.b32 	%r379, [retval0];
	} // callseq 178
	bra.uni 	$L__BB0_252;
$L__BB0_251:
	mov.u64 	%rd487, $str$3;
	cvta.global.u64 	%rd488, %rd487;
	{ // callseq 179, 0
	.param .b64 param0;
	st.param.b64 	[param0], %rd488;
	.param .b64 param1;
	st.param.b64 	[param1], 0;
	.param .b32 retval0;
	call.uni (retval0), 
	vprintf, 
	(
	param0, 
	param1
	);
	ld.param.b32 	%r381, [retval0];
	} // callseq 179
$L__BB0_252:
	and.b64  	%rd489, %rd3, 8796093022208;
	setp.eq.s64 	%p88, %rd489, 0;
	@%p88 bra 	$L__BB0_254;
	mov.u64 	%rd490, $str$2;
	cvta.global.u64 	%rd491, %rd490;
	{ // callseq 180, 0
	.param .b64 param0;
	st.param.b64 	[param0], %rd491;
	.param .b64 param1;
	st.param.b64 	[param1], 0;
	.param .b32 retval0;
	call.uni (retval0), 
	vprintf, 
	(
	param0, 
	param1
	);
	ld.param.b32 	%r383, [retval0];
	} // callseq 180
	bra.uni 	$L__BB0_255;
$L__BB0_254:
	mov.u64 	%rd492, $str$3;
	cvta.global.u64 	%rd493, %rd492;
	{ // callseq 181, 0
	.param .b64 param0;
	st.param.b64 	[param0], %rd493;
	.param .b64 param1;
	st.param.b64 	[param1], 0;
	.param .b32 retval0;
	call.uni (retval0), 
	vprintf, 
	(
	param0, 
	param1
	);
	ld.param.b32 	%r385, [retval0];
	} // callseq 181
$L__BB0_255:
	shr.u64 	%rd494, %rd3, 31;
	cvt.u32.u64 	%r387, %rd494;
	shr.s32 	%r388, %r387, 12;
	cvta.to.local.u64 	%rd496, %rd32;
	st.local.u32 	[%rd496], %r388;
	cvta.global.u64 	%rd498, %rd139;
	{ // callseq 182, 0
	.param .b64 param0;
	st.param.b64 	[param0], %rd498;
	.param .b64 param1;
	st.param.b64 	[param1], %rd32;
	.param .b32 retval0;
	call.uni (retval0), 
	vprintf, 
	(
	param0, 
	param1
	);
	ld.param.b32 	%r389, [retval0];
	} // callseq 182
	shr.u64 	%rd499, %rd3, 42;
	and.b64  	%rd500, %rd499, 1;
	setp.eq.b64 	%p89, %rd500, 1;
	not.pred 	%p90, %p89;
	@%p90 bra 	$L__BB0_257;
	mov.u64 	%rd501, $str$2;
	cvta.global.u64 	%rd502, %rd501;
	{ // callseq 183, 0
	.param .b64 param0;
	st.param.b64 	[param0], %rd502;
	.param .b64 param1;
	st.param.b64 	[param1], 0;
	.param .b32 retval0;
	call.uni (retval0), 
	vprintf, 
	(
	param0, 
	param1
	);
	ld.param.b32 	%r391, [retval0];
	} // callseq 183
	bra.uni 	$L__BB0_258;
$L__BB0_257:
	mov.u64 	%rd503, $str$3;
	cvta.global.u64 	%rd504, %rd503;
	{ // callseq 184, 0
	.param .b64 param0;
	st.param.b64 	[param0], %rd504;
	.param .b64 param1;
	st.param.b64 	[param1], 0;
	.param .b32 retval0;
	call.uni (retval0), 
	vprintf, 
	(
	param0, 
	param1
	);
	ld.param.b32 	%r393, [retval0];
	} // callseq 184
$L__BB0_258:
	cvta.to.local.u64 	%rd508, %rd32;
	st.local.u32 	[%rd508], %rd500;
	cvta.global.u64 	%rd510, %rd34;
	{ // callseq 185, 0
	.param .b64 param0;
	st.param.b64 	[param0], %rd510;
	.param .b64 param1;
	st.param.b64 	[param1], %rd32;
	.param .b32 retval0;
	call.uni (retval0), 
	vprintf, 
	(
	param0, 
	param1
	);
	ld.param.b32 	%r395, [retval0];
	} // callseq 185
	and.b64  	%rd511, %rd3, 2199023255552;
	setp.eq.s64 	%p91, %rd511, 0;
	@%p91 bra 	$L__BB0_260;
	mov.u64 	%rd512, $str$2;
	cvta.global.u64 	%rd513, %rd512;
	{ // callseq 186, 0
	.param .b64 param0;
	st.param.b64 	[param0], %rd513;
	.param .b64 param1;
	st.param.b64 	[param1], 0;
	.param .b32 retval0;
	call.uni (retval0), 
	vprintf, 
	(
	param0, 
	param1
	);
	ld.param.b32 	%r397, [retval0];
	} // callseq 186
	bra.uni 	$L__BB0_261;
$L__BB0_260:
	mov.u64 	%rd514, $str$3;
	cvta.global.u64 	%rd515, %rd514;
	{ // callseq 187, 0
	.param .b64 param0;
	st.param.b64 	[param0], %rd515;
	.param .b64 param1;
	st.param.b64 	[param1], 0;
	.param .b32 retval0;
	call.uni (retval0), 
	vprintf, 
	(
	param0, 
	param1
	);
	ld.param.b32 	%r399, [retval0];
	} // callseq 187
$L__BB0_261:
	and.b64  	%rd516, %rd3, 1099511627776;
	setp.eq.s64 	%p92, %rd516, 0;
	@%p92 bra 	$L__BB0_263;
	mov.u64 	%rd517, $str$2;
	cvta.global.u64 	%rd518, %rd517;
	{ // callseq 188, 0
	.param .b64 param0;
	st.param.b64 	[param0], %rd518;
	.param .b64 param1;
	st.param.b64 	[param1], 0;
	.param .b32 retval0;
	call.uni (retval0), 
	vprintf, 
	(
	param0, 
	param1
	);
	ld.param.b32 	%r401, [retval0];
	} // callseq 188
	bra.uni 	$L__BB0_264;
$L__BB0_263:
	mov.u64 	%rd519, $str$3;
	cvta.global.u64 	%rd520, %rd519;
	{ // callseq 189, 0
	.param .b64 param0;
	st.param.b64 	[param0], %rd520;
	.param .b64 param1;
	st.param.b64 	[param1], 0;
	.param .b32 retval0;
	call.uni (retval0), 
	vprintf, 
	(
	param0, 
	param1
	);
	ld.param.b32 	%r403, [retval0];
	} // callseq 189
$L__BB0_264:
	and.b64  	%rd521, %rd3, 549755813888;
	setp.eq.s64 	%p93, %rd521, 0;
	@%p93 bra 	$L__BB0_266;
	mov.u64 	%rd522, $str$2;
	cvta.global.u64 	%rd523, %rd522;
	{ // callseq 190, 0
	.param .b64 param0;
	st.param.b64 	[param0], %rd523;
	.param .b64 param1;
	st.param.b64 	[param1], 0;
	.param .b32 retval0;
	call.uni (retval0), 
	vprintf, 
	(
	param0, 
	param1
	);
	ld.param.b32 	%r405, [retval0];
	} // callseq 190
	bra.uni 	$L__BB0_267;
$L__BB0_266:
	mov.u64 	%rd524, $str$3;
	cvta.global.u64 	%rd525, %rd524;
	{ // callseq 191, 0
	.param .b64 param0;
	st.param.b64 	[param0], %rd525;
	.param .b64 param1;
	st.param.b64 	[param1], 0;
	.param .b32 retval0;
	call.uni (retval0), 
	vprintf, 
	(
	param0, 
	param1
	);
	ld.param.b32 	%r407, [retval0];
	} // callseq 191
$L__BB0_267:
	and.b64  	%rd526, %rd3, 274877906944;
	setp.eq.s64 	%p94, %rd526, 0;
	@%p94 bra 	$L__BB0_269;
	mov.u64 	%rd527, $str$2;
	cvta.global.u64 	%rd528, %rd527;
	{ // callseq 192, 0
	.param .b64 param0;
	st.param.b64 	[param0], %rd528;
	.param .b64 param1;
	st.param.b64 	[param1], 0;
	.param .b32 retval0;
	call.uni (retval0), 
	vprintf, 
	(
	param0, 
	param1
	);
	ld.param.b32 	%r409, [retval0];
	} // callseq 192
	bra.uni 	$L__BB0_270;
$L__BB0_269:
	mov.u64 	%rd529, $str$3;
	cvta.global.u64 	%rd530, %rd529;
	{ // callseq 193, 0
	.param .b64 param0;
	st.param.b64 	[param0], %rd530;
	.param .b64 param1;
	st.param.b64 	[param1], 0;
	.param .b32 retval0;
	call.uni (retval0), 
	vprintf, 
	(
	param0, 
	param1
	);
	ld.param.b32 	%r411, [retval0];
	} // callseq 193
$L__BB0_270:
	and.b64  	%rd531, %rd3, 137438953472;
	setp.eq.s64 	%p95, %rd531, 0;
	@%p95 bra 	$L__BB0_272;
	mov.u64 	%rd532, $str$2;
	cvta.global.u64 	%rd533, %rd532;
	{ // callseq 194, 0
	.param .b64 param0;
	st.param.b64 	[param0], %rd533;
	.param .b64 param1;
	st.param.b64 	[param1], 0;
	.param .b32 retval0;
	call.uni (retval0), 
	vprintf, 
	(
	param0, 
	param1
	);
	ld.param.b32 	%r413, [retval0];
	} // callseq 194
	bra.uni 	$L__BB0_273;
$L__BB0_272:
	mov.u64 	%rd534, $str$3;
	cvta.global.u64 	%rd535, %rd534;
	{ // callseq 195, 0
	.param .b64 param0;
	st.param.b64 	[param0], %rd535;
	.param .b64 param1;
	st.param.b64 	[param1], 0;
	.param .b32 retval0;
	call.uni (retval0), 
	vprintf, 
	(
	param0, 
	param1
	);
	ld.param.b32 	%r415, [retval0];
	} // callseq 195
$L__BB0_273:
	and.b64  	%rd536, %rd3, 68719476736;
	setp.eq.s64 	%p96, %rd536, 0;
	@%p96 bra 	$L__BB0_275;
	mov.u64 	%rd537, $str$2;
	cvta.global.u64 	%rd538, %rd537;
	{ // callseq 196, 0
	.param .b64 param0;
	st.param.b64 	[param0], %rd538;
	.param .b64 param1;
	st.param.b64 	[param1], 0;
	.param .b32 retval0;
	call.uni (retval0), 
	vprintf, 
	(
	param0, 
	param1
	);
	ld.param.b32 	%r417, [retval0];
	} // callseq 196
	bra.uni 	$L__BB0_276;
$L__BB0_275:
	mov.u64 	%rd539, $str$3;
	cvta.global.u64 	%rd540, %rd539;
	{ // callseq 197, 0
	.param .b64 param0;
	st.param.b64 	[param0], %rd540;
	.param .b64 param1;
	st.param.b64 	[param1], 0;
	.param .b32 retval0;
	call.uni (retval0), 
	vprintf, 
	(
	param0, 
	param1
	);
	ld.param.b32 	%r419, [retval0];
	} // callseq 197
$L__BB0_276:
	and.b64  	%rd541, %rd3, 34359738368;
	setp.eq.s64 	%p97, %rd541, 0;
	@%p97 bra 	$L__BB0_278;
	mov.u64 	%rd542, $str$2;
	cvta.global.u64 	%rd543, %rd542;
	{ // callseq 198, 0
	.param .b64 param0;
	st.param.b64 	[param0], %rd543;
	.param .b64 param1;
	st.param.b64 	[param1], 0;
	.param .b32 retval0;
	call.uni (retval0), 
	vprintf, 
	(
	param0, 
	param1
	);
	ld.param.b32 	%r421, [retval0];
	} // callseq 198
	bra.uni 	$L__BB0_279;
$L__BB0_278:
	mov.u64 	%rd544, $str$3;
	cvta.global.u64 	%rd545, %rd544;
	{ // callseq 199, 0
	.param .b64 param0;
	st.param.b64 	[param0], %rd545;
	.param .b64 param1;
	st.param.b64 	[param1], 0;
	.param .b32 retval0;
	call.uni (retval0), 
	vprintf, 
	(
	param0, 
	param1
	);
	ld.param.b32 	%r423, [retval0];
	} // callseq 199
$L__BB0_279:
	and.b64  	%rd546, %rd3, 17179869184;
	setp.eq.s64 	%p98, %rd546, 0;
	@%p98 bra 	$L__BB0_281;
	mov.u64 	%rd547, $str$2;
	cvta.global.u64 	%rd548, %rd547;
	{ // callseq 200, 0
	.param .b64 param0;
	st.param.b64 	[param0], %rd548;
	.param .b64 param1;
	st.param.b64 	[param1], 0;
	.param .b32 retval0;
	call.uni (retval0), 
	vprintf, 
	(
	param0, 
	param1
	);
	ld.param.b32 	%r425, [retval0];
	} // callseq 200
	bra.uni 	$L__BB0_282;
$L__BB0_281:
	mov.u64 	%rd549, $str$3;
	cvta.global.u64 	%rd550, %rd549;
	{ // callseq 201, 0
	.param .b64 param0;
	st.param.b64 	[param0], %rd550;
	.param .b64 param1;
	st.param.b64 	[param1], 0;
	.param .b32 retval0;
	call.uni (retval0), 
	vprintf, 
	(
	param0, 
	param1
	);
	ld.param.b32 	%r427, [retval0];
	} // callseq 201
$L__BB0_282:
	and.b64  	%rd551, %rd3, 8589934592;
	setp.eq.s64 	%p99, %rd551, 0;
	@%p99 bra 	$L__BB0_284;
	mov.u64 	%rd552, $str$2;
	cvta.global.u64 	%rd553, %rd552;
	{ // callseq 202, 0
	.param .b64 param0;
	st.param.b64 	[param0], %rd553;
	.param .b64 param1;
	st.param.b64 	[param1], 0;
	.param .b32 retval0;
	call.uni (retval0), 
	vprintf, 
	(
	param0, 
	param1
	);
	ld.param.b32 	%r429, [retval0];
	} // callseq 202
	bra.uni 	$L__BB0_285;
$L__BB0_284:
	mov.u64 	%rd554, $str$3;
	cvta.global.u64 	%rd555, %rd554;
	{ // callseq 203, 0
	.param .b64 param0;
	st.param.b64 	[param0], %rd555;
	.param .b64 param1;
	st.param.b64 	[param1], 0;
	.param .b32 retval0;
	call.uni (retval0), 
	vprintf, 
	(
	param0, 
	param1
	);
	ld.param.b32 	%r431, [retval0];
	} // callseq 203
$L__BB0_285:
	and.b64  	%rd556, %rd3, 4294967296;
	setp.eq.s64 	%p100, %rd556, 0;
	@%p100 bra 	$L__BB0_287;
	mov.u64 	%rd557, $str$2;
	cvta.global.u64 	%rd558, %rd557;
	{ // callseq 204, 0
	.param .b64 param0;
	st.param.b64 	[param0], %rd558;
	.param .b64 param1;
	st.param.b64 	[param1], 0;
	.param .b32 retval0;
	call.uni (retval0), 
	vprintf, 
	(
	param0, 
	param1
	);
	ld.param.b32 	%r433, [retval0];
	} // callseq 204
	bra.uni 	$L__BB0_288;
$L__BB0_287:
	mov.u64 	%rd559, $str$3;
	cvta.global.u64 	%rd560, %rd559;
	{ // callseq 205, 0
	.param .b64 param0;
	st.param.b64 	[param0], %rd560;
	.param .b64 param1;
	st.param.b64 	[param1], 0;
	.param .b32 retval0;
	call.uni (retval0), 
	vprintf, 
	(
	param0, 
	param1
	);
	ld.param.b32 	%r435, [retval0];
	} // callseq 205
$L__BB0_288:
	and.b64  	%rd561, %rd3, 2147483648;
	setp.eq.s64 	%p101, %rd561, 0;
	@%p101 bra 	$L__BB0_290;
	mov.u64 	%rd562, $str$2;
	cvta.global.u64 	%rd563, %rd562;
	{ // callseq 206, 0
	.param .b64 param0;
	st.param.b64 	[param0], %rd563;
	.param .b64 param1;
	st.param.b64 	[param1], 0;
	.param .b32 retval0;
	call.uni (retval0), 
	vprintf, 
	(
	param0, 
	param1
	);
	ld.param.b32 	%r437, [retval0];
	} // callseq 206
	bra.uni 	$L__BB0_291;
$L__BB0_290:
	mov.u64 	%rd564, $str$3;
	cvta.global.u64 	%rd565, %rd564;
	{ // callseq 207, 0
	.param .b64 param0;
	st.param.b64 	[param0], %rd565;
	.param .b64 param1;
	st.param.b64 	[param1], 0;
	.param .b32 retval0;
	call.uni (retval0), 
	vprintf, 
	(
	param0, 
	param1
	);
	ld.param.b32 	%r439, [retval0];
	} // callseq 207
$L__BB0_291:
	and.b64  	%rd566, %rd3, 1073741824;
	setp.eq.s64 	%p102, %rd566, 0;
	@%p102 bra 	$L__BB0_293;
	mov.u64 	%rd567, $str$2;
	cvta.global.u64 	%rd568, %rd567;
	{ // callseq 208, 0
	.param .b64 param0;
	st.param.b64 	[param0], %rd568;
	.param .b64 param1;
	st.param.b64 	[param1], 0;
	.param .b32 retval0;
	call.uni (retval0), 
	vprintf, 
	(
	param0, 
	param1
	);
	ld.param.b32 	%r441, [retval0];
	} // callseq 208
	bra.uni 	$L__BB0_294;
$L__BB0_293:
	mov.u64 	%rd569, $str$3;
	cvta.global.u64 	%rd570, %rd569;
	{ // callseq 209, 0
	.param .b64 param0;
	st.param.b64 	[param0], %rd570;
	.param .b64 param1;
	st.param.b64 	[param1], 0;
	.param .b32 retval0;
	call.uni (retval0), 
	vprintf, 
	(
	param0, 
	param1
	);
	ld.param.b32 	%r443, [retval0];
	} // callseq 209
$L__BB0_294:
	and.b64  	%rd571, %rd3, 536870912;
	setp.eq.s64 	%p103, %rd571, 0;
	@%p103 bra 	$L__BB0_296;
	mov.u64 	%rd572, $str$2;
	cvta.global.u64 	%rd573, %rd572;
	{ // callseq 210, 0
	.param .b64 param0;
	st.param.b64 	[param0], %rd573;
	.param .b64 param1;
	st.param.b64 	[param1], 0;
	.param .b32 retval0;
	call.uni (retval0), 
	vprintf, 
	(
	param0, 
	param1
	);
	ld.param.b32 	%r445, [retval0];
	} // callseq 210
	bra.uni 	$L__BB0_297;
$L__BB0_296:
	mov.u64 	%rd574, $str$3;
	cvta.global.u64 	%rd575, %rd574;
	{ // callseq 211, 0
	.param .b64 param0;
	st.param.b64 	[param0], %rd575;
	.param .b64 param1;
	st.param.b64 	[param1], 0;
	.param .b32 retval0;
	call.uni (retval0), 
	vprintf, 
	(
	param0, 
	param1
	);
	ld.param.b32 	%r447, [retval0];
	} // callseq 211
$L__BB0_297:
	and.b64  	%rd576, %rd3, 268435456;
	setp.eq.s64 	%p104, %rd576, 0;
	@%p104 bra 	$L__BB0_299;
	mov.u64 	%rd577, $str$2;
	cvta.global.u64 	%rd578, %rd577;
	{ // callseq 212, 0
	.param .b64 param0;
	st.param.b64 	[param0], %rd578;
	.param .b64 param1;
	st.param.b64 	[param1], 0;
	.param .b32 retval0;
	call.uni (retval0), 
	vprintf, 
	(
	param0, 
	param1
	);
	ld.param.b32 	%r449, [retval0];
	} // callseq 212
	bra.uni 	$L__BB0_300;
$L__BB0_299:
	mov.u64 	%rd579, $str$3;
	cvta.global.u64 	%rd580, %rd579;
	{ // callseq 213, 0
	.param .b64 param0;
	st.param.b64 	[param0], %rd580;
	.param .b64 param1;
	st.param.b64 	[param1], 0;
	.param .b32 retval0;
	call.uni (retval0), 
	vprintf, 
	(
	param0, 
	param1
	);
	ld.param.b32 	%r451, [retval0];
	} // callseq 213
$L__BB0_300:
	and.b64  	%rd581, %rd3, 134217728;
	setp.eq.s64 	%p105, %rd581, 0;
	@%p105 bra 	$L__BB0_302;
	mov.u64 	%rd582, $str$2;
	cvta.global.u64 	%rd583, %rd582;
	{ // callseq 214, 0
	.param .b64 param0;
	st.param.b64 	[param0], %rd583;
	.param .b64 param1;
	st.param.b64 	[param1], 0;
	.param .b32 retval0;
	call.uni (retval0), 
	vprintf, 
	(
	param0, 
	param1
	);
	ld.param.b32 	%r453, [retval0];
	} // callseq 214
	bra.uni 	$L__BB0_303;
$L__BB0_302:
	mov.u64 	%rd584, $str$3;
	cvta.global.u64 	%rd585, %rd584;
	{ // callseq 215, 0
	.param .b64 param0;
	st.param.b64 	[param0], %rd585;
	.param .b64 param1;
	st.param.b64 	[param1], 0;
	.param .b32 retval0;
	call.uni (retval0), 
	vprintf, 
	(
	param0, 
	param1
	);
	ld.param.b32 	%r455, [retval0];
	} // callseq 215
$L__BB0_303:
	and.b64  	%rd586, %rd3, 67108864;
	setp.eq.s64 	%p106, %rd586, 0;
	@%p106 bra 	$L__BB0_305;
	mov.u64 	%rd587, $str$2;
	cvta.global.u64 	%rd588, %rd587;
	{ // callseq 216, 0
	.param .b64 param0;
	st.param.b64 	[param0], %rd588;
	.param .b64 param1;
	st.param.b64 	[param1], 0;
	.param .b32 retval0;
	call.uni (retval0), 
	vprintf, 
	(
	param0, 
	param1
	);
	ld.param.b32 	%r457, [retval0];
	} // callseq 216
	bra.uni 	$L__BB0_306;
$L__BB0_305:
	mov.u64 	%rd589, $str$3;
	cvta.global.u64 	%rd590, %rd589;
	{ // callseq 217, 0
	.param .b64 param0;
	st.param.b64 	[param0], %rd590;
	.param .b64 param1;
	st.param.b64 	[param1], 0;
	.param .b32 retval0;
	call.uni (retval0), 
	vprintf, 
	(
	param0, 
	param1
	);
	ld.param.b32 	%r459, [retval0];
	} // callseq 217
$L__BB0_306:
	and.b64  	%rd591, %rd3, 33554432;
	setp.eq.s64 	%p107, %rd591, 0;
	@%p107 bra 	$L__BB0_308;
	mov.u64 	%rd592, $str$2;
	cvta.global.u64 	%rd593, %rd592;
	{ // callseq 218, 0
	.param .b64 param0;
	st.param.b64 	[param0], %rd593;
	.param .b64 param1;
	st.param.b64 	[param1], 0;
	.param .b32 retval0;
	call.uni (retval0), 
	vprintf, 
	(
	param0, 
	param1
	);
	ld.param.b32 	%r461, [retval0];
	} // callseq 218
	bra.uni 	$L__BB0_309;
$L__BB0_308:
	mov.u64 	%rd594, $str$3;
	cvta.global.u64 	%rd595, %rd594;
	{ // callseq 219, 0
	.param .b64 param0;
	st.param.b64 	[param0], %rd595;
	.param .b64 param1;
	st.param.b64 	[param1], 0;
	.param .b32 retval0;
	call.uni (retval0), 
	vprintf, 
	(
	param0, 
	param1
	);
	ld.param.b32 	%r463, [retval0];
	} // callseq 219
$L__BB0_309:
	and.b64  	%rd596, %rd3, 16777216;
	setp.eq.s64 	%p108, %rd596, 0;
	@%p108 bra 	$L__BB0_311;
	mov.u64 	%rd597, $str$2;
	cvta.global.u64 	%rd598, %rd597;
	{ // callseq 220, 0
	.param .b64 param0;
	st.param.b64 	[param0], %rd598;
	.param .b64 param1;
	st.param.b64 	[param1], 0;
	.param .b32 retval0;
	call.uni (retval0), 
	vprintf, 
	(
	param0, 
	param1
	);
	ld.param.b32 	%r465, [retval0];
	} // callseq 220
	bra.uni 	$L__BB0_312;
$L__BB0_311:
	mov.u64 	%rd599, $str$3;
	cvta.global.u64 	%rd600, %rd599;
	{ // callseq 221, 0
	.param .b64 param0;
	st.param.b64 	[param0], %rd600;
	.param .b64 param1;
	st.param.b64 	[param1], 0;
	.param .b32 retval0;
	call.uni (retval0), 
	vprintf, 
	(
	param0, 
	param1
	);
	ld.param.b32 	%r467, [retval0];
	} // callseq 221
$L__BB0_312:
	and.b64  	%rd601, %rd3, 8388608;
	setp.eq.s64 	%p109, %rd601, 0;
	@%p109 bra 	$L__BB0_314;
	mov.u64 	%rd602, $str$2;
	cvta.global.u64 	%rd603, %rd602;
	{ // callseq 222, 0
	.param .b64 param0;
	st.param.b64 	[param0], %rd603;
	.param .b64 param1;
	st.param.b64 	[param1], 0;
	.param .b32 retval0;
	call.uni (retval0), 
	vprintf, 
	(
	param0, 
	param1
	);
	ld.param.b32 	%r469, [retval0];
	} // callseq 222
	bra.uni 	$L__BB0_315;
$L__BB0_314:
	mov.u64 	%rd604, $str$3;
	cvta.global.u64 	%rd605, %rd604;
	{ // callseq 223, 0
	.param .b64 param0;
	st.param.b64 	[param0], %rd605;
	.param .b64 param1;
	st.param.b64 	[param1], 0;
	.param .b32 retval0;
	call.uni (retval0), 
	vprintf, 
	(
	param0, 
	param1
	);
	ld.param.b32 	%r471, [retval0];
	} // callseq 223
$L__BB0_315:
	and.b64  	%rd606, %rd3, 4194304;
	setp.eq.s64 	%p110, %rd606, 0;
	@%p110 bra 	$L__BB0_317;
	mov.u64 	%rd607, $str$2;
	cvta.global.u64 	%rd608, %rd607;
	{ // callseq 224, 0
	.param .b64 param0;
	st.param.b64 	[param0], %rd608;
	.param .b64 param1;
	st.param.b64 	[param1], 0;
	.param .b32 retval0;
	call.uni (retval0), 
	vprintf, 
	(
	param0, 
	param1
	);
	ld.param.b32 	%r473, [retval0];
	} // callseq 224
	bra.uni 	$L__BB0_318;
$L__BB0_317:
	mov.u64 	%rd609, $str$3;
	cvta.global.u64 	%rd610, %rd609;
	{ // callseq 225, 0
	.param .b64 param0;
	st.param.b64 	[param0], %rd610;
	.param .b64 param1;
	st.param.b64 	[param1], 0;
	.param .b32 retval0;
	call.uni (retval0), 
	vprintf, 
	(
	param0, 
	param1
	);
	ld.param.b32 	%r475, [retval0];
	} // callseq 225
$L__BB0_318:
	and.b64  	%rd611, %rd3, 2097152;
	setp.eq.s64 	%p111, %rd611, 0;
	@%p111 bra 	$L__BB0_320;
	mov.u64 	%rd612, $str$2;
	cvta.global.u64 	%rd613, %rd612;
	{ // callseq 226, 0
	.param .b64 param0;
	st.param.b64 	[param0], %rd613;
	.param .b64 param1;
	st.param.b64 	[param1], 0;
	.param .b32 retval0;
	call.uni (retval0), 
	vprintf, 
	(
	param0, 
	param1
	);
	ld.param.b32 	%r477, [retval0];
	} // callseq 226
	bra.uni 	$L__BB0_321;
$L__BB0_320:
	mov.u64 	%rd614, $str$3;
	cvta.global.u64 	%rd615, %rd614;
	{ // callseq 227, 0
	.param .b64 param0;
	st.param.b64 	[param0], %rd615;
	.param .b64 param1;
	st.param.b64 	[param1], 0;
	.param .b32 retval0;
	call.uni (retval0), 
	vprintf, 
	(
	param0, 
	param1
	);
	ld.param.b32 	%r479, [retval0];
	} // callseq 227
$L__BB0_321:
	shr.u64 	%rd616, %rd3, 10;
	cvt.u32.u64 	%r481, %rd616;
	shr.s32 	%r482, %r481, 11;
	cvta.to.local.u64 	%rd618, %rd32;
	st.local.u32 	[%rd618], %r482;
	cvta.global.u64 	%rd620, %rd139;
	{ // callseq 228, 0
	.param .b64 param0;
	st.param.b64 	[param0], %rd620;
	.param .b64 param1;
	st.param.b64 	[param1], %rd32;
	.param .b32 retval0;
	call.uni (retval0), 
	vprintf, 
	(
	param0, 
	param1
	);
	ld.param.b32 	%r483, [retval0];
	} // callseq 228
	and.b64  	%rd621, %rd3, 1048576;
	setp.eq.s64 	%p112, %rd621, 0;
	@%p112 bra 	$L__BB0_323;
	mov.u64 	%rd622, $str$2;
	cvta.global.u64 	%rd623, %rd622;
	{ // callseq 229, 0
	.param .b64 param0;
	st.param.b64 	[param0], %rd623;
	.param .b64 param1;
	st.param.b64 	[param1], 0;
	.param .b32 retval0;
	call.uni (retval0), 
	vprintf, 
	(
	param0, 
	param1
	);
	ld.param.b32 	%r485, [retval0];
	} // callseq 229
	bra.uni 	$L__BB0_324;
$L__BB0_323:
	mov.u64 	%rd624, $str$3;
	cvta.global.u64 	%rd625, %rd624;
	{ // callseq 230, 0
	.param .b64 param0;
	st.param.b64 	[param0], %rd625;
	.param .b64 param1;
	st.param.b64 	[param1], 0;
	.param .b32 retval0;
	call.uni (retval0), 
	vprintf, 
	(
	param0, 
	param1
	);
	ld.param.b32 	%r487, [retval0];
	} // callseq 230
$L__BB0_324:
	and.b64  	%rd626, %rd3, 524288;
	setp.eq.s64 	%p113, %rd626, 0;
	@%p113 bra 	$L__BB0_326;
	mov.u64 	%rd627, $str$2;
	cvta.global.u64 	%rd628, %rd627;
	{ // callseq 231, 0
	.param .b64 param0;
	st.param.b64 	[param0], %rd628;
	.param .b64 param1;
	st.param.b64 	[param1], 0;
	.param .b32 retval0;
	call.uni (retval0), 
	vprintf, 
	(
	param0, 
	param1
	);
	ld.param.b32 	%r489, [retval0];
	} // callseq 231
	bra.uni 	$L__BB0_327;
$L__BB0_326:
	mov.u64 	%rd629, $str$3;
	cvta.global.u64 	%rd630, %rd629;
	{ // callseq 232, 0
	.param .b64 param0;
	st.param.b64 	[param0], %rd630;
	.param .b64 param1;
	st.param.b64 	[param1], 0;
	.param .b32 retval0;
	call.uni (retval0), 
	vprintf, 
	(
	param0, 
	param1
	);
	ld.param.b32 	%r491, [retval0];
	} // callseq 232
$L__BB0_327:
	and.b64  	%rd631, %rd3, 262144;
	setp.eq.s64 	%p114, %rd631, 0;
	@%p114 bra 	$L__BB0_329;
	mov.u64 	%rd632, $str$2;
	cvta.global.u64 	%rd633, %rd632;
	{ // callseq 233, 0
	.param .b64 param0;
	st.param.b64 	[param0], %rd633;
	.param .b64 param1;
	st.param.b64 	[param1], 0;
	.param .b32 retval0;
	call.uni (retval0), 
	vprintf, 
	(
	param0, 
	param1
	);
	ld.param.b32 	%r493, [retval0];
	} // callseq 233
	bra.uni 	$L__BB0_330;
$L__BB0_329:
	mov.u64 	%rd634, $str$3;
	cvta.global.u64 	%rd635, %rd634;
	{ // callseq 234, 0
	.param .b64 param0;
	st.param.b64 	[param0], %rd635;
	.param .b64 param1;
	st.param.b64 	[param1], 0;
	.param .b32 retval0;
	call.uni (retval0), 
	vprintf, 
	(
	param0, 
	param1
	);
	ld.param.b32 	%r495, [retval0];
	} // callseq 234
$L__BB0_330:
	and.b64  	%rd636, %rd3, 131072;
	setp.eq.s64 	%p115, %rd636, 0;
	@%p115 bra 	$L__BB0_332;
	mov.u64 	%rd637, $str$2;
	cvta.global.u64 	%rd638, %rd637;
	{ // callseq 235, 0
	.param .b64 param0;
	st.param.b64 	[param0], %rd638;
	.param .b64 param1;
	st.param.b64 	[param1], 0;
	.param .b32 retval0;
	call.uni (retval0), 
	vprintf, 
	(
	param0, 
	param1
	);
	ld.param.b32 	%r497, [retval0];
	} // callseq 235
	bra.uni 	$L__BB0_333;
$L__BB0_332:
	mov.u64 	%rd639, $str$3;
	cvta.global.u64 	%rd640, %rd639;
	{ // callseq 236, 0
	.param .b64 param0;
	st.param.b64 	[param0], %rd640;
	.param .b64 param1;
	st.param.b64 	[param1], 0;
	.param .b32 retval0;
	call.uni (retval0), 
	vprintf, 
	(
	param0, 
	param1
	);
	ld.param.b32 	%r499, [retval0];
	} // callseq 236
$L__BB0_333:
	and.b64  	%rd641, %rd3, 65536;
	setp.eq.s64 	%p116, %rd641, 0;
	@%p116 bra 	$L__BB0_335;
	mov.u64 	%rd642, $str$2;
	cvta.global.u64 	%rd643, %rd642;
	{ // callseq 237, 0
	.param .b64 param0;
	st.param.b64 	[param0], %rd643;
	.param .b64 param1;
	st.param.b64 	[param1], 0;
	.param .b32 retval0;
	call.uni (retval0), 
	vprintf, 
	(
	param0, 
	param1
	);
	ld.param.b32 	%r501, [retval0];
	} // callseq 237
	bra.uni 	$L__BB0_336;
$L__BB0_335:
	mov.u64 	%rd644, $str$3;
	cvta.global.u64 	%rd645, %rd644;
	{ // callseq 238, 0
	.param .b64 param0;
	st.param.b64 	[param0], %rd645;
	.param .b64 param1;
	st.param.b64 	[param1], 0;
	.param .b32 retval0;
	call.uni (retval0), 
	vprintf, 
	(
	param0, 
	param1
	);
	ld.param.b32 	%r503, [retval0];
	} // callseq 238
$L__BB0_336:
	and.b64  	%rd646, %rd3, 32768;
	setp.eq.s64 	%p117, %rd646, 0;
	@%p117 bra 	$L__BB0_338;
	mov.u64 	%rd647, $str$2;
	cvta.global.u64 	%rd648, %rd647;
	{ // callseq 239, 0
	.param .b64 param0;
	st.param.b64 	[param0], %rd648;
	.param .b64 param1;
	st.param.b64 	[param1], 0;
	.param .b32 retval0;
	call.uni (retval0), 
	vprintf, 
	(
	param0, 
	param1
	);
	ld.param.b32 	%r505, [retval0];
	} // callseq 239
	bra.uni 	$L__BB0_339;
$L__BB0_338:
	mov.u64 	%rd649, $str$3;
	cvta.global.u64 	%rd650, %rd649;
	{ // callseq 240, 0
	.param .b64 param0;
	st.param.b64 	[param0], %rd650;
	.param .b64 param1;
	st.param.b64 	[param1], 0;
	.param .b32 retval0;
	call.uni (retval0), 
	vprintf, 
	(
	param0, 
	param1
	);
	ld.param.b32 	%r507, [retval0];
	} // callseq 240
$L__BB0_339:
	and.b64  	%rd651, %rd3, 16384;
	setp.eq.s64 	%p118, %rd651, 0;
	@%p118 bra 	$L__BB0_341;
	mov.u64 	%rd652, $str$2;
	cvta.global.u64 	%rd653, %rd652;
	{ // callseq 241, 0
	.param .b64 param0;
	st.param.b64 	[param0], %rd653;
	.param .b64 param1;
	st.param.b64 	[param1], 0;
	.param .b32 retval0;
	call.uni (retval0), 
	vprintf, 
	(
	param0, 
	param1
	);
	ld.param.b32 	%r509, [retval0];
	} // callseq 241
	bra.uni 	$L__BB0_342;
$L__BB0_341:
	mov.u64 	%rd654, $str$3;
	cvta.global.u64 	%rd655, %rd654;
	{ // callseq 242, 0
	.param .b64 param0;
	st.param.b64 	[param0], %rd655;
	.param .b64 param1;
	st.param.b64 	[param1], 0;
	.param .b32 retval0;
	call.uni (retval0), 
	vprintf, 
	(
	param0, 
	param1
	);
	ld.param.b32 	%r511, [retval0];
	} // callseq 242
$L__BB0_342:
	and.b64  	%rd656, %rd3, 8192;
	setp.eq.s64 	%p119, %rd656, 0;
	@%p119 bra 	$L__BB0_344;
	mov.u64 	%rd657, $str$2;
	cvta.global.u64 	%rd658, %rd657;
	{ // callseq 243, 0
	.param .b64 param0;
	st.param.b64 	[param0], %rd658;
	.param .b64 param1;
	st.param.b64 	[param1], 0;
	.param .b32 retval0;
	call.uni (retval0), 
	vprintf, 
	(
	param0, 
	param1
	);
	ld.param.b32 	%r513, [retval0];
	} // callseq 243
	bra.uni 	$L__BB0_345;
$L__BB0_344:
	mov.u64 	%rd659, $str$3;
	cvta.global.u64 	%rd660, %rd659;
	{ // callseq 244, 0
	.param .b64 param0;
	st.param.b64 	[param0], %rd660;
	.param .b64 param1;
	st.param.b64 	[param1], 0;
	.param .b32 retval0;
	call.uni (retval0), 
	vprintf, 
	(
	param0, 
	param1
	);
	ld.param.b32 	%r515, [retval0];
	} // callseq 244
$L__BB0_345:
	and.b64  	%rd661, %rd3, 4096;
	setp.eq.s64 	%p120, %rd661, 0;
	@%p120 bra 	$L__BB0_347;
	mov.u64 	%rd662, $str$2;
	cvta.global.u64 	%rd663, %rd662;
	{ // callseq 245, 0
	.param .b64 param0;
	st.param.b64 	[param0], %rd663;
	.param .b64 param1;
	st.param.b64 	[param1], 0;
	.param .b32 retval0;
	call.uni (retval0), 
	vprintf, 
	(
	param0, 
	param1
	);
	ld.param.b32 	%r517, [retval0];
	} // callseq 245
	bra.uni 	$L__BB0_348;
$L__BB0_347:
	mov.u64 	%rd664, $str$3;
	cvta.global.u64 	%rd665, %rd664;
	{ // callseq 246, 0
	.param .b64 param0;
	st.param.b64 	[param0], %rd665;
	.param .b64 param1;
	st.param.b64 	[param1], 0;
	.param .b32 retval0;
	call.uni (retval0), 
	vprintf, 
	(
	param0, 
	param1
	);
	ld.param.b32 	%r519, [retval0];
	} // callseq 246
$L__BB0_348:
	and.b64  	%rd666, %rd3, 2048;
	setp.eq.s64 	%p121, %rd666, 0;
	@%p121 bra 	$L__BB0_350;
	mov.u64 	%rd667, $str$2;
	cvta.global.u64 	%rd668, %rd667;
	{ // callseq 247, 0
	.param .b64 param0;
	st.param.b64 	[param0], %rd668;
	.param .b64 param1;
	st.param.b64 	[param1], 0;
	.param .b32 retval0;
	call.uni (retval0), 
	vprintf, 
	(
	param0, 
	param1
	);
	ld.param.b32 	%r521, [retval0];
	} // callseq 247
	bra.uni 	$L__BB0_351;
$L__BB0_350:
	mov.u64 	%rd669, $str$3;
	cvta.global.u64 	%rd670, %rd669;
	{ // callseq 248, 0
	.param .b64 param0;
	st.param.b64 	[param0], %rd670;
	.param .b64 param1;
	st.param.b64 	[param1], 0;
	.param .b32 retval0;
	call.uni (retval0), 
	vprintf, 
	(
	param0, 
	param1
	);
	ld.param.b32 	%r523, [retval0];
	} // callseq 248
$L__BB0_351:
	and.b64  	%rd671, %rd3, 1024;
	setp.eq.s64 	%p122, %rd671, 0;
	@%p122 bra 	$L__BB0_353;
	mov.u64 	%rd672, $str$2;
	cvta.global.u64 	%rd673, %rd672;
	{ // callseq 249, 0
	.param .b64 param0;
	st.param.b64 	[param0], %rd673;
	.param .b64 param1;
	st.param.b64 	[param1], 0;
	.param .b32 retval0;
	call.uni (retval0), 
	vprintf, 
	(
	param0, 
	param1
	);
	ld.param.b32 	%r525, [retval0];
	} // callseq 249
	bra.uni 	$L__BB0_354;
$L__BB0_353:
	mov.u64 	%rd674, $str$3;
	cvta.global.u64 	%rd675, %rd674;
	{ // callseq 250, 0
	.param .b64 param0;
	st.param.b64 	[param0], %rd675;
	.param .b64 param1;
	st.param.b64 	[param1], 0;
	.param .b32 retval0;
	call.uni (retval0), 
	vprintf, 
	(
	param0, 
	param1
	);
	ld.param.b32 	%r527, [retval0];
	} // callseq 250
$L__BB0_354:
	and.b64  	%rd676, %rd3, 512;
	setp.eq.s64 	%p123, %rd676, 0;
	@%p123 bra 	$L__BB0_356;
	mov.u64 	%rd677, $str$2;
	cvta.global.u64 	%rd678, %rd677;
	{ // callseq 251, 0
	.param .b64 param0;
	st.param.b64 	[param0], %rd678;
	.param .b64 param1;
	st.param.b64 	[param1], 0;
	.param .b32 retval0;
	call.uni (retval0), 
	vprintf, 
	(
	param0, 
	param1
	);
	ld.param.b32 	%r529, [retval0];
	} // callseq 251
	bra.uni 	$L__BB0_357;
$L__BB0_356:
	mov.u64 	%rd679, $str$3;
	cvta.global.u64 	%rd680, %rd679;
	{ // callseq 252, 0
	.param .b64 param0;
	st.param.b64 	[param0], %rd680;
	.param .b64 param1;
	st.param.b64 	[param1], 0;
	.param .b32 retval0;
	call.uni (retval0), 
	vprintf, 
	(
	param0, 
	param1
	);
	ld.param.b32 	%r531, [retval0];
	} // callseq 252
$L__BB0_357:
	and.b64  	%rd681, %rd3, 256;
	setp.eq.s64 	%p124, %rd681, 0;
	@%p124 bra 	$L__BB0_359;
	mov.u64 	%rd682, $str$2;
	cvta.global.u64 	%rd683, %rd682;
	{ // callseq 253, 0
	.param .b64 param0;
	st.param.b64 	[param0], %rd683;
	.param .b64 param1;
	st.param.b64 	[param1], 0;
	.param .b32 retval0;
	call.uni (retval0), 
	vprintf, 
	(
	param0, 
	param1
	);
	ld.param.b32 	%r533, [retval0];
	} // callseq 253
	bra.uni 	$L__BB0_360;
$L__BB0_359:
	mov.u64 	%rd684, $str$3;
	cvta.global.u64 	%rd685, %rd684;
	{ // callseq 254, 0
	.param .b64 param0;
	st.param.b64 	[param0], %rd685;
	.param .b64 param1;
	st.param.b64 	[param1], 0;
	.param .b32 retval0;
	call.uni (retval0), 
	vprintf, 
	(
	param0, 
	param1
	);
	ld.param.b32 	%r535, [retval0];
	} // callseq 254
$L__BB0_360:
	and.b64  	%rd686, %rd3, 128;
	setp.eq.s64 	%p125, %rd686, 0;
	@%p125 bra 	$L__BB0_362;
	mov.u64 	%rd687, $str$2;
	cvta.global.u64 	%rd688, %rd687;
	{ // callseq 255, 0
	.param .b64 param0;
	st.param.b64 	[param0], %rd688;
	.param .b64 param1;
	st.param.b64 	[param1], 0;
	.param .b32 retval0;
	call.uni (retval0), 
	vprintf, 
	(
	param0, 
	param1
	);
	ld.param.b32 	%r537, [retval0];
	} // callseq 255
	bra.uni 	$L__BB0_363;
$L__BB0_362:
	mov.u64 	%rd689, $str$3;
	cvta.global.u64 	%rd690, %rd689;
	{ // callseq 256, 0
	.param .b64 param0;
	st.param.b64 	[param0], %rd690;
	.param .b64 param1;
	st.param.b64 	[param1], 0;
	.param .b32 retval0;
	call.uni (retval0), 
	vprintf, 
	(
	param0, 
	param1
	);
	ld.param.b32 	%r539, [retval0];
	} // callseq 256
$L__BB0_363:
	and.b64  	%rd691, %rd3, 64;
	setp.eq.s64 	%p126, %rd691, 0;
	@%p126 bra 	$L__BB0_365;
	mov.u64 	%rd692, $str$2;
	cvta.global.u64 	%rd693, %rd692;
	{ // callseq 257, 0
	.param .b64 param0;
	st.param.b64 	[param0], %rd693;
	.param .b64 param1;
	st.param.b64 	[param1], 0;
	.param .b32 retval0;
	call.uni (retval0), 
	vprintf, 
	(
	param0, 
	param1
	);
	ld.param.b32 	%r541, [retval0];
	} // callseq 257
	bra.uni 	$L__BB0_366;
$L__BB0_365:
	mov.u64 	%rd694, $str$3;
	cvta.global.u64 	%rd695, %rd694;
	{ // callseq 258, 0
	.param .b64 param0;
	st.param.b64 	[param0], %rd695;
	.param .b64 param1;
	st.param.b64 	[param1], 0;
	.param .b32 retval0;
	call.uni (retval0), 
	vprintf, 
	(
	param0, 
	param1
	);
	ld.param.b32 	%r543, [retval0];
	} // callseq 258
$L__BB0_366:
	and.b64  	%rd696, %rd3, 32;
	setp.eq.s64 	%p127, %rd696, 0;
	@%p127 bra 	$L__BB0_368;
	mov.u64 	%rd697, $str$2;
	cvta.global.u64 	%rd698, %rd697;
	{ // callseq 259, 0
	.param .b64 param0;
	st.param.b64 	[param0], %rd698;
	.param .b64 param1;
	st.param.b64 	[param1], 0;
	.param .b32 retval0;
	call.uni (retval0), 
	vprintf, 
	(
	param0, 
	param1
	);
	ld.param.b32 	%r545, [retval0];
	} // callseq 259
	bra.uni 	$L__BB0_369;
$L__BB0_368:
	mov.u64 	%rd699, $str$3;
	cvta.global.u64 	%rd700, %rd699;
	{ // callseq 260, 0
	.param .b64 param0;
	st.param.b64 	[param0], %rd700;
	.param .b64 param1;
	st.param.b64 	[param1], 0;
	.param .b32 retval0;
	call.uni (retval0), 
	vprintf, 
	(
	param0, 
	param1
	);
	ld.param.b32 	%r547, [retval0];
	} // callseq 260
$L__BB0_369:
	and.b64  	%rd701, %rd3, 16;
	setp.eq.s64 	%p128, %rd701, 0;
	@%p128 bra 	$L__BB0_371;
	mov.u64 	%rd702, $str$2;
	cvta.global.u64 	%rd703, %rd702;
	{ // callseq 261, 0
	.param .b64 param0;
	st.param.b64 	[param0], %rd703;
	.param .b64 param1;
	st.param.b64 	[param1], 0;
	.param .b32 retval0;
	call.uni (retval0), 
	vprintf, 
	(
	param0, 
	param1
	);
	ld.param.b32 	%r549, [retval0];
	} // callseq 261
	bra.uni 	$L__BB0_372;
$L__BB0_371:
	mov.u64 	%rd704, $str$3;
	cvta.global.u64 	%rd705, %rd704;
	{ // callseq 262, 0
	.param .b64 param0;
	st.param.b64 	[param0], %rd705;
	.param .b64 param1;
	st.param.b64 	[param1], 0;
	.param .b32 retval0;
	call.uni (retval0), 
	vprintf, 
	(
	param0, 
	param1
	);
	ld.param.b32 	%r551, [retval0];
	} // callseq 262
$L__BB0_372:
	and.b64  	%rd706, %rd3, 8;
	setp.eq.s64 	%p129, %rd706, 0;
	@%p129 bra 	$L__BB0_374;
	mov.u64 	%rd707, $str$2;
	cvta.global.u64 	%rd708, %rd707;
	{ // callseq 263, 0
	.param .b64 param0;
	st.param.b64 	[param0], %rd708;
	.param .b64 param1;
	st.param.b64 	[param1], 0;
	.param .b32 retval0;
	call.uni (retval0), 
	vprintf, 
	(
	param0, 
	param1
	);
	ld.param.b32 	%r553, [retval0];
	} // callseq 263
	bra.uni 	$L__BB0_375;
$L__BB0_374:
	mov.u64 	%rd709, $str$3;
	cvta.global.u64 	%rd710, %rd709;
	{ // callseq 264, 0
	.param .b64 param0;
	st.param.b64 	[param0], %rd710;
	.param .b64 param1;
	st.param.b64 	[param1], 0;
	.param .b32 retval0;
	call.uni (retval0), 
	vprintf, 
	(
	param0, 
	param1
	);
	ld.param.b32 	%r555, [retval0];
	} // callseq 264
$L__BB0_375:
	and.b64  	%rd711, %rd3, 4;
	setp.eq.s64 	%p130, %rd711, 0;
	@%p130 bra 	$L__BB0_377;
	mov.u64 	%rd712, $str$2;
	cvta.global.u64 	%rd713, %rd712;
	{ // callseq 265, 0
	.param .b64 param0;
	st.param.b64 	[param0], %rd713;
	.param .b64 param1;
	st.param.b64 	[param1], 0;
	.param .b32 retval0;
	call.uni (retval0), 
	vprintf, 
	(
	param0, 
	param1
	);
	ld.param.b32 	%r557, [retval0];
	} // callseq 265
	bra.uni 	$L__BB0_378;
$L__BB0_377:
	mov.u64 	%rd714, $str$3;
	cvta.global.u64 	%rd715, %rd714;
	{ // callseq 266, 0
	.param .b64 param0;
	st.param.b64 	[param0], %rd715;
	.param .b64 param1;
	st.param.b64 	[param1], 0;
	.param .b32 retval0;
	call.uni (retval0), 
	vprintf, 
	(
	param0, 
	param1
	);
	ld.param.b32 	%r559, [retval0];
	} // callseq 266
$L__BB0_378:
	and.b64  	%rd716, %rd3, 2;
	setp.eq.s64 	%p131, %rd716, 0;
	@%p131 bra 	$L__BB0_380;
	mov.u64 	%rd717, $str$2;
	cvta.global.u64 	%rd718, %rd717;
	{ // callseq 267, 0
	.param .b64 param0;
	st.param.b64 	[param0], %rd718;
	.param .b64 param1;
	st.param.b64 	[param1], 0;
	.param .b32 retval0;
	call.uni (retval0), 
	vprintf, 
	(
	param0, 
	param1
	);
	ld.param.b32 	%r561, [retval0];
	} // callseq 267
	bra.uni 	$L__BB0_381;
$L__BB0_380:
	mov.u64 	%rd719, $str$3;
	cvta.global.u64 	%rd720, %rd719;
	{ // callseq 268, 0
	.param .b64 param0;
	st.param.b64 	[param0], %rd720;
	.param .b64 param1;
	st.param.b64 	[param1], 0;
	.param .b32 retval0;
	call.uni (retval0), 
	vprintf, 
	(
	param0, 
	param1
	);
	ld.param.b32 	%r563, [retval0];
	} // callseq 268
$L__BB0_381:
	cvt.u32.u64 	%r565, %rd3;
	shl.b32 	%r566, %r565, 11;
	shr.s32 	%r567, %r566, 12;
	cvta.to.local.u64 	%rd722, %rd32;
	st.local.u32 	[%rd722], %r567;
	cvta.global.u64 	%rd724, %rd139;
	{ // callseq 269, 0
	.param .b64 param0;
	st.param.b64 	[param0], %rd724;
	.param .b64 param1;
	st.param.b64 	[param1], %rd32;
	.param .b32 retval0;
	call.uni (retval0), 
	vprintf, 
	(
	param0, 
	param1
	);
	ld.param.b32 	%r568, [retval0];
	} // callseq 269
	and.b64  	%rd4, %rd3, 1;
	setp.eq.s64 	%p132, %rd4, 0;
	@%p132 bra 	$L__BB0_383;
	mov.u64 	%rd725, $str$2;
	cvta.global.u64 	%rd726, %rd725;
	{ // callseq 270, 0
	.param .b64 param0;
	st.param.b64 	[param0], %rd726;
	.param .b64 param1;
	st.param.b64 	[param1], 0;
	.param .b32 retval0;
	call.uni (retval0), 
	vprintf, 
	(
	param0, 
	param1
	);
	ld.param.b32 	%r570, [retval0];
	} // callseq 270
	bra.uni 	$L__BB0_384;
$L__BB0_383:
	mov.u64 	%rd727, $str$3;
	cvta.global.u64 	%rd728, %rd727;
	{ // callseq 271, 0
	.param .b64 param0;
	st.param.b64 	[param0], %rd728;
	.param .b64 param1;
	st.param.b64 	[param1], 0;
	.param .b32 retval0;
	call.uni (retval0), 
	vprintf, 
	(
	param0, 
	param1
	);
	ld.param.b32 	%r572, [retval0];
	} // callseq 271
$L__BB0_384:
	cvta.to.local.u64 	%rd730, %rd32;
	st.local.u32 	[%rd730], %rd4;
	cvta.global.u64 	%rd732, %rd34;
	{ // callseq 272, 0
	.param .b64 param0;
	st.param.b64 	[param0], %rd732;
	.param .b64 param1;
	st.param.b64 	[param1], %rd32;
	.param .b32 retval0;
	call.uni (retval0), 
	vprintf, 
	(
	param0, 
	param1
	);
	ld.param.b32 	%r583, [retval0];
	} // callseq 272
	mov.b32 	%r576, 0;
	// begin inline asm
	{
.reg .pred complete;
mbarrier.test_wait.parity.shared::cta.b64 complete, [%r1], %r576;
selp.u32 %r574, 1, 0, complete;
}

	// end inline asm
	setp.ne.s32 	%p133, %r574, 0;
	mov.b32 	%r579, 1;
	// begin inline asm
	{
.reg .pred complete;
mbarrier.test_wait.parity.shared::cta.b64 complete, [%r1], %r579;
selp.u32 %r577, 1, 0, complete;
}

	// end inline asm
	setp.ne.s32 	%p134, %r577, 0;
	selp.u32 	%r585, 1, 0, %p133;
	selp.u32 	%r586, 1, 0, %p134;
	cvta.to.local.u64 	%rd734, %rd32;
	st.local.v2.u32 	[%rd734], {%r585, %r586};
	cvta.global.u64 	%rd736, %rd377;
	{ // callseq 273, 0
	.param .b64 param0;
	st.param.b64 	[param0], %rd736;
	.param .b64 param1;
	st.param.b64 	[param1], %rd32;
	.param .b32 retval0;
	call.uni (retval0), 
	vprintf, 
	(
	param0, 
	param1
	);
	ld.param.b32 	%r587, [retval0];
	} // callseq 273
	cvta.to.local.u64 	%rd738, %rd379;
	st.local.u32 	[%rd738], %r579;
	mov.u64 	%rd739, $str$8;
	cvta.global.u64 	%rd740, %rd739;
	{ // callseq 274, 0
	.param .b64 param0;
	st.param.b64 	[param0], %rd740;
	.param .b64 param1;
	st.param.b64 	[param1], %rd379;
	.param .b32 retval0;
	call.uni (retval0), 
	vprintf, 
	(
	param0, 
	param1
	);
	ld.param.b32 	%r589, [retval0];
	} // callseq 274
	mov.b32 	%r581, 6;
	// begin inline asm
	mbarrier.arrive.shared::cta.b64 _, [%r1], %r581;

	// end inline asm
	// begin inline asm
	mbarrier.inval.shared::cta.b64 [%r1];

	// end inline asm
	ld.shared.u64 	%rd5, [_ZZ19mbarrier_test_case1vE3bar];
	cvta.global.u64 	%rd742, %rd25;
	{ // callseq 275, 0
	.param .b64 param0;
	st.param.b64 	[param0], %rd742;
	.param .b64 param1;
	st.param.b64 	[param1], 0;
	.param .b32 retval0;
	call.uni (retval0), 
	vprintf, 
	(
	param0, 
	param1
	);
	ld.param.b32 	%r591, [retval0];
	} // callseq 275
	setp.gt.s64 	%p135, %rd5, -1;
	@%p135 bra 	$L__BB0_386;
	mov.u64 	%rd743, $str$2;
	cvta.global.u64 	%rd744, %rd743;
	{ // callseq 276, 0
	.param .b64 param0;
	st.param.b64 	[param0], %rd744;
	.param .b64 param1;
	st.param.b64 	[param1], 0;
	.param .b32 retval0;
	call.uni (retval0), 
	vprintf, 
	(
	param0, 
	param1
	);
	ld.param.b32 	%r593, [retval0];
	} // callseq 276
	bra.uni 	$L__BB0_387;
$L__BB0_386:
	mov.u64 	%rd745, $str$3;
	cvta.global.u64 	%rd746, %rd745;
	{ // callseq 277, 0
	.param .b64 param0;
	st.param.b64 	[param0], %rd746;
	.param .b64 param1;
	st.param.b64 	[param1], 0;
	.param .b32 retval0;
	call.uni (retval0), 
	vprintf, 
	(
	param0, 
	param1
	);
	ld.param.b32 	%r595, [retval0];
	} // callseq 277
$L__BB0_387:
	shr.u64 	%rd747, %rd5, 63;
	cvta.to.local.u64 	%rd749, %rd32;
	st.local.u32 	[%rd749], %rd747;
	cvta.global.u64 	%rd751, %rd34;
	{ // callseq 278, 0
	.param .b64 param0;
	st.param.b64 	[param0], %rd751;
	.param .b64 param1;
	st.param.b64 	[param1], %rd32;
	.param .b32 retval0;
	call.uni (retval0), 
	vprintf, 
	(
	param0, 
	param1
	);
	ld.param.b32 	%r597, [retval0];
	} // callseq 278
	and.b64  	%rd752, %rd5, 4611686018427387904;
	setp.eq.s64 	%p136, %rd752, 0;
	@%p136 bra 	$L__BB0_389;
	mov.u64 	%rd753, $str$2;
	cvta.global.u64 	%rd754, %rd753;
	{ // callseq 279, 0
	.param .b64 param0;
	st.param.b64 	[param0], %rd754;
	.param .b64 param1;
	st.param.b64 	[param1], 0;
	.param .b32 retval0;
	call.uni (retval0), 
	vprintf, 
	(
	param0, 
	param1
	);
	ld.param.b32 	%r599, [retval0];
	} // callseq 279
	bra.uni 	$L__BB0_390;
$L__BB0_389:
	mov.u64 	%rd755, $str$3;
	cvta.global.u64 	%rd756, %rd755;
	{ // callseq 280, 0
	.param .b64 param0;
	st.param.b64 	[param0], %rd756;
	.param .b64 param1;
	st.param.b64 	[param1], 0;
	.param .b32 retval0;
	call.uni (retval0), 
	vprintf, 
	(
	param0, 
	param1
	);
	ld.param.b32 	%r601, [retval0];
	} // callseq 280
$L__BB0_390:
	and.b64  	%rd757, %rd5, 2305843009213693952;
	setp.eq.s64 	%p137, %rd757, 0;
	@%p137 bra 	$L__BB0_392;
	mov.u64 	%rd758, $str$2;
	cvta.global.u64 	%rd759, %rd758;
	{ // callseq 281, 0
	.param .b64 param0;
	st.param.b64 	[param0], %rd759;
	.param .b64 param1;
	st.param.b64 	[param1], 0;
	.param .b32 retval0;
	call.uni (retval0), 
	vprintf, 
	(
	param0, 
	param1
	);
	ld.param.b32 	%r603, [retval0];
	} // callseq 281
	bra.uni 	$L__BB0_393;
$L__BB0_392:
	mov.u64 	%rd760, $str$3;
	cvta.global.u64 	%rd761, %rd760;
	{ // callseq 282, 0
	.param .b64 param0;
	st.param.b64 	[param0], %rd761;
	.param .b64 param1;
	st.param.b64 	[param1], 0;
	.param .b32 retval0;
	call.uni (retval0), 
	vprintf, 
	(
	param0, 
	param1
	);
	ld.param.b32 	%r605, [retval0];
	} // callseq 282
$L__BB0_393:
	and.b64  	%rd762, %rd5, 1152921504606846976;
	setp.eq.s64 	%p138, %rd762, 0;
	@%p138 bra 	$L__BB0_395;
	mov.u64 	%rd763, $str$2;
	cvta.global.u64 	%rd764, %rd763;
	{ // callseq 283, 0
	.param .b64 param0;
	st.param.b64 	[param0], %rd764;
	.param .b64 param1;
	st.param.b64 	[param1], 0;
	.param .b32 retval0;
	call.uni (retval0), 
	vprintf, 
	(
	param0, 
	param1
	);
	ld.param.b32 	%r607, [retval0];
	} // callseq 283
	bra.uni 	$L__BB0_396;
$L__BB0_395:
	mov.u64 	%rd765, $str$3;
	cvta.global.u64 	%rd766, %rd765;
	{ // callseq 284, 0
	.param .b64 param0;
	st.param.b64 	[param0], %rd766;
	.param .b64 param1;
	st.param.b64 	[param1], 0;
	.param .b32 retval0;
	call.uni (retval0), 
	vprintf, 
	(
	param0, 
	param1
	);
	ld.param.b32 	%r609, [retval0];
	} // callseq 284
$L__BB0_396:
	and.b64  	%rd767, %rd5, 576460752303423488;
	setp.eq.s64 	%p139, %rd767, 0;
	@%p139 bra 	$L__BB0_398;
	mov.u64 	%rd768, $str$2;
	cvta.global.u64 	%rd769, %rd768;
	{ // callseq 285, 0
	.param .b64 param0;
	st.param.b64 	[param0], %rd769;
	.param .b64 param1;
	st.param.b64 	[param1], 0;
	.param .b32 retval0;
	call.uni (retval0), 
	vprintf, 
	(
	param0, 
	param1
	);
	ld.param.b32 	%r611, [retval0];
	} // callseq 285
	bra.uni 	$L__BB0_399;
$L__BB0_398:
	mov.u64 	%rd770, $str$3;
	cvta.global.u64 	%rd771, %rd770;
	{ // callseq 286, 0
	.param .b64 param0;
	st.param.b64 	[param0], %rd771;
	.param .b64 param1;
	st.param.b64 	[param1], 0;
	.param .b32 retval0;
	call.uni (retval0), 
	vprintf, 
	(
	param0, 
	param1
	);
	ld.param.b32 	%r613, [retval0];
	} // callseq 286
$L__BB0_399:
	and.b64  	%rd772, %rd5, 288230376151711744;
	setp.eq.s64 	%p140, %rd772, 0;
	@%p140 bra 	$L__BB0_401;
	mov.u64 	%rd773, $str$2;
	cvta.global.u64 	%rd774, %rd773;
	{ // callseq 287, 0
	.param .b64 param0;
	st.param.b64 	[param0], %rd774;
	.param .b64 param1;
	st.param.b64 	[param1], 0;
	.param .b32 retval0;
	call.uni (retval0), 
	vprintf, 
	(
	param0, 
	param1
	);
	ld.param.b32 	%r615, [retval0];
	} // callseq 287
	bra.uni 	$L__BB0_402;
$L__BB0_401:
	mov.u64 	%rd775, $str$3;
	cvta.global.u64 	%rd776, %rd775;
	{ // callseq 288, 0
	.param .b64 param0;
	st.param.b64 	[param0], %rd776;
	.param .b64 param1;
	st.param.b64 	[param1], 0;
	.param .b32 retval0;
	call.uni (retval0), 
	vprintf, 
	(
	param0, 
	param1
	);
	ld.param.b32 	%r617, [retval0];
	} // callseq 288
$L__BB0_402:
	and.b64  	%rd777, %rd5, 144115188075855872;
	setp.eq.s64 	%p141, %rd777, 0;
	@%p141 bra 	$L__BB0_404;
	mov.u64 	%rd778, $str$2;
	cvta.global.u64 	%rd779, %rd778;
	{ // callseq 289, 0
	.param .b64 param0;
	st.param.b64 	[param0], %rd779;
	.param .b64 param1;
	st.param.b64 	[param1], 0;
	.param .b32 retval0;
	call.uni (retval0), 
	vprintf, 
	(
	param0, 
	param1
	);
	ld.param.b32 	%r619, [retval0];
	} // callseq 289
	bra.uni 	$L__BB0_405;
$L__BB0_404:
	mov.u64 	%rd780, $str$3;
	cvta.global.u64 	%rd781, %rd780;
	{ // callseq 290, 0
	.param .b64 param0;
	st.param.b64 	[param0], %rd781;
	.param .b64 param1;
	st.param.b64 	[param1], 0;
	.param .b32 retval0;
	call.uni (retval0), 
	vprintf, 
	(
	param0, 
	param1
	);
	ld.param.b32 	%r621, [retval0];
	} // callseq 290
$L__BB0_405:
	and.b64  	%rd782, %rd5, 72057594037927936;
	setp.eq.s64 	%p142, %rd782, 0;
	@%p142 bra 	$L__BB0_407;
	mov.u64 	%rd783, $str$2;
	cvta.global.u64 	%rd784, %rd783;
	{ // callseq 291, 0
	.param .b64 param0;
	st.param.b64 	[param0], %rd784;
	.param .b64 param1;
	st.param.b64 	[param1], 0;
	.param .b32 retval0;
	call.uni (retval0), 
	vprintf, 
	(
	param0, 
	param1
	);
	ld.param.b32 	%r623, [retval0];
	} // callseq 291
	bra.uni 	$L__BB0_408;
$L__BB0_407:
	mov.u64 	%rd785, $str$3;
	cvta.global.u64 	%rd786, %rd785;
	{ // callseq 292, 0
	.param .b64 param0;
	st.param.b64 	[param0], %rd786;
	.param .b64 param1;
	st.param.b64 	[param1], 0;
	.param .b32 retval0;
	call.uni (retval0), 
	vprintf, 
	(
	param0, 
	param1
	);
	ld.param.b32 	%r625, [retval0];
	} // callseq 292
$L__BB0_408:
	and.b64  	%rd787, %rd5, 36028797018963968;
	setp.eq.s64 	%p143, %rd787, 0;
	@%p143 bra 	$L__BB0_410;
	mov.u64 	%rd788, $str$2;
	cvta.global.u64 	%rd789, %rd788;
	{ // callseq 293, 0
	.param .b64 param0;
	st.param.b64 	[param0], %rd789;
	.param .b64 param1;
	st.param.b64 	[param1], 0;
	.param .b32 retval0;
	call.uni (retval0), 
	vprintf, 
	(
	param0, 
	param1
	);
	ld.param.b32 	%r627, [retval0];
	} // callseq 293
	bra.uni 	$L__BB0_411;
$L__BB0_410:
	mov.u64 	%rd790, $str$3;
	cvta.global.u64 	%rd791, %rd790;
	{ // callseq 294, 0
	.param .b64 param0;
	st.param.b64 	[param0], %rd791;
	.param .b64 param1;
	st.param.b64 	[param1], 0;
	.param .b32 retval0;
	call.uni (retval0), 
	vprintf, 
	(
	param0, 
	param1
	);
	ld.param.b32 	%r629, [retval0];
	} // callseq 294
$L__BB0_411:
	and.b64  	%rd792, %rd5, 18014398509481984;
	setp.eq.s64 	%p144, %rd792, 0;
	@%p144 bra 	$L__BB0_413;
	mov.u64 	%rd793, $str$2;
	cvta.global.u64 	%rd794, %rd793;
	{ // callseq 295, 0
	.param .b64 param0;
	st.param.b64 	[param0], %rd794;
	.param .b64 param1;
	st.param.b64 	[param1], 0;
	.param .b32 retval0;
	call.uni (retval0), 
	vprintf, 
	(
	param0, 
	param1
	);
	ld.param.b32 	%r631, [retval0];
	} // callseq 295
	bra.uni 	$L__BB0_414;
$L__BB0_413:
	mov.u64 	%rd795, $str$3;
	cvta.global.u64 	%rd796, %rd795;
	{ // callseq 296, 0
	.param .b64 param0;
	st.param.b64 	[param0], %rd796;
	.param .b64 param1;
	st.param.b64 	[param1], 0;
	.param .b32 retval0;
	call.uni (retval0), 
	vprintf, 
	(
	param0, 
	param1
	);
	ld.param.b32 	%r633, [retval0];
	} // callseq 296
$L__BB0_414:
	and.b64  	%rd797, %rd5, 9007199254740992;
	setp.eq.s64 	%p145, %rd797, 0;
	@%p145 bra 	$L__BB0_416;
	mov.u64 	%rd798, $str$2;
	cvta.global.u64 	%rd799, %rd798;
	{ // callseq 297, 0
	.param .b64 param0;
	st.param.b64 	[param0], %rd799;
	.param .b64 param1;
	st.param.b64 	[param1], 0;
	.param .b32 retval0;
	call.uni (retval0), 
	vprintf, 
	(
	param0, 
	param1
	);
	ld.param.b32 	%r635, [retval0];
	} // callseq 297
	bra.uni 	$L__BB0_417;
$L__BB0_416:
	mov.u64 	%rd800, $str$3;
	cvta.global.u64 	%rd801, %rd800;
	{ // callseq 298, 0
	.param .b64 param0;
	st.param.b64 	[param0], %rd801;
	.param .b64 param1;
	st.param.b64 	[param1], 0;
	.param .b32 retval0;
	call.uni (retval0), 
	vprintf, 
	(
	param0, 
	param1
	);
	ld.param.b32 	%r637, [retval0];
	} // callseq 298
$L__BB0_417:
	and.b64  	%rd802, %rd5, 4503599627370496;
	setp.eq.s64 	%p146, %rd802, 0;
	@%p146 bra 	$L__BB0_419;
	mov.u64 	%rd803, $str$2;
	cvta.global.u64 	%rd804, %rd803;
	{ // callseq 299, 0
	.param .b64 param0;
	st.param.b64 	[param0], %rd804;
	.param .b64 param1;
	st.param.b64 	[param1], 0;
	.param .b32 retval0;
	call.uni (retval0), 
	vprintf, 
	(
	param0, 
	param1
	);
	ld.param.b32 	%r639, [retval0];
	} // callseq 299
	bra.uni 	$L__BB0_420;
$L__BB0_419:
	mov.u64 	%rd805, $str$3;
	cvta.global.u64 	%rd806, %rd805;
	{ // callseq 300, 0
	.param .b64 param0;
	st.param.b64 	[param0], %rd806;
	.param .b64 param1;
	st.param.b64 	[param1], 0;
	.param .b32 retval0;
	call.uni (retval0), 
	vprintf, 
	(
	param0, 
	param1
	);
	ld.param.b32 	%r641, [retval0];
	} // callseq 300
$L__BB0_420:
	and.b64  	%rd807, %rd5, 2251799813685248;
	setp.eq.s64 	%p147, %rd807, 0;
	@%p147 bra 	$L__BB0_422;
	mov.u64 	%rd808, $str$2;
	cvta.global.u64 	%rd809, %rd808;
	{ // callseq 301, 0
	.param .b64 param0;
	st.param.b64 	[param0], %rd809;
	.param .b64 param1;
	st.param.b64 	[param1], 0;
	.param .b32 retval0;
	call.uni (retval0), 
	vprintf, 
	(
	param0, 
	param1
	);
	ld.param.b32 	%r643, [retval0];
	} // callseq 301
	bra.uni 	$L__BB0_423;
$L__BB0_422:
	mov.u64 	%rd810, $str$3;
	cvta.global.u64 	%rd811, %rd810;
	{ // callseq 302, 0
	.param .b64 param0;
	st.param.b64 	[param0], %rd811;
	.param .b64 param1;
	st.param.b64 	[param1], 0;
	.param .b32 retval0;
	call.uni (retval0), 
	vprintf, 
	(
	param0, 
	param1
	);
	ld.param.b32 	%r645, [retval0];
	} // callseq 302
$L__BB0_423:
	and.b64  	%rd812, %rd5, 1125899906842624;
	setp.eq.s64 	%p148, %rd812, 0;
	@%p148 bra 	$L__BB0_425;
	mov.u64 	%rd813, $str$2;
	cvta.global.u64 	%rd814, %rd813;
	{ // callseq 303, 0
	.param .b64 param0;
	st.param.b64 	[param0], %rd814;
	.param .b64 param1;
	st.param.b64 	[param1], 0;
	.param .b32 retval0;
	call.uni (retval0), 
	vprintf, 
	(
	param0, 
	param1
	);
	ld.param.b32 	%r647, [retval0];
	} // callseq 303
	bra.uni 	$L__BB0_426;
$L__BB0_425:
	mov.u64 	%rd815, $str$3;
	cvta.global.u64 	%rd816, %rd815;
	{ // callseq 304, 0
	.param .b64 param0;
	st.param.b64 	[param0], %rd816;
	.param .b64 param1;
	st.param.b64 	[param1], 0;
	.param .b32 retval0;
	call.uni (retval0), 
	vprintf, 
	(
	param0, 
	param1
	);
	ld.param.b32 	%r649, [retval0];
	} // callseq 304
$L__BB0_426:
	and.b64  	%rd817, %rd5, 562949953421312;
	setp.eq.s64 	%p149, %rd817, 0;
	@%p149 bra 	$L__BB0_428;
	mov.u64 	%rd818, $str$2;
	cvta.global.u64 	%rd819, %rd818;
	{ // callseq 305, 0
	.param .b64 param0;
	st.param.b64 	[param0], %rd819;
	.param .b64 param1;
	st.param.b64 	[param1], 0;
	.param .b32 retval0;
	call.uni (retval0), 
	vprintf, 
	(
	param0, 
	param1
	);
	ld.param.b32 	%r651, [retval0];
	} // callseq 305
	bra.uni 	$L__BB0_429;
$L__BB0_428:
	mov.u64 	%rd820, $str$3;
	cvta.global.u64 	%rd821, %rd820;
	{ // callseq 306, 0
	.param .b64 param0;
	st.param.b64 	[param0], %rd821;
	.param .b64 param1;
	st.param.b64 	[param1], 0;
	.param .b32 retval0;
	call.uni (retval0), 
	vprintf, 
	(
	param0, 
	param1
	);
	ld.param.b32 	%r653, [retval0];
	} // callseq 306
$L__BB0_429:
	and.b64  	%rd822, %rd5, 281474976710656;
	setp.eq.s64 	%p150, %rd822, 0;
	@%p150 bra 	$L__BB0_431;
	mov.u64 	%rd823, $str$2;
	cvta.global.u64 	%rd824, %rd823;
	{ // callseq 307, 0
	.param .b64 param0;
	st.param.b64 	[param0], %rd824;
	.param .b64 param1;
	st.param.b64 	[param1], 0;
	.param .b32 retval0;
	call.uni (retval0), 
	vprintf, 
	(
	param0, 
	param1
	);
	ld.param.b32 	%r655, [retval0];
	} // callseq 307
	bra.uni 	$L__BB0_432;
$L__BB0_431:
	mov.u64 	%rd825, $str$3;
	cvta.global.u64 	%rd826, %rd825;
	{ // callseq 308, 0
	.param .b64 param0;
	st.param.b64 	[param0], %rd826;
	.param .b64 param1;
	st.param.b64 	[param1], 0;
	.param .b32 retval0;
	call.uni (retval0), 
	vprintf, 
	(
	param0, 
	param1
	);
	ld.param.b32 	%r657, [retval0];
	} // callseq 308
$L__BB0_432:
	and.b64  	%rd827, %rd5, 140737488355328;
	setp.eq.s64 	%p151, %rd827, 0;
	@%p151 bra 	$L__BB0_434;
	mov.u64 	%rd828, $str$2;
	cvta.global.u64 	%rd829, %rd828;
	{ // callseq 309, 0
	.param .b64 param0;
	st.param.b64 	[param0], %rd829;
	.param .b64 param1;
	st.param.b64 	[param1], 0;
	.param .b32 retval0;
	call.uni (retval0), 
	vprintf, 
	(
	param0, 
	param1
	);
	ld.param.b32 	%r659, [retval0];
	} // callseq 309
	bra.uni 	$L__BB0_435;
$L__BB0_434:
	mov.u64 	%rd830, $str$3;
	cvta.global.u64 	%rd831, %rd830;
	{ // callseq 310, 0
	.param .b64 param0;
	st.param.b64 	[param0], %rd831;
	.param .b64 param1;
	st.param.b64 	[param1], 0;
	.param .b32 retval0;
	call.uni (retval0), 
	vprintf, 
	(
	param0, 
	param1
	);
	ld.param.b32 	%r661, [retval0];
	} // callseq 310
$L__BB0_435:
	and.b64  	%rd832, %rd5, 70368744177664;
	setp.eq.s64 	%p152, %rd832, 0;
	@%p152 bra 	$L__BB0_437;
	mov.u64 	%rd833, $str$2;
	cvta.global.u64 	%rd834, %rd833;
	{ // callseq 311, 0
	.param .b64 param0;
	st.param.b64 	[param0], %rd834;
	.param .b64 param1;
	st.param.b64 	[param1], 0;
	.param .b32 retval0;
	call.uni (retval0), 
	vprintf, 
	(
	param0, 
	param1
	);
	ld.param.b32 	%r663, [retval0];
	} // callseq 311
	bra.uni 	$L__BB0_438;
$L__BB0_437:
	mov.u64 	%rd835, $str$3;
	cvta.global.u64 	%rd836, %rd835;
	{ // callseq 312, 0
	.param .b64 param0;
	st.param.b64 	[param0], %rd836;
	.param .b64 param1;
	st.param.b64 	[param1], 0;
	.param .b32 retval0;
	call.uni (retval0), 
	vprintf, 
	(
	param0, 
	param1
	);
	ld.param.b32 	%r665, [retval0];
	} // callseq 312
$L__BB0_438:
	and.b64  	%rd837, %rd5, 35184372088832;
	setp.eq.s64 	%p153, %rd837, 0;
	@%p153 bra 	$L__BB0_440;
	mov.u64 	%rd838, $str$2;
	cvta.global.u64 	%rd839, %rd838;
	{ // callseq 313, 0
	.param .b64 param0;
	st.param.b64 	[param0], %rd839;
	.param .b64 param1;
	st.param.b64 	[param1], 0;
	.param .b32 retval0;
	call.uni (retval0), 
	vprintf, 
	(
	param0, 
	param1
	);
	ld.param.b32 	%r667, [retval0];
	} // callseq 313
	bra.uni 	$L__BB0_441;
$L__BB0_440:
	mov.u64 	%rd840, $str$3;
	cvta.global.u64 	%rd841, %rd840;
	{ // callseq 314, 0
	.param .b64 param0;
	st.param.b64 	[param0], %rd841;
	.param .b64 param1;
	st.param.b64 	[param1], 0;
	.param .b32 retval0;
	call.uni (retval0), 
	vprintf, 
	(
	param0, 
	param1
	);
	ld.param.b32 	%r669, [retval0];
	} // callseq 314
$L__BB0_441:
	and.b64  	%rd842, %rd5, 17592186044416;
	setp.eq.s64 	%p154, %rd842, 0;
	@%p154 bra 	$L__BB0_443;
	mov.u64 	%rd843, $str$2;
	cvta.global.u64 	%rd844, %rd843;
	{ // callseq 315, 0
	.param .b64 param0;
	st.param.b64 	[param0], %rd844;
	.param .b64 param1;
	st.param.b64 	[param1], 0;
	.param .b32 retval0;
	call.uni (retval0), 
	vprintf, 
	(
	param0, 
	param1
	);
	ld.param.b32 	%r671, [retval0];
	} // callseq 315
	bra.uni 	$L__BB0_444;
$L__BB0_443:
	mov.u64 	%rd845, $str$3;
	cvta.global.u64 	%rd846, %rd845;
	{ // callseq 316, 0
	.param .b64 param0;
	st.param.b64 	[param0], %rd846;
	.param .b64 param1;
	st.param.b64 	[param1], 0;
	.param .b32 retval0;
	call.uni (retval0), 
	vprintf, 
	(
	param0, 
	param1
	);
	ld.param.b32 	%r673, [retval0];
	} // callseq 316
$L__BB0_444:
	and.b64  	%rd847, %rd5, 8796093022208;
	setp.eq.s64 	%p155, %rd847, 0;
	@%p155 bra 	$L__BB0_446;
	mov.u64 	%rd848, $str$2;
	cvta.global.u64 	%rd849, %rd848;
	{ // callseq 317, 0
	.param .b64 param0;
	st.param.b64 	[param0], %rd849;
	.param .b64 param1;
	st.param.b64 	[param1], 0;
	.param .b32 retval0;
	call.uni (retval0), 
	vprintf, 
	(
	param0, 
	param1
	);
	ld.param.b32 	%r675, [retval0];
	} // callseq 317
	bra.uni 	$L__BB0_447;
$L__BB0_446:
	mov.u64 	%rd850, $str$3;
	cvta.global.u64 	%rd851, %rd850;
	{ // callseq 318, 0
	.param .b64 param0;
	st.param.b64 	[param0], %rd851;
	.param .b64 param1;
	st.param.b64 	[param1], 0;
	.param .b32 retval0;
	call.uni (retval0), 
	vprintf, 
	(
	param0, 
	param1
	);
	ld.param.b32 	%r677, [retval0];
	} // callseq 318
$L__BB0_447:
	shr.u64 	%rd852, %rd5, 31;
	cvt.u32.u64 	%r679, %rd852;
	shr.s32 	%r680, %r679, 12;
	cvta.to.local.u64 	%rd854, %rd32;
	st.local.u32 	[%rd854], %r680;
	cvta.global.u64 	%rd856, %rd139;
	{ // callseq 319, 0
	.param .b64 param0;
	st.param.b64 	[param0], %rd856;
	.param .b64 param1;
	st.param.b64 	[param1], %rd32;
	.param .b32 retval0;
	call.uni (retval0), 
	vprintf, 
	(
	param0, 
	param1
	);
	ld.param.b32 	%r681, [retval0];
	} // callseq 319
	shr.u64 	%rd857, %rd5, 42;
	and.b64  	%rd858, %rd857, 1;
	setp.eq.b64 	%p156, %rd858, 1;
	not.pred 	%p157, %p156;
	@%p157 bra 	$L__BB0_449;
	mov.u64 	%rd859, $str$2;
	cvta.global.u64 	%rd860, %rd859;
	{ // callseq 320, 0
	.param .b64 param0;
	st.param.b64 	[param0], %rd860;
	.param .b64 param1;
	st.param.b64 	[param1], 0;
	.param .b32 retval0;
	call.uni (retval0), 
	vprintf, 
	(
	param0, 
	param1
	);
	ld.param.b32 	%r683, [retval0];
	} // callseq 320
	bra.uni 	$L__BB0_450;
$L__BB0_449:
	mov.u64 	%rd861, $str$3;
	cvta.global.u64 	%rd862, %rd861;
	{ // callseq 321, 0
	.param .b64 param0;
	st.param.b64 	[param0], %rd862;
	.param .b64 param1;
	st.param.b64 	[param1], 0;
	.param .b32 retval0;
	call.uni (retval0), 
	vprintf, 
	(
	param0, 
	param1
	);
	ld.param.b32 	%r685, [retval0];
	} // callseq 321
$L__BB0_450:
	cvta.to.local.u64 	%rd866, %rd32;
	st.local.u32 	[%rd866], %rd858;
	cvta.global.u64 	%rd868, %rd34;
	{ // callseq 322, 0
	.param .b64 param0;
	st.param.b64 	[param0], %rd868;
	.param .b64 param1;
	st.param.b64 	[param1], %rd32;
	.param .b32 retval0;
	call.uni (retval0), 
	vprintf, 
	(
	param0, 
	param1
	);
	ld.param.b32 	%r687, [retval0];
	} // callseq 322
	and.b64  	%rd869, %rd5, 2199023255552;
	setp.eq.s64 	%p158, %rd869, 0;
	@%p158 bra 	$L__BB0_452;
	mov.u64 	%rd870, $str$2;
	cvta.global.u64 	%rd871, %rd870;
	{ // callseq 323, 0
	.param .b64 param0;
	st.param.b64 	[param0], %rd871;
	.param .b64 param1;
	st.param.b64 	[param1], 0;
	.param .b32 retval0;
	call.uni (retval0), 
	vprintf, 
	(
	param0, 
	param1
	);
	ld.param.b32 	%r689, [retval0];
	} // callseq 323
	bra.uni 	$L__BB0_453;
$L__BB0_452:
	mov.u64 	%rd872, $str$3;
	cvta.global.u64 	%rd873, %rd872;
	{ // callseq 324, 0
	.param .b64 param0;
	st.param.b64 	[param0], %rd873;
	.param .b64 param1;
	st.param.b64 	[param1], 0;
	.param .b32 retval0;
	call.uni (retval0), 
	vprintf, 
	(
	param0, 
	param1
	);
	ld.param.b32 	%r691, [retval0];
	} // callseq 324
$L__BB0_453:
	and.b64  	%rd874, %rd5, 1099511627776;
	setp.eq.s64 	%p159, %rd874, 0;
	@%p159 bra 	$L__BB0_455;
	mov.u64 	%rd875, $str$2;
	cvta.global.u64 	%rd876, %rd875;
	{ // callseq 325, 0
	.param .b64 param0;
	st.param.b64 	[param0], %rd876;
	.param .b64 param1;
	st.param.b64 	[param1], 0;
	.param .b32 retval0;
	call.uni (retval0), 
	vprintf, 
	(
	param0, 
	param1
	);
	ld.param.b32 	%r693, [retval0];
	} // callseq 325
	bra.uni 	$L__BB0_456;
$L__BB0_455:
	mov.u64 	%rd877, $str$3;
	cvta.global.u64 	%rd878, %rd877;
	{ // callseq 326, 0
	.param .b64 param0;
	st.param.b64 	[param0], %rd878;
	.param .b64 param1;
	st.param.b64 	[param1], 0;
	.param .b32 retval0;
	call.uni (retval0), 
	vprintf, 
	(
	param0, 
	param1
	);
	ld.param.b32 	%r695, [retval0];
	} // callseq 326
$L__BB0_456:
	and.b64  	%rd879, %rd5, 549755813888;
	setp.eq.s64 	%p160, %rd879, 0;
	@%p160 bra 	$L__BB0_458;
	mov.u64 	%rd880, $str$2;
	cvta.global.u64 	%rd881, %rd880;
	{ // callseq 327, 0
	.param .b64 param0;
	st.param.b64 	[param0], %rd881;
	.param .b64 param1;
	st.param.b64 	[param1], 0;
	.param .b32 retval0;
	call.uni (retval0), 
	vprintf, 
	(
	param0, 
	param1
	);
	ld.param.b32 	%r697, [retval0];
	} // callseq 327
	bra.uni 	$L__BB0_459;
$L__BB0_458:
	mov.u64 	%rd882, $str$3;
	cvta.global.u64 	%rd883, %rd882;
	{ // callseq 328, 0
	.param .b64 param0;
	st.param.b64 	[param0], %rd883;
	.param .b64 param1;
	st.param.b64 	[param1], 0;
	.param .b32 retval0;
	call.uni (retval0), 
	vprintf, 
	(
	param0, 
	param1
	);
	ld.param.b32 	%r699, [retval0];
	} // callseq 328
$L__BB0_459:
	and.b64  	%rd884, %rd5, 274877906944;
	setp.eq.s64 	%p161, %rd884, 0;
	@%p161 bra 	$L__BB0_461;
	mov.u64 	%rd885, $str$2;
	cvta.global.u64 	%rd886, %rd885;
	{ // callseq 329, 0
	.param .b64 param0;
	st.param.b64 	[param0], %rd886;
	.param .b64 param1;
	st.param.b64 	[param1], 0;
	.param .b32 retval0;
	call.uni (retval0), 
	vprintf, 
	(
	param0, 
	param1
	);
	ld.param.b32 	%r701, [retval0];
	} // callseq 329
	bra.uni 	$L__BB0_462;
$L__BB0_461:
	mov.u64 	%rd887, $str$3;
	cvta.global.u64 	%rd888, %rd887;
	{ // callseq 330, 0
	.param .b64 param0;
	st.param.b64 	[param0], %rd888;
	.param .b64 param1;
	st.param.b64 	[param1], 0;
	.param .b32 retval0;
	call.uni (retval0), 
	vprintf, 
	(
	param0, 
	param1
	);
	ld.param.b32 	%r703, [retval0];
	} // callseq 330
$L__BB0_462:
	and.b64  	%rd889, %rd5, 137438953472;
	setp.eq.s64 	%p162, %rd889, 0;
	@%p162 bra 	$L__BB0_464;
	mov.u64 	%rd890, $str$2;
	cvta.global.u64 	%rd891, %rd890;
	{ // callseq 331, 0
	.param .b64 param0;
	st.param.b64 	[param0], %rd891;
	.param .b64 param1;
	st.param.b64 	[param1], 0;
	.param .b32 retval0;
	call.uni (retval0), 
	vprintf, 
	(
	param0, 
	param1
	);
	ld.param.b32 	%r705, [retval0];
	} // callseq 331
	bra.uni 	$L__BB0_465;
$L__BB0_464:
	mov.u64 	%rd892, $str$3;
	cvta.global.u64 	%rd893, %rd892;
	{ // callseq 332, 0
	.param .b64 param0;
	st.param.b64 	[param0], %rd893;
	.param .b64 param1;
	st.param.b64 	[param1], 0;
	.param .b32 retval0;
	call.uni (retval0), 
	vprintf, 
	(
	param0, 
	param1
	);
	ld.param.b32 	%r707, [retval0];
	} // callseq 332
$L__BB0_465:
	and.b64  	%rd894, %rd5, 68719476736;
	setp.eq.s64 	%p163, %rd894, 0;
	@%p163 bra 	$L__BB0_467;
	mov.u64 	%rd895, $str$2;
	cvta.global.u64 	%rd896, %rd895;
	{ // callseq 333, 0
	.param .b64 param0;
	st.param.b64 	[param0], %rd896;
	.param .b64 param1;
	st.param.b64 	[param1], 0;
	.param .b32 retval0;
	call.uni (retval0), 
	vprintf, 
	(
	param0, 
	param1
	);
	ld.param.b32 	%r709, [retval0];
	} // callseq 333
	bra.uni 	$L__BB0_468;
$L__BB0_467:
	mov.u64 	%rd897, $str$3;
	cvta.global.u64 	%rd898, %rd897;
	{ // callseq 334, 0
	.param .b64 param0;
	st.param.b64 	[param0], %rd898;
	.param .b64 param1;
	st.param.b64 	[param1], 0;
	.param .b32 retval0;
	call.uni (retval0), 
	vprintf, 
	(
	param0, 
	param1
	);
	ld.param.b32 	%r711, [retval0];
	} // callseq 334
$L__BB0_468:
	and.b64  	%rd899, %rd5, 34359738368;
	setp.eq.s64 	%p164, %rd899, 0;
	@%p164 bra 	$L__BB0_470;
	mov.u64 	%rd900, $str$2;
	cvta.global.u64 	%rd901, %rd900;
	{ // callseq 335, 0
	.param .b64 param0;
	st.param.b64 	[param0], %rd901;
	.param .b64 param1;
	st.param.b64 	[param1], 0;
	.param .b32 retval0;
	call.uni (retval0), 
	vprintf, 
	(
	param0, 
	param1
	);
	ld.param.b32 	%r713, [retval0];
	} // callseq 335
	bra.uni 	$L__BB0_471;
$L__BB0_470:
	mov.u64 	%rd902, $str$3;
	cvta.global.u64 	%rd903, %rd902;
	{ // callseq 336, 0
	.param .b64 param0;
	st.param.b64 	[param0], %rd903;
	.param .b64 param1;
	st.param.b64 	[param1], 0;
	.param .b32 retval0;
	call.uni (retval0), 
	vprintf, 
	(
	param0, 
	param1
	);
	ld.param.b32 	%r715, [retval0];
	} // callseq 336
$L__BB0_471:
	and.b64  	%rd904, %rd5, 17179869184;
	setp.eq.s64 	%p165, %rd904, 0;
	@%p165 bra 	$L__BB0_473;
	mov.u64 	%rd905, $str$2;
	cvta.global.u64 	%rd906, %rd905;
	{ // callseq 337, 0
	.param .b64 param0;
	st.param.b64 	[param0], %rd906;
	.param .b64 param1;
	st.param.b64 	[param1], 0;
	.param .b32 retval0;
	call.uni (retval0), 
	vprintf, 
	(
	param0, 
	param1
	);
	ld.param.b32 	%r717, [retval0];
	} // callseq 337
	bra.uni 	$L__BB0_474;
$L__BB0_473:
	mov.u64 	%rd907, $str$3;
	cvta.global.u64 	%rd908, %rd907;
	{ // callseq 338, 0
	.param .b64 param0;
	st.param.b64 	[param0], %rd908;
	.param .b64 param1;
	st.param.b64 	[param1], 0;
	.param .b32 retval0;
	call.uni (retval0), 
	vprintf, 
	(
	param0, 
	param1
	);
	ld.param.b32 	%r719, [retval0];
	} // callseq 338
$L__BB0_474:
	and.b64  	%rd909, %rd5, 8589934592;
	setp.eq.s64 	%p166, %rd909, 0;
	@%p166 bra 	$L__BB0_476;
	mov.u64 	%rd910, $str$2;
	cvta.global.u64 	%rd911, %rd910;
	{ // callseq 339, 0
	.param .b64 param0;
	st.param.b64 	[param0], %rd911;
	.param .b64 param1;
	st.param.b64 	[param1], 0;
	.param .b32 retval0;
	call.uni (retval0), 
	vprintf, 
	(
	param0, 
	param1
	);
	ld.param.b32 	%r721, [retval0];
	} // callseq 339
	bra.uni 	$L__BB0_477;
$L__BB0_476:
	mov.u64 	%rd912, $str$3;
	cvta.global.u64 	%rd913, %rd912;
	{ // callseq 340, 0
	.param .b64 param0;
	st.param.b64 	[param0], %rd913;
	.param .b64 param1;
	st.param.b64 	[param1], 0;
	.param .b32 retval0;
	call.uni (retval0), 
	vprintf, 
	(
	param0, 
	param1
	);
	ld.param.b32 	%r723, [retval0];
	} // callseq 340
$L__BB0_477:
	and.b64  	%rd914, %rd5, 4294967296;
	setp.eq.s64 	%p167, %rd914, 0;
	@%p167 bra 	$L__BB0_479;
	mov.u64 	%rd915, $str$2;
	cvta.global.u64 	%rd916, %rd915;
	{ // callseq 341, 0
	.param .b64 param0;
	st.param.b64 	[param0], %rd916;
	.param .b64 param1;
	st.param.b64 	[param1], 0;
	.param .b32 retval0;
	call.uni (retval0), 
	vprintf, 
	(
	param0, 
	param1
	);
	ld.param.b32 	%r725, [retval0];
	} // callseq 341
	bra.uni 	$L__BB0_480;
$L__BB0_479:
	mov.u64 	%rd917, $str$3;
	cvta.global.u64 	%rd918, %rd917;
	{ // callseq 342, 0
	.param .b64 param0;
	st.param.b64 	[param0], %rd918;
	.param .b64 param1;
	st.param.b64 	[param1], 0;
	.param .b32 retval0;
	call.uni (retval0), 
	vprintf, 
	(
	param0, 
	param1
	);
	ld.param.b32 	%r727, [retval0];
	} // callseq 342
$L__BB0_480:
	and.b64  	%rd919, %rd5, 2147483648;
	setp.eq.s64 	%p168, %rd919, 0;
	@%p168 bra 	$L__BB0_482;
	mov.u64 	%rd920, $str$2;
	cvta.global.u64 	%rd921, %rd920;
	{ // callseq 343, 0
	.param .b64 param0;
	st.param.b64 	[param0], %rd921;
	.param .b64 param1;
	st.param.b64 	[param1], 0;
	.param .b32 retval0;
	call.uni (retval0), 
	vprintf, 
	(
	param0, 
	param1
	);
	ld.param.b32 	%r729, [retval0];
	} // callseq 343
	bra.uni 	$L__BB0_483;
$L__BB0_482:
	mov.u64 	%rd922, $str$3;
	cvta.global.u64 	%rd923, %rd922;
	{ // callseq 344, 0
	.param .b64 param0;
	st.param.b64 	[param0], %rd923;
	.param .b64 param1;
	st.param.b64 	[param1], 0;
	.param .b32 retval0;
	call.uni (retval0), 
	vprintf, 
	(
	param0, 
	param1
	);
	ld.param.b32 	%r731, [retval0];
	} // callseq 344
$L__BB0_483:
	and.b64  	%rd924, %rd5, 1073741824;
	setp.eq.s64 	%p169, %rd924, 0;
	@%p169 bra 	$L__BB0_485;
	mov.u64 	%rd925, $str$2;
	cvta.global.u64 	%rd926, %rd925;
	{ // callseq 345, 0
	.param .b64 param0;
	st.param.b64 	[param0], %rd926;
	.param .b64 param1;
	st.param.b64 	[param1], 0;
	.param .b32 retval0;
	call.uni (retval0), 
	vprintf, 
	(
	param0, 
	param1
	);
	ld.param.b32 	%r733, [retval0];
	} // callseq 345
	bra.uni 	$L__BB0_486;
$L__BB0_485:
	mov.u64 	%rd927, $str$3;
	cvta.global.u64 	%rd928, %rd927;
	{ // callseq 346, 0
	.param .b64 param0;
	st.param.b64 	[param0], %rd928;
	.param .b64 param1;
	st.param.b64 	[param1], 0;
	.param .b32 retval0;
	call.uni (retval0), 
	vprintf, 
	(
	param0, 
	param1
	);
	ld.param.b32 	%r735, [retval0];
	} // callseq 346
$L__BB0_486:
	and.b64  	%rd929, %rd5, 536870912;
	setp.eq.s64 	%p170, %rd929, 0;
	@%p170 bra 	$L__BB0_488;
	mov.u64 	%rd930, $str$2;
	cvta.global.u64 	%rd931, %rd930;
	{ // callseq 347, 0
	.param .b64 param0;
	st.param.b64 	[param0], %rd931;
	.param .b64 param1;
	st.param.b64 	[param1], 0;
	.param .b32 retval0;
	call.uni (retval0), 
	vprintf, 
	(
	param0, 
	param1
	);
	ld.param.b32 	%r737, [retval0];
	} // callseq 347
	bra.uni 	$L__BB0_489;
$L__BB0_488:
	mov.u64 	%rd932, $str$3;
	cvta.global.u64 	%rd933, %rd932;
	{ // callseq 348, 0
	.param .b64 param0;
	st.param.b64 	[param0], %rd933;
	.param .b64 param1;
	st.param.b64 	[param1], 0;
	.param .b32 retval0;
	call.uni (retval0), 
	vprintf, 
	(
	param0, 
	param1
	);
	ld.param.b32 	%r739, [retval0];
	} // callseq 348
$L__BB0_489:
	and.b64  	%rd934, %rd5, 268435456;
	setp.eq.s64 	%p171, %rd934, 0;
	@%p171 bra 	$L__BB0_491;
	mov.u64 	%rd935, $str$2;
	cvta.global.u64 	%rd936, %rd935;
	{ // callseq 349, 0
	.param .b64 param0;
	st.param.b64 	[param0], %rd936;
	.param .b64 param1;
	st.param.b64 	[param1], 0;
	.param .b32 retval0;
	call.uni (retval0), 
	vprintf, 
	(
	param0, 
	param1
	);
	ld.param.b32 	%r741, [retval0];
	} // callseq 349
	bra.uni 	$L__BB0_492;
$L__BB0_491:
	mov.u64 	%rd937, $str$3;
	cvta.global.u64 	%rd938, %rd937;
	{ // callseq 350, 0
	.param .b64 param0;
	st.param.b64 	[param0], %rd938;
	.param .b64 param1;
	st.param.b64 	[param1], 0;
	.param .b32 retval0;
	call.uni (retval0), 
	vprintf, 
	(
	param0, 
	param1
	);
	ld.param.b32 	%r743, [retval0];
	} // callseq 350
$L__BB0_492:
	and.b64  	%rd939, %rd5, 134217728;
	setp.eq.s64 	%p172, %rd939, 0;
	@%p172 bra 	$L__BB0_494;
	mov.u64 	%rd940, $str$2;
	cvta.global.u64 	%rd941, %rd940;
	{ // callseq 351, 0
	.param .b64 param0;
	st.param.b64 	[param0], %rd941;
	.param .b64 param1;
	st.param.b64 	[param1], 0;
	.param .b32 retval0;
	call.uni (retval0), 
	vprintf, 
	(
	param0, 
	param1
	);
	ld.param.b32 	%r745, [retval0];
	} // callseq 351
	bra.uni 	$L__BB0_495;
$L__BB0_494:
	mov.u64 	%rd942, $str$3;
	cvta.global.u64 	%rd943, %rd942;
	{ // callseq 352, 0
	.param .b64 param0;
	st.param.b64 	[param0], %rd943;
	.param .b64 param1;
	st.param.b64 	[param1], 0;
	.param .b32 retval0;
	call.uni (retval0), 
	vprintf, 
	(
	param0, 
	param1
	);
	ld.param.b32 	%r747, [retval0];
	} // callseq 352
$L__BB0_495:
	and.b64  	%rd944, %rd5, 67108864;
	setp.eq.s64 	%p173, %rd944, 0;
	@%p173 bra 	$L__BB0_497;
	mov.u64 	%rd945, $str$2;
	cvta.global.u64 	%rd946, %rd945;
	{ // callseq 353, 0
	.param .b64 param0;
	st.param.b64 	[param0], %rd946;
	.param .b64 param1;
	st.param.b64 	[param1], 0;
	.param .b32 retval0;
	call.uni (retval0), 
	vprintf, 
	(
	param0, 
	param1
	);
	ld.param.b32 	%r749, [retval0];
	} // callseq 353
	bra.uni 	$L__BB0_498;
$L__BB0_497:
	mov.u64 	%rd947, $str$3;
	cvta.global.u64 	%rd948, %rd947;
	{ // callseq 354, 0
	.param .b64 param0;
	st.param.b64 	[param0], %rd948;
	.param .b64 param1;
	st.param.b64 	[param1], 0;
	.param .b32 retval0;
	call.uni (retval0), 
	vprintf, 
	(
	param0, 
	param1
	);
	ld.param.b32 	%r751, [retval0];
	} // callseq 354
$L__BB0_498:
	and.b64  	%rd949, %rd5, 33554432;
	setp.eq.s64 	%p174, %rd949, 0;
	@%p174 bra 	$L__BB0_500;
	mov.u64 	%rd950, $str$2;
	cvta.global.u64 	%rd951, %rd950;
	{ // callseq 355, 0
	.param .b64 param0;
	st.param.b64 	[param0], %rd951;
	.param .b64 param1;
	st.param.b64 	[param1], 0;
	.param .b32 retval0;
	call.uni (retval0), 
	vprintf, 
	(
	param0, 
	param1
	);
	ld.param.b32 	%r753, [retval0];
	} // callseq 355
	bra.uni 	$L__BB0_501;
$L__BB0_500:
	mov.u64 	%rd952, $str$3;
	cvta.global.u64 	%rd953, %rd952;
	{ // callseq 356, 0
	.param .b64 param0;
	st.param.b64 	[param0], %rd953;
	.param .b64 param1;
	st.param.b64 	[param1], 0;
	.param .b32 retval0;
	call.uni (retval0), 
	vprintf, 
	(
	param0, 
	param1
	);
	ld.param.b32 	%r755, [retval0];
	} // callseq 356
$L__BB0_501:
	and.b64  	%rd954, %rd5, 16777216;
	setp.eq.s64 	%p175, %rd954, 0;
	@%p175 bra 	$L__BB0_503;
	mov.u64 	%rd955, $str$2;
	cvta.global.u64 	%rd956, %rd955;
	{ // callseq 357, 0
	.param .b64 param0;
	st.param.b64 	[param0], %rd956;
	.param .b64 param1;
	st.param.b64 	[param1], 0;
	.param .b32 retval0;
	call.uni (retval0), 
	vprintf, 
	(
	param0, 
	param1
	);
	ld.param.b32 	%r757, [retval0];
	} // callseq 357
	bra.uni 	$L__BB0_504;
$L__BB0_503:
	mov.u64 	%rd957, $str$3;
	cvta.global.u64 	%rd958, %rd957;
	{ // callseq 358, 0
	.param .b64 param0;
	st.param.b64 	[param0], %rd958;
	.param .b64 param1;
	st.param.b64 	[param1], 0;
	.param .b32 retval0;
	call.uni (retval0), 
	vprintf, 
	(
	param0, 
	param1
	);
	ld.param.b32 	%r759, [retval0];
	} // callseq 358
$L__BB0_504:
	and.b64  	%rd959, %rd5, 8388608;
	setp.eq.s64 	%p176, %rd959, 0;
	@%p176 bra 	$L__BB0_506;
	mov.u64 	%rd960, $str$2;
	cvta.global.u64 	%rd961, %rd960;
	{ // callseq 359, 0
	.param .b64 param0;
	st.param.b64 	[param0], %rd961;
	.param .b64 param1;
	st.param.b64 	[param1], 0;
	.param .b32 retval0;
	call.uni (retval0), 
	vprintf, 
	(
	param0, 
	param1
	);
	ld.param.b32 	%r761, [retval0];
	} // callseq 359
	bra.uni 	$L__BB0_507;
$L__BB0_506:
	mov.u64 	%rd962, $str$3;
	cvta.global.u64 	%rd963, %rd962;
	{ // callseq 360, 0
	.param .b64 param0;
	st.param.b64 	[param0], %rd963;
	.param .b64 param1;
	st.param.b64 	[param1], 0;
	.param .b32 retval0;
	call.uni (retval0), 
	vprintf, 
	(
	param0, 
	param1
	);
	ld.param.b32 	%r763, [retval0];
	} // callseq 360
$L__BB0_507:
	and.b64  	%rd964, %rd5, 4194304;
	setp.eq.s64 	%p177, %rd964, 0;
	@%p177 bra 	$L__BB0_509;
	mov.u64 	%rd965, $str$2;
	cvta.global.u64 	%rd966, %rd965;
	{ // callseq 361, 0
	.param .b64 param0;
	st.param.b64 	[param0], %rd966;
	.param .b64 param1;
	st.param.b64 	[param1], 0;
	.param .b32 retval0;
	call.uni (retval0), 
	vprintf, 
	(
	param0, 
	param1
	);
	ld.param.b32 	%r765, [retval0];
	} // callseq 361
	bra.uni 	$L__BB0_510;
$L__BB0_509:
	mov.u64 	%rd967, $str$3;
	cvta.global.u64 	%rd968, %rd967;
	{ // callseq 362, 0
	.param .b64 param0;
	st.param.b64 	[param0], %rd968;
	.param .b64 param1;
	st.param.b64 	[param1], 0;
	.param .b32 retval0;
	call.uni (retval0), 
	vprintf, 
	(
	param0, 
	param1
	);
	ld.param.b32 	%r767, [retval0];
	} // callseq 362
$L__BB0_510:
	and.b64  	%rd969, %rd5, 2097152;
	setp.eq.s64 	%p178, %rd969, 0;
	@%p178 bra 	$L__BB0_512;
	mov.u64 	%rd970, $str$2;
	cvta.global.u64 	%rd971, %rd970;
	{ // callseq 363, 0
	.param .b64 param0;
	st.param.b64 	[param0], %rd971;
	.param .b64 param1;
	st.param.b64 	[param1], 0;
	.param .b32 retval0;
	call.uni (retval0), 
	vprintf, 
	(
	param0, 
	param1
	);
	ld.param.b32 	%r769, [retval0];
	} // callseq 363
	bra.uni 	$L__BB0_513;
$L__BB0_512:
	mov.u64 	%rd972, $str$3;
	cvta.global.u64 	%rd973, %rd972;
	{ // callseq 364, 0
	.param .b64 param0;
	st.param.b64 	[param0], %rd973;
	.param .b64 param1;
	st.param.b64 	[param1], 0;
	.param .b32 retval0;
	call.uni (retval0), 
	vprintf, 
	(
	param0, 
	param1
	);
	ld.param.b32 	%r771, [retval0];
	} // callseq 364
$L__BB0_513:
	shr.u64 	%rd974, %rd5, 10;
	cvt.u32.u64 	%r773, %rd974;
	shr.s32 	%r774, %r773, 11;
	cvta.to.local.u64 	%rd976, %rd32;
	st.local.u32 	[%rd976], %r774;
	cvta.global.u64 	%rd978, %rd139;
	{ // callseq 365, 0
	.param .b64 param0;
	st.param.b64 	[param0], %rd978;
	.param .b64 param1;
	st.param.b64 	[param1], %rd32;
	.param .b32 retval0;
	call.uni (retval0), 
	vprintf, 
	(
	param0, 
	param1
	);
	ld.param.b32 	%r775, [retval0];
	} // callseq 365
	and.b64  	%rd979, %rd5, 1048576;
	setp.eq.s64 	%p179, %rd979, 0;
	@%p179 bra 	$L__BB0_515;
	mov.u64 	%rd980, $str$2;
	cvta.global.u64 	%rd981, %rd980;
	{ // callseq 366, 0
	.param .b64 param0;
	st.param.b64 	[param0], %rd981;
	.param .b64 param1;
	st.param.b64 	[param1], 0;
	.param .b32 retval0;
	call.uni (retval0), 
	vprintf, 
	(
	param0, 
	param1
	);
	ld.param.b32 	%r777, [retval0];
	} // callseq 366
	bra.uni 	$L__BB0_516;
$L__BB0_515:
	mov.u64 	%rd982, $str$3;
	cvta.global.u64 	%rd983, %rd982;
	{ // callseq 367, 0
	.param .b64 param0;
	st.param.b64 	[param0], %rd983;
	.param .b64 param1;
	st.param.b64 	[param1], 0;
	.param .b32 retval0;
	call.uni (retval0), 
	vprintf, 
	(
	param0, 
	param1
	);
	ld.param.b32 	%r779, [retval0];
	} // callseq 367
$L__BB0_516:
	and.b64  	%rd984, %rd5, 524288;
	setp.eq.s64 	%p180, %rd984, 0;
	@%p180 bra 	$L__BB0_518;
	mov.u64 	%rd985, $str$2;
	cvta.global.u64 	%rd986, %rd985;
	{ // callseq 368, 0
	.param .b64 param0;
	st.param.b64 	[param0], %rd986;
	.param .b64 param1;
	st.param.b64 	[param1], 0;
	.param .b32 retval0;
	call.uni (retval0), 
	vprintf, 
	(
	param0, 
	param1
	);
	ld.param.b32 	%r781, [retval0];
	} // callseq 368
	bra.uni 	$L__BB0_519;
$L__BB0_518:
	mov.u64 	%rd987, $str$3;
	cvta.global.u64 	%rd988, %rd987;
	{ // callseq 369, 0
	.param .b64 param0;
	st.param.b64 	[param0], %rd988;
	.param .b64 param1;
	st.param.b64 	[param1], 0;
	.param .b32 retval0;
	call.uni (retval0), 
	vprintf, 
	(
	param0, 
	param1
	);
	ld.param.b32 	%r783, [retval0];
	} // callseq 369
$L__BB0_519:
	and.b64  	%rd989, %rd5, 262144;
	setp.eq.s64 	%p181, %rd989, 0;
	@%p181 bra 	$L__BB0_521;
	mov.u64 	%rd990, $str$2;
	cvta.global.u64 	%rd991, %rd990;
	{ // callseq 370, 0
	.param .b64 param0;
	st.param.b64 	[param0], %rd991;
	.param .b64 param1;
	st.param.b64 	[param1], 0;
	.param .b32 retval0;
	call.uni (retval0), 
	vprintf, 
	(
	param0, 
	param1
	);
	ld.param.b32 	%r785, [retval0];
	} // callseq 370
	bra.uni 	$L__BB0_522;
$L__BB0_521:
	mov.u64 	%rd992, $str$3;
	cvta.global.u64 	%rd993, %rd992;
	{ // callseq 371, 0
	.param .b64 param0;
	st.param.b64 	[param0], %rd993;
	.param .b64 param1;
	st.param.b64 	[param1], 0;
	.param .b32 retval0;
	call.uni (retval0), 
	vprintf, 
	(
	param0, 
	param1
	);
	ld.param.b32 	%r787, [retval0];
	} // callseq 371
$L__BB0_522:
	and.b64  	%rd994, %rd5, 131072;
	setp.eq.s64 	%p182, %rd994, 0;
	@%p182 bra 	$L__BB0_524;
	mov.u64 	%rd995, $str$2;
	cvta.global.u64 	%rd996, %rd995;
	{ // callseq 372, 0
	.param .b64 param0;
	st.param.b64 	[param0], %rd996;
	.param .b64 param1;
	st.param.b64 	[param1], 0;
	.param .b32 retval0;
	call.uni (retval0), 
	vprintf, 
	(
	param0, 
	param1
	);
	ld.param.b32 	%r789, [retval0];
	} // callseq 372
	bra.uni 	$L__BB0_525;
$L__BB0_524:
	mov.u64 	%rd997, $str$3;
	cvta.global.u64 	%rd998, %rd997;
	{ // callseq 373, 0
	.param .b64 param0;
	st.param.b64 	[param0], %rd998;
	.param .b64 param1;
	st.param.b64 	[param1], 0;
	.param .b32 retval0;
	call.uni (retval0), 
	vprintf, 
	(
	param0, 
	param1
	);
	ld.param.b32 	%r791, [retval0];
	} // callseq 373
$L__BB0_525:
	and.b64  	%rd999, %rd5, 65536;
	setp.eq.s64 	%p183, %rd999, 0;
	@%p183 bra 	$L__BB0_527;
	mov.u64 	%rd1000, $str$2;
	cvta.global.u64 	%rd1001, %rd1000;
	{ // callseq 374, 0
	.param .b64 param0;
	st.param.b64 	[param0], %rd1001;
	.param .b64 param1;
	st.param.b64 	[param1], 0;
	.param .b32 retval0;
	call.uni (retval0), 
	vprintf, 
	(
	param0, 
	param1
	);
	ld.param.b32 	%r793, [retval0];
	} // callseq 374
	bra.uni 	$L__BB0_528;
$L__BB0_527:
	mov.u64 	%rd1002, $str$3;
	cvta.global.u64 	%rd1003, %rd1002;
	{ // callseq 375, 0
	.param .b64 param0;
	st.param.b64 	[param0], %rd1003;
	.param .b64 param1;
	st.param.b64 	[param1], 0;
	.param .b32 retval0;
	call.uni (retval0), 
	vprintf, 
	(
	param0, 
	param1
	);
	ld.param.b32 	%r795, [retval0];
	} // callseq 375
$L__BB0_528:
	and.b64  	%rd1004, %rd5, 32768;
	setp.eq.s64 	%p184, %rd1004, 0;
	@%p184 bra 	$L__BB0_530;
	mov.u64 	%rd1005, $str$2;
	cvta.global.u64 	%rd1006, %rd1005;
	{ // callseq 376, 0
	.param .b64 param0;
	st.param.b64 	[param0], %rd1006;
	.param .b64 param1;
	st.param.b64 	[param1], 0;
	.param .b32 retval0;
	call.uni (retval0), 
	vprintf, 
	(
	param0, 
	param1
	);
	ld.param.b32 	%r797, [retval0];
	} // callseq 376
	bra.uni 	$L__BB0_531;
$L__BB0_530:
	mov.u64 	%rd1007, $str$3;
	cvta.global.u64 	%rd1008, %rd1007;
	{ // callseq 377, 0
	.param .b64 param0;
	st.param.b64 	[param0], %rd1008;
	.param .b64 param1;
	st.param.b64 	[param1], 0;
	.param .b32 retval0;
	call.uni (retval0), 
	vprintf, 
	(
	param0, 
	param1
	);
	ld.param.b32 	%r799, [retval0];
	} // callseq 377
$L__BB0_531:
	and.b64  	%rd1009, %rd5, 16384;
	setp.eq.s64 	%p185, %rd1009, 0;
	@%p185 bra 	$L__BB0_533;
	mov.u64 	%rd1010, $str$2;
	cvta.global.u64 	%rd1011, %rd1010;
	{ // callseq 378, 0
	.param .b64 param0;
	st.param.b64 	[param0], %rd1011;
	.param .b64 param1;
	st.param.b64 	[param1], 0;
	.param .b32 retval0;
	call.uni (retval0), 
	vprintf, 
	(
	param0, 
	param1
	);
	ld.param.b32 	%r801, [retval0];
	} // callseq 378
	bra.uni 	$L__BB0_534;
$L__BB0_533:
	mov.u64 	%rd1012, $str$3;
	cvta.global.u64 	%rd1013, %rd1012;
	{ // callseq 379, 0
	.param .b64 param0;
	st.param.b64 	[param0], %rd1013;
	.param .b64 param1;
	st.param.b64 	[param1], 0;
	.param .b32 retval0;
	call.uni (retval0), 
	vprintf, 
	(
	param0, 
	param1
	);
	ld.param.b32 	%r803, [retval0];
	} // callseq 379
$L__BB0_534:
	and.b64  	%rd1014, %rd5, 8192;
	setp.eq.s64 	%p186, %rd1014, 0;
	@%p186 bra 	$L__BB0_536;
	mov.u64 	%rd1015, $str$2;
	cvta.global.u64 	%rd1016, %rd1015;
	{ // callseq 380, 0
	.param .b64 param0;
	st.param.b64 	[param0], %rd1016;
	.param .b64 param1;
	st.param.b64 	[param1], 0;
	.param .b32 retval0;
	call.uni (retval0), 
	vprintf, 
	(
	param0, 
	param1
	);
	ld.param.b32 	%r805, [retval0];
	} // callseq 380
	bra.uni 	$L__BB0_537;
$L__BB0_536:
	mov.u64 	%rd1017, $str$3;
	cvta.global.u64 	%rd1018, %rd1017;
	{ // callseq 381, 0
	.param .b64 param0;
	st.param.b64 	[param0], %rd1018;
	.param .b64 param1;
	st.param.b64 	[param1], 0;
	.param .b32 retval0;
	call.uni (retval0), 
	vprintf, 
	(
	param0, 
	param1
	);
	ld.param.b32 	%r807, [retval0];
	} // callseq 381
$L__BB0_537:
	and.b64  	%rd1019, %rd5, 4096;
	setp.eq.s64 	%p187, %rd1019, 0;
	@%p187 bra 	$L__BB0_539;
	mov.u64 	%rd1020, $str$2;
	cvta.global.u64 	%rd1021, %rd1020;
	{ // callseq 382, 0
	.param .b64 param0;
	st.param.b64 	[param0], %rd1021;
	.param .b64 param1;
	st.param.b64 	[param1], 0;
	.param .b32 retval0;
	call.uni (retval0), 
	vprintf, 
	(
	param0, 
	param1
	);
	ld.param.b32 	%r809, [retval0];
	} // callseq 382
	bra.uni 	$L__BB0_540;
$L__BB0_539:
	mov.u64 	%rd1022, $str$3;
	cvta.global.u64 	%rd1023, %rd1022;
	{ // callseq 383, 0
	.param .b64 param0;
	st.param.b64 	[param0], %rd1023;
	.param .b64 param1;
	st.param.b64 	[param1], 0;
	.param .b32 retval0;
	call.uni (retval0), 
	vprintf, 
	(
	param0, 
	param1
	);
	ld.param.b32 	%r811, [retval0];
	} // callseq 383
$L__BB0_540:
	and.b64  	%rd1024, %rd5, 2048;
	setp.eq.s64 	%p188, %rd1024, 0;
	@%p188 bra 	$L__BB0_542;
	mov.u64 	%rd1025, $str$2;
	cvta.global.u64 	%rd1026, %rd1025;
	{ // callseq 384, 0
	.param .b64 param0;
	st.param.b64 	[param0], %rd1026;
	.param .b64 param1;
	st.param.b64 	[param1], 0;
	.param .b32 retval0;
	call.uni (retval0), 
	vprintf, 
	(
	param0, 
	param1
	);
	ld.param.b32 	%r813, [retval0];
	} // callseq 384
	bra.uni 	$L__BB0_543;
$L__BB0_542:
	mov.u64 	%rd1027, $str$3;
	cvta.global.u64 	%rd1028, %rd1027;
	{ // callseq 385, 0
	.param .b64 param0;
	st.param.b64 	[param0], %rd1028;
	.param .b64 param1;
	st.param.b64 	[param1], 0;
	.param .b32 retval0;
	call.uni (retval0), 
	vprintf, 
	(
	param0, 
	param1
	);
	ld.param.b32 	%r815, [retval0];
	} // callseq 385
$L__BB0_543:
	and.b64  	%rd1029, %rd5, 1024;
	setp.eq.s64 	%p189, %rd1029, 0;
	@%p189 bra 	$L__BB0_545;
	mov.u64 	%rd1030, $str$2;
	cvta.global.u64 	%rd1031, %rd1030;
	{ // callseq 386, 0
	.param .b64 param0;
	st.param.b64 	[param0], %rd1031;
	.param .b64 param1;
	st.param.b64 	[param1], 0;
	.param .b32 retval0;
	call.uni (retval0), 
	vprintf, 
	(
	param0, 
	param1
	);
	ld.param.b32 	%r817, [retval0];
	} // callseq 386
	bra.uni 	$L__BB0_546;
$L__BB0_545:
	mov.u64 	%rd1032, $str$3;
	cvta.global.u64 	%rd1033, %rd1032;
	{ // callseq 387, 0
	.param .b64 param0;
	st.param.b64 	[param0], %rd1033;
	.param .b64 param1;
	st.param.b64 	[param1], 0;
	.param .b32 retval0;
	call.uni (retval0), 
	vprintf, 
	(
	param0, 
	param1
	);
	ld.param.b32 	%r819, [retval0];
	} // callseq 387
$L__BB0_546:
	and.b64  	%rd1034, %rd5, 512;
	setp.eq.s64 	%p190, %rd1034, 0;
	@%p190 bra 	$L__BB0_548;
	mov.u64 	%rd1035, $str$2;
	cvta.global.u64 	%rd1036, %rd1035;
	{ // callseq 388, 0
	.param .b64 param0;
	st.param.b64 	[param0], %rd1036;
	.param .b64 param1;
	st.param.b64 	[param1], 0;
	.param .b32 retval0;
	call.uni (retval0), 
	vprintf, 
	(
	param0, 
	param1
	);
	ld.param.b32 	%r821, [retval0];
	} // callseq 388
	bra.uni 	$L__BB0_549;
$L__BB0_548:
	mov.u64 	%rd1037, $str$3;
	cvta.global.u64 	%rd1038, %rd1037;
	{ // callseq 389, 0
	.param .b64 param0;
	st.param.b64 	[param0], %rd1038;
	.param .b64 param1;
	st.param.b64 	[param1], 0;
	.param .b32 retval0;
	call.uni (retval0), 
	vprintf, 
	(
	param0, 
	param1
	);
	ld.param.b32 	%r823, [retval0];
	} // callseq 389
$L__BB0_549:
	and.b64  	%rd1039, %rd5, 256;
	setp.eq.s64 	%p191, %rd1039, 0;
	@%p191 bra 	$L__BB0_551;
	mov.u64 	%rd1040, $str$2;
	cvta.global.u64 	%rd1041, %rd1040;
	{ // callseq 390, 0
	.param .b64 param0;
	st.param.b64 	[param0], %rd1041;
	.param .b64 param1;
	st.param.b64 	[param1], 0;
	.param .b32 retval0;
	call.uni (retval0), 
	vprintf, 
	(
	param0, 
	param1
	);
	ld.param.b32 	%r825, [retval0];
	} // callseq 390
	bra.uni 	$L__BB0_552;
$L__BB0_551:
	mov.u64 	%rd1042, $str$3;
	cvta.global.u64 	%rd1043, %rd1042;
	{ // callseq 391, 0
	.param .b64 param0;
	st.param.b64 	[param0], %rd1043;
	.param .b64 param1;
	st.param.b64 	[param1], 0;
	.param .b32 retval0;
	call.uni (retval0), 
	vprintf, 
	(
	param0, 
	param1
	);
	ld.param.b32 	%r827, [retval0];
	} // callseq 391
$L__BB0_552:
	and.b64  	%rd1044, %rd5, 128;
	setp.eq.s64 	%p192, %rd1044, 0;
	@%p192 bra 	$L__BB0_554;
	mov.u64 	%rd1045, $str$2;
	cvta.global.u64 	%rd1046, %rd1045;
	{ // callseq 392, 0
	.param .b64 param0;
	st.param.b64 	[param0], %rd1046;
	.param .b64 param1;
	st.param.b64 	[param1], 0;
	.param .b32 retval0;
	call.uni (retval0), 
	vprintf, 
	(
	param0, 
	param1
	);
	ld.param.b32 	%r829, [retval0];
	} // callseq 392
	bra.uni 	$L__BB0_555;
$L__BB0_554:
	mov.u64 	%rd1047, $str$3;
	cvta.global.u64 	%rd1048, %rd1047;
	{ // callseq 393, 0
	.param .b64 param0;
	st.param.b64 	[param0], %rd1048;
	.param .b64 param1;
	st.param.b64 	[param1], 0;
	.param .b32 retval0;
	call.uni (retval0), 
	vprintf, 
	(
	param0, 
	param1
	);
	ld.param.b32 	%r831, [retval0];
	} // callseq 393
$L__BB0_555:
	and.b64  	%rd1049, %rd5, 64;
	setp.eq.s64 	%p193, %rd1049, 0;
	@%p193 bra 	$L__BB0_557;
	mov.u64 	%rd1050, $str$2;
	cvta.global.u64 	%rd1051, %rd1050;
	{ // callseq 394, 0
	.param .b64 param0;
	st.param.b64 	[param0], %rd1051;
	.param .b64 param1;
	st.param.b64 	[param1], 0;
	.param .b32 retval0;
	call.uni (retval0), 
	vprintf, 
	(
	param0, 
	param1
	);
	ld.param.b32 	%r833, [retval0];
	} // callseq 394
	bra.uni 	$L__BB0_558;
$L__BB0_557:
	mov.u64 	%rd1052, $str$3;
	cvta.global.u64 	%rd1053, %rd1052;
	{ // callseq 395, 0
	.param .b64 param0;
	st.param.b64 	[param0], %rd1053;
	.param .b64 param1;
	st.param.b64 	[param1], 0;
	.param .b32 retval0;
	call.uni (retval0), 
	vprintf, 
	(
	param0, 
	param1
	);
	ld.param.b32 	%r835, [retval0];
	} // callseq 395
$L__BB0_558:
	and.b64  	%rd1054, %rd5, 32;
	setp.eq.s64 	%p194, %rd1054, 0;
	@%p194 bra 	$L__BB0_560;
	mov.u64 	%rd1055, $str$2;
	cvta.global.u64 	%rd1056, %rd1055;
	{ // callseq 396, 0
	.param .b64 param0;
	st.param.b64 	[param0], %rd1056;
	.param .b64 param1;
	st.param.b64 	[param1], 0;
	.param .b32 retval0;
	call.uni (retval0), 
	vprintf, 
	(
	param0, 
	param1
	);
	ld.param.b32 	%r837, [retval0];
	} // callseq 396
	bra.uni 	$L__BB0_561;
$L__BB0_560:
	mov.u64 	%rd1057, $str$3;
	cvta.global.u64 	%rd1058, %rd1057;
	{ // callseq 397, 0
	.param .b64 param0;
	st.param.b64 	[param0], %rd1058;
	.param .b64 param1;
	st.param.b64 	[param1], 0;
	.param .b32 retval0;
	call.uni (retval0), 
	vprintf, 
	(
	param0, 
	param1
	);
	ld.param.b32 	%r839, [retval0];
	} // callseq 397
$L__BB0_561:
	and.b64  	%rd1059, %rd5, 16;
	setp.eq.s64 	%p195, %rd1059, 0;
	@%p195 bra 	$L__BB0_563;
	mov.u64 	%rd1060, $str$2;
	cvta.global.u64 	%rd1061, %rd1060;
	{ // callseq 398, 0
	.param .b64 param0;
	st.param.b64 	[param0], %rd1061;
	.param .b64 param1;
	st.param.b64 	[param1], 0;
	.param .b32 retval0;
	call.uni (retval0), 
	vprintf, 
	(
	param0, 
	param1
	);
	ld.param.b32 	%r841, [retval0];
	} // callseq 398
	bra.uni 	$L__BB0_564;
$L__BB0_563:
	mov.u64 	%rd1062, $str$3;
	cvta.global.u64 	%rd1063, %rd1062;
	{ // callseq 399, 0
	.param .b64 param0;
	st.param.b64 	[param0], %rd1063;
	.param .b64 param1;
	st.param.b64 	[param1], 0;
	.param .b32 retval0;
	call.uni (retval0), 
	vprintf, 
	(
	param0, 
	param1
	);
	ld.param.b32 	%r843, [retval0];
	} // callseq 399
$L__BB0_564:
	and.b64  	%rd1064, %rd5, 8;
	setp.eq.s64 	%p196, %rd1064, 0;
	@%p196 bra 	$L__BB0_566;
	mov.u64 	%rd1065, $str$2;
	cvta.global.u64 	%rd1066, %rd1065;
	{ // callseq 400, 0
	.param .b64 param0;
	st.param.b64 	[param0], %rd1066;
	.param .b64 param1;
	st.param.b64 	[param1], 0;
	.param .b32 retval0;
	call.uni (retval0), 
	vprintf, 
	(
	param0, 
	param1
	);
	ld.param.b32 	%r845, [retval0];
	} // callseq 400
	bra.uni 	$L__BB0_567;
$L__BB0_566:
	mov.u64 	%rd1067, $str$3;
	cvta.global.u64 	%rd1068, %rd1067;
	{ // callseq 401, 0
	.param .b64 param0;
	st.param.b64 	[param0], %rd1068;
	.param .b64 param1;
	st.param.b64 	[param1], 0;
	.param .b32 retval0;
	call.uni (retval0), 
	vprintf, 
	(
	param0, 
	param1
	);
	ld.param.b32 	%r847, [retval0];
	} // callseq 401
$L__BB0_567:
	and.b64  	%rd1069, %rd5, 4;
	setp.eq.s64 	%p197, %rd1069, 0;
	@%p197 bra 	$L__BB0_569;
	mov.u64 	%rd1070, $str$2;
	cvta.global.u64 	%rd1071, %rd1070;
	{ // callseq 402, 0
	.param .b64 param0;
	st.param.b64 	[param0], %rd1071;
	.param .b64 param1;
	st.param.b64 	[param1], 0;
	.param .b32 retval0;
	call.uni (retval0), 
	vprintf, 
	(
	param0, 
	param1
	);
	ld.param.b32 	%r849, [retval0];
	} // callseq 402
	bra.uni 	$L__BB0_570;
$L__BB0_569:
	mov.u64 	%rd1072, $str$3;
	cvta.global.u64 	%rd1073, %rd1072;
	{ // callseq 403, 0
	.param .b64 param0;
	st.param.b64 	[param0], %rd1073;
	.param .b64 param1;
	st.param.b64 	[param1], 0;
	.param .b32 retval0;
	call.uni (retval0), 
	vprintf, 
	(
	param0, 
	param1
	);
	ld.param.b32 	%r851, [retval0];
	} // callseq 403
$L__BB0_570:
	and.b64  	%rd1074, %rd5, 2;
	setp.eq.s64 	%p198, %rd1074, 0;
	@%p198 bra 	$L__BB0_572;
	mov.u64 	%rd1075, $str$2;
	cvta.global.u64 	%rd1076, %rd1075;
	{ // callseq 404, 0
	.param .b64 param0;
	st.param.b64 	[param0], %rd1076;
	.param .b64 param1;
	st.param.b64 	[param1], 0;
	.param .b32 retval0;
	call.uni (retval0), 
	vprintf, 
	(
	param0, 
	param1
	);
	ld.param.b32 	%r853, [retval0];
	} // callseq 404
	bra.uni 	$L__BB0_573;
$L__BB0_572:
	mov.u64 	%rd1077, $str$3;
	cvta.global.u64 	%rd1078, %rd1077;
	{ // callseq 405, 0
	.param .b64 param0;
	st.param.b64 	[param0], %rd1078;
	.param .b64 param1;
	st.param.b64 	[param1], 0;
	.param .b32 retval0;
	call.uni (retval0), 
	vprintf, 
	(
	param0, 
	param1
	);
	ld.param.b32 	%r855, [retval0];
	} // callseq 405
$L__BB0_573:
	cvt.u32.u64 	%r857, %rd5;
	shl.b32 	%r858, %r857, 11;
	shr.s32 	%r859, %r858, 12;
	cvta.to.local.u64 	%rd1080, %rd32;
	st.local.u32 	[%rd1080], %r859;
	cvta.global.u64 	%rd1082, %rd139;
	{ // callseq 406, 0
	.param .b64 param0;
	st.param.b64 	[param0], %rd1082;
	.param .b64 param1;
	st.param.b64 	[param1], %rd32;
	.param .b32 retval0;
	call.uni (retval0), 
	vprintf, 
	(
	param0, 
	param1
	);
	ld.param.b32 	%r860, [retval0];
	} // callseq 406
	and.b64  	%rd6, %rd5, 1;
	setp.eq.s64 	%p199, %rd6, 0;
	@%p199 bra 	$L__BB0_575;
	mov.u64 	%rd1083, $str$2;
	cvta.global.u64 	%rd1084, %rd1083;
	{ // callseq 407, 0
	.param .b64 param0;
	st.param.b64 	[param0], %rd1084;
	.param .b64 param1;
	st.param.b64 	[param1], 0;
	.param .b32 retval0;
	call.uni (retval0), 
	vprintf, 
	(
	param0, 
	param1
	);
	ld.param.b32 	%r862, [retval0];
	} // callseq 407
	bra.uni 	$L__BB0_576;
$L__BB0_575:
	mov.u64 	%rd1085, $str$3;
	cvta.global.u64 	%rd1086, %rd1085;
	{ // callseq 408, 0
	.param .b64 param0;
	st.param.b64 	[param0], %rd1086;
	.param .b64 param1;
	st.param.b64 	[param1], 0;
	.param .b32 retval0;
	call.uni (retval0), 
	vprintf, 
	(
	param0, 
	param1
	);
	ld.param.b32 	%r864, [retval0];
	} // callseq 408
$L__BB0_576:
	cvta.to.local.u64 	%rd1088, %rd32;
	st.local.u32 	[%rd1088], %rd6;
	cvta.global.u64 	%rd1090, %rd34;
	{ // callseq 409, 0
	.param .b64 param0;
	st.param.b64 	[param0], %rd1090;
	.param .b64 param1;
	st.param.b64 	[param1], %rd32;
	.param .b32 retval0;
	call.uni (retval0), 
	vprintf, 
	(
	param0, 
	param1
	);
	ld.param.b32 	%r875, [retval0];
	} // callseq 409
	mov.b32 	%r868, 0;
	// begin inline asm
	{
.reg .pred complete;
mbarrier.test_wait.parity.shared::cta.b64 complete, [%r1], %r868;
selp.u32 %r866, 1, 0, complete;
}

	// end inline asm
	setp.ne.s32 	%p200, %r866, 0;
	mov.b32 	%r871, 1;
	// begin inline asm
	{
.reg .pred complete;
mbarrier.test_wait.parity.shared::cta.b64 complete, [%r1], %r871;
selp.u32 %r869, 1, 0, complete;
}

	// end inline asm
	setp.ne.s32 	%p201, %r869, 0;
	selp.u32 	%r877, 1, 0, %p200;
	selp.u32 	%r878, 1, 0, %p201;
	cvta.to.local.u64 	%rd1092, %rd32;
	st.local.v2.u32 	[%rd1092], {%r877, %r878};
	cvta.global.u64 	%rd1094, %rd377;
	{ // callseq 410, 0
	.param .b64 param0;
	st.param.b64 	[param0], %rd1094;
	.param .b64 param1;
	st.param.b64 	[param1], %rd32;
	.param .b32 retval0;
	call.uni (retval0), 
	vprintf, 
	(
	param0, 
	param1
	);
	ld.param.b32 	%r879, [retval0];
	} // callseq 410
	cvta.to.local.u64 	%rd1096, %rd379;
	mov.b32 	%r881, 6;
	st.local.u32 	[%rd1096], %r881;
	cvta.global.u64 	%rd1098, %rd739;
	{ // callseq 411, 0
	.param .b64 param0;
	st.param.b64 	[param0], %rd1098;
	.param .b64 param1;
	st.param.b64 	[param1], %rd379;
	.param .b32 retval0;
	call.uni (retval0), 
	vprintf, 
	(
	param0, 
	param1
	);
	ld.param.b32 	%r882, [retval0];
	} // callseq 411
	mov.b32 	%r873, 3;
	// begin inline asm
	mbarrier.arrive.shared::cta.b64 _, [%r1], %r873;

	// end inline asm
	// begin inline asm
	mbarrier.inval.shared::cta.b64 [%r1];

	// end inline asm
	ld.shared.u64 	%rd7, [_ZZ19mbarrier_test_case1vE3bar];
	mov.u64 	%rd1099, $str;
	cvta.global.u64 	%rd1100, %rd1099;
	{ // callseq 412, 0
	.param .b64 param0;
	st.param.b64 	[param0], %rd1100;
	.param .b64 param1;
	st.param.b64 	[param1], 0;
	.param .b32 retval0;
	call.uni (retval0), 
	vprintf, 
	(
	param0, 
	param1
	);
	ld.param.b32 	%r884, [retval0];
	} // callseq 412
	setp.gt.s64 	%p202, %rd7, -1;
	@%p202 bra 	$L__BB0_578;
	mov.u64 	%rd1101, $str$2;
	cvta.global.u64 	%rd1102, %rd1101;
	{ // callseq 413, 0
	.param .b64 param0;
	st.param.b64 	[param0], %rd1102;
	.param .b64 param1;
	st.param.b64 	[param1], 0;
	.param .b32 retval0;
	call.uni (retval0), 
	vprintf, 
	(
	param0, 
	param1
	);
	ld.param.b32 	%r886, [retval0];
	} // callseq 413
	bra.uni 	$L__BB0_579;
$L__BB0_578:
	mov.u64 	%rd1103, $str$3;
	cvta.global.u64 	%rd1104, %rd1103;
	{ // callseq 414, 0
	.param .b64 param0;
	st.param.b64 	[param0], %rd1104;
	.param .b64 param1;
	st.param.b64 	[param1], 0;
	.param .b32 retval0;
	call.uni (retval0), 
	vprintf, 
	(
	param0, 
	param1
	);
	ld.param.b32 	%r888, [retval0];
	} // callseq 414
$L__BB0_579:
	shr.u64 	%rd1105, %rd7, 63;
	cvta.to.local.u64 	%rd1107, %rd32;
	st.local.u32 	[%rd1107], %rd1105;
	cvta.global.u64 	%rd1109, %rd34;
	{ // callseq 415, 0
	.param .b64 param0;
	st.param.b64 	[param0], %rd1109;
	.param .b64 param1;
	st.param.b64 	[param1], %rd32;
	.param .b32 retval0;
	call.uni (retval0), 
	vprintf, 
	(
	param0, 
	param1
	);
	ld.param.b32 	%r890, [retval0];
	} // callseq 415
	and.b64  	%rd1110, %rd7, 4611686018427387904;
	setp.eq.s64 	%p203, %rd1110, 0;
	@%p203 bra 	$L__BB0_581;
	mov.u64 	%rd1111, $str$2;
	cvta.global.u64 	%rd1112, %rd1111;
	{ // callseq 416, 0
	.param .b64 param0;
	st.param.b64 	[param0], %rd1112;
	.param .b64 param1;
	st.param.b64 	[param1], 0;
	.param .b32 retval0;
	call.uni (retval0), 
	vprintf, 
	(
	param0, 
	param1
	);
	ld.param.b32 	%r892, [retval0];
	} // callseq 416
	bra.uni 	$L__BB0_582;
$L__BB0_581:
	mov.u64 	%rd1113, $str$3;
	cvta.global.u64 	%rd1114, %rd1113;
	{ // callseq 417, 0
	.param .b64 param0;
	st.param.b64 	[param0], %rd1114;
	.param .b64 param1;
	st.param.b64 	[param1], 0;
	.param .b32 retval0;
	call.uni (retval0), 
	vprintf, 
	(
	param0, 
	param1
	);
	ld.param.b32 	%r894, [retval0];
	} // callseq 417
$L__BB0_582:
	and.b64  	%rd1115, %rd7, 2305843009213693952;
	setp.eq.s64 	%p204, %rd1115, 0;
	@%p204 bra 	$L__BB0_584;
	mov.u64 	%rd1116, $str$2;
	cvta.global.u64 	%rd1117, %rd1116;
	{ // callseq 418, 0
	.param .b64 param0;
	st.param.b64 	[param0], %rd1117;
	.param .b64 param1;
	st.param.b64 	[param1], 0;
	.param .b32 retval0;
	call.uni (retval0), 
	vprintf, 
	(
	param0, 
	param1
	);
	ld.param.b32 	%r896, [retval0];
	} // callseq 418
	bra.uni 	$L__BB0_585;
$L__BB0_584:
	mov.u64 	%rd1118, $str$3;
	cvta.global.u64 	%rd1119, %rd1118;
	{ // callseq 419, 0
	.param .b64 param0;
	st.param.b64 	[param0], %rd1119;
	.param .b64 param1;
	st.param.b64 	[param1], 0;
	.param .b32 retval0;
	call.uni (retval0), 
	vprintf, 
	(
	param0, 
	param1
	);
	ld.param.b32 	%r898, [retval0];
	} // callseq 419
$L__BB0_585:
	and.b64  	%rd1120, %rd7, 1152921504606846976;
	setp.eq.s64 	%p205, %rd1120, 0;
	@%p205 bra 	$L__BB0_587;
	mov.u64 	%rd1121, $str$2;
	cvta.global.u64 	%rd1122, %rd1121;
	{ // callseq 420, 0
	.param .b64 param0;
	st.param.b64 	[param0], %rd1122;
	.param .b64 param1;
	st.param.b64 	[param1], 0;
	.param .b32 retval0;
	call.uni (retval0), 
	vprintf, 
	(
	param0, 
	param1
	);
	ld.param.b32 	%r900, [retval0];
	} // callseq 420
	bra.uni 	$L__BB0_588;
$L__BB0_587:
	mov.u64 	%rd1123, $str$3;
	cvta.global.u64 	%rd1124, %rd1123;
	{ // callseq 421, 0
	.param .b64 param0;
	st.param.b64 	[param0], %rd1124;
	.param .b64 param1;
	st.param.b64 	[param1], 0;
	.param .b32 retval0;
	call.uni (retval0), 
	vprintf, 
	(
	param0, 
	param1
	);
	ld.param.b32 	%r902, [retval0];
	} // callseq 421
$L__BB0_588:
	and.b64  	%rd1125, %rd7, 576460752303423488;
	setp.eq.s64 	%p206, %rd1125, 0;
	@%p206 bra 	$L__BB0_590;
	mov.u64 	%rd1126, $str$2;
	cvta.global.u64 	%rd1127, %rd1126;
	{ // callseq 422, 0
	.param .b64 param0;
	st.param.b64 	[param0], %rd1127;
	.param .b64 param1;
	st.param.b64 	[param1], 0;
	.param .b32 retval0;
	call.uni (retval0), 
	vprintf, 
	(
	param0, 
	param1
	);
	ld.param.b32 	%r904, [retval0];
	} // callseq 422
	bra.uni 	$L__BB0_591;
$L__BB0_590:
	mov.u64 	%rd1128, $str$3;
	cvta.global.u64 	%rd1129, %rd1128;
	{ // callseq 423, 0
	.param .b64 param0;
	st.param.b64 	[param0], %rd1129;
	.param .b64 param1;
	st.param.b64 	[param1], 0;
	.param .b32 retval0;
	call.uni (retval0), 
	vprintf, 
	(
	param0, 
	param1
	);
	ld.param.b32 	%r906, [retval0];
	} // callseq 423
$L__BB0_591:
	and.b64  	%rd1130, %rd7, 288230376151711744;
	setp.eq.s64 	%p207, %rd1130, 0;
	@%p207 bra 	$L__BB0_593;
	mov.u64 	%rd1131, $str$2;
	cvta.global.u64 	%rd1132, %rd1131;
	{ // callseq 424, 0
	.param .b64 param0;
	st.param.b64 	[param0], %rd1132;
	.param .b64 param1;
	st.param.b64 	[param1], 0;
	.param .b32 retval0;
	call.uni (retval0), 
	vprintf, 
	(
	param0, 
	param1
	);
	ld.param.b32 	%r908, [retval0];
	} // callseq 424
	bra.uni 	$L__BB0_594;
$L__BB0_593:
	mov.u64 	%rd1133, $str$3;
	cvta.global.u64 	%rd1134, %rd1133;
	{ // callseq 425, 0
	.param .b64 param0;
	st.param.b64 	[param0], %rd1134;
	.param .b64 param1;
	st.param.b64 	[param1], 0;
	.param .b32 retval0;
	call.uni (retval0), 
	vprintf, 
	(
	param0, 
	param1
	);
	ld.param.b32 	%r910, [retval0];
	} // callseq 425
$L__BB0_594:
	and.b64  	%rd1135, %rd7, 144115188075855872;
	setp.eq.s64 	%p208, %rd1135, 0;
	@%p208 bra 	$L__BB0_596;
	mov.u64 	%rd1136, $str$2;
	cvta.global.u64 	%rd1137, %rd1136;
	{ // callseq 426, 0
	.param .b64 param0;
	st.param.b64 	[param0], %rd1137;
	.param .b64 param1;
	st.param.b64 	[param1], 0;
	.param .b32 retval0;
	call.uni (retval0), 
	vprintf, 
	(
	param0, 
	param1
	);
	ld.param.b32 	%r912, [retval0];
	} // callseq 426
	bra.uni 	$L__BB0_597;
$L__BB0_596:
	mov.u64 	%rd1138, $str$3;
	cvta.global.u64 	%rd1139, %rd1138;
	{ // callseq 427, 0
	.param .b64 param0;
	st.param.b64 	[param0], %rd1139;
	.param .b64 param1;
	st.param.b64 	[param1], 0;
	.param .b32 retval0;
	call.uni (retval0), 
	vprintf, 
	(
	param0, 
	param1
	);
	ld.param.b32 	%r914, [retval0];
	} // callseq 427
$L__BB0_597:
	and.b64  	%rd1140, %rd7, 72057594037927936;
	setp.eq.s64 	%p209, %rd1140, 0;
	@%p209 bra 	$L__BB0_599;
	mov.u64 	%rd1141, $str$2;
	cvta.global.u64 	%rd1142, %rd1141;
	{ // callseq 428, 0
	.param .b64 param0;
	st.param.b64 	[param0], %rd1142;
	.param .b64 param1;
	st.param.b64 	[param1], 0;
	.param .b32 retval0;
	call.uni (retval0), 
	vprintf, 
	(
	param0, 
	param1
	);
	ld.param.b32 	%r916, [retval0];
	} // callseq 428
	bra.uni 	$L__BB0_600;
$L__BB0_599:
	mov.u64 	%rd1143, $str$3;
	cvta.global.u64 	%rd1144, %rd1143;
	{ // callseq 429, 0
	.param .b64 param0;
	st.param.b64 	[param0], %rd1144;
	.param .b64 param1;
	st.param.b64 	[param1], 0;
	.param .b32 retval0;
	call.uni (retval0), 
	vprintf, 
	(
	param0, 
	param1
	);
	ld.param.b32 	%r918, [retval0];
	} // callseq 429
$L__BB0_600:
	and.b64  	%rd1145, %rd7, 36028797018963968;
	setp.eq.s64 	%p210, %rd1145, 0;
	@%p210 bra 	$L__BB0_602;
	mov.u64 	%rd1146, $str$2;
	cvta.global.u64 	%rd1147, %rd1146;
	{ // callseq 430, 0
	.param .b64 param0;
	st.param.b64 	[param0], %rd1147;
	.param .b64 param1;
	st.param.b64 	[param1], 0;
	.param .b32 retval0;
	call.uni (retval0), 
	vprintf, 
	(
	param0, 
	param1
	);
	ld.param.b32 	%r920, [retval0];
	} // callseq 430
	bra.uni 	$L__BB0_603;
$L__BB0_602:
	mov.u64 	%rd1148, $str$3;
	cvta.global.u64 	%rd1149, %rd1148;
	{ // callseq 431, 0
	.param .b64 param0;
	st.param.b64 	[param0], %rd1149;
	.param .b64 param1;
	st.param.b64 	[param1], 0;
	.param .b32 retval0;
	call.uni (retval0), 
	vprintf, 
	(
	param0, 
	param1
	);
	ld.param.b32 	%r922, [retval0];
	} // callseq 431
$L__BB0_603:
	and.b64  	%rd1150, %rd7, 18014398509481984;
	setp.eq.s64 	%p211, %rd1150, 0;
	@%p211 bra 	$L__BB0_605;
	mov.u64 	%rd1151, $str$2;
	cvta.global.u64 	%rd1152, %rd1151;
	{ // callseq 432, 0
	.param .b64 param0;
	st.param.b64 	[param0], %rd1152;
	.param .b64 param1;
	st.param.b64 	[param1], 0;
	.param .b32 retval0;
	call.uni (retval0), 
	vprintf, 
	(
	param0, 
	param1
	);
	ld.param.b32 	%r924, [retval0];
	} // callseq 432
	bra.uni 	$L__BB0_606;
$L__BB0_605:
	mov.u64 	%rd1153, $str$3;
	cvta.global.u64 	%rd1154, %rd1153;
	{ // callseq 433, 0
	.param .b64 param0;
	st.param.b64 	[param0], %rd1154;
	.param .b64 param1;
	st.param.b64 	[param1], 0;
	.param .b32 retval0;
	call.uni (retval0), 
	vprintf, 
	(
	param0, 
	param1
	);
	ld.param.b32 	%r926, [retval0];
	} // callseq 433
$L__BB0_606:
	and.b64  	%rd1155, %rd7, 9007199254740992;
	setp.eq.s64 	%p212, %rd1155, 0;
	@%p212 bra 	$L__BB0_608;
	mov.u64 	%rd1156, $str$2;
	cvta.global.u64 	%rd1157, %rd1156;
	{ // callseq 434, 0
	.param .b64 param0;
	st.param.b64 	[param0], %rd1157;
	.param .b64 param1;
	st.param.b64 	[param1], 0;
	.param .b32 retval0;
	call.uni (retval0), 
	vprintf, 
	(
	param0, 
	param1
	);
	ld.param.b32 	%r928, [retval0];
	} // callseq 434
	bra.uni 	$L__BB0_609;
$L__BB0_608:
	mov.u64 	%rd1158, $str$3;
	cvta.global.u64 	%rd1159, %rd1158;
	{ // callseq 435, 0
	.param .b64 param0;
	st.param.b64 	[param0], %rd1159;
	.param .b64 param1;
	st.param.b64 	[param1], 0;
	.param .b32 retval0;
	call.uni (retval0), 
	vprintf, 
	(
	param0, 
	param1
	);
	ld.param.b32 	%r930, [retval0];
	} // callseq 435
$L__BB0_609:
	and.b64  	%rd1160, %rd7, 4503599627370496;
	setp.eq.s64 	%p213, %rd1160, 0;
	@%p213 bra 	$L__BB0_611;
	mov.u64 	%rd1161, $str$2;
	cvta.global.u64 	%rd1162, %rd1161;
	{ // callseq 436, 0
	.param .b64 param0;
	st.param.b64 	[param0], %rd1162;
	.param .b64 param1;
	st.param.b64 	[param1], 0;
	.param .b32 retval0;
	call.uni (retval0), 
	vprintf, 
	(
	param0, 
	param1
	);
	ld.param.b32 	%r932, [retval0];
	} // callseq 436
	bra.uni 	$L__BB0_612;
$L__BB0_611:
	mov.u64 	%rd1163, $str$3;
	cvta.global.u64 	%rd1164, %rd1163;
	{ // callseq 437, 0
	.param .b64 param0;
	st.param.b64 	[param0], %rd1164;
	.param .b64 param1;
	st.param.b64 	[param1], 0;
	.param .b32 retval0;
	call.uni (retval0), 
	vprintf, 
	(
	param0, 
	param1
	);
	ld.param.b32 	%r934, [retval0];
	} // callseq 437
$L__BB0_612:
	and.b64  	%rd1165, %rd7, 2251799813685248;
	setp.eq.s64 	%p214, %rd1165, 0;
	@%p214 bra 	$L__BB0_614;
	mov.u64 	%rd1166, $str$2;
	cvta.global.u64 	%rd1167, %rd1166;
	{ // callseq 438, 0
	.param .b64 param0;
	st.param.b64 	[param0], %rd1167;
	.param .b64 param1;
	st.param.b64 	[param1], 0;
	.param .b32 retval0;
	call.uni (retval0), 
	vprintf, 
	(
	param0, 
	param1
	);
	ld.param.b32 	%r936, [retval0];
	} // callseq 438
	bra.uni 	$L__BB0_615;
$L__BB0_614:
	mov.u64 	%rd1168, $str$3;
	cvta.global.u64 	%rd1169, %rd1168;
	{ // callseq 439, 0
	.param .b64 param0;
	st.param.b64 	[param0], %rd1169;
	.param .b64 param1;
	st.param.b64 	[param1], 0;
	.param .b32 retval0;
	call.uni (retval0), 
	vprintf, 
	(
	param0, 
	param1
	);
	ld.param.b32 	%r938, [retval0];
	} // callseq 439
$L__BB0_615:
	and.b64  	%rd1170, %rd7, 1125899906842624;
	setp.eq.s64 	%p215, %rd1170, 0;
	@%p215 bra 	$L__BB0_617;
	mov.u64 	%rd1171, $str$2;
	cvta.global.u64 	%rd1172, %rd1171;
	{ // callseq 440, 0
	.param .b64 param0;
	st.param.b64 	[param0], %rd1172;
	.param .b64 param1;
	st.param.b64 	[param1], 0;
	.param .b32 retval0;
	call.uni (retval0), 
	vprintf, 
	(
	param0, 
	param1
	);
	ld.param.b32 	%r940, [retval0];
	} // callseq 440
	bra.uni 	$L__BB0_618;
$L__BB0_617:
	mov.u64 	%rd1173, $str$3;
	cvta.global.u64 	%rd1174, %rd1173;
	{ // callseq 441, 0
	.param .b64 param0;
	st.param.b64 	[param0], %rd1174;
	.param .b64 param1;
	st.param.b64 	[param1], 0;
	.param .b32 retval0;
	call.uni (retval0), 
	vprintf, 
	(
	param0, 
	param1
	);
	ld.param.b32 	%r942, [retval0];
	} // callseq 441
$L__BB0_618:
	and.b64  	%rd1175, %rd7, 562949953421312;
	setp.eq.s64 	%p216, %rd1175, 0;
	@%p216 bra 	$L__BB0_620;
	mov.u64 	%rd1176, $str$2;
	cvta.global.u64 	%rd1177, %rd1176;
	{ // callseq 442, 0
	.param .b64 param0;
	st.param.b64 	[param0], %rd1177;
	.param .b64 param1;
	st.param.b64 	[param1], 0;
	.param .b32 retval0;
	call.uni (retval0), 
	vprintf, 
	(
	param0, 
	param1
	);
	ld.param.b32 	%r944, [retval0];
	} // callseq 442
	bra.uni 	$L__BB0_621;
$L__BB0_620:
	mov.u64 	%rd1178, $str$3;
	cvta.global.u64 	%rd1179, %rd1178;
	{ // callseq 443, 0
	.param .b64 param0;
	st.param.b64 	[param0], %rd1179;
	.param .b64 param1;
	st.param.b64 	[param1], 0;
	.param .b32 retval0;
	call.uni (retval0), 
	vprintf, 
	(
	param0, 
	param1
	);
	ld.param.b32 	%r946, [retval0];
	} // callseq 443
$L__BB0_621:
	and.b64  	%rd1180, %rd7, 281474976710656;
	setp.eq.s64 	%p217, %rd1180, 0;
	@%p217 bra 	$L__BB0_623;
	mov.u64 	%rd1181, $str$2;
	cvta.global.u64 	%rd1182, %rd1181;
	{ // callseq 444, 0
	.param .b64 param0;
	st.param.b64 	[param0], %rd1182;
	.param .b64 param1;
	st.param.b64 	[param1], 0;
	.param .b32 retval0;
	call.uni (retval0), 
	vprintf, 
	(
	param0, 
	param1
	);
	ld.param.b32 	%r948, [retval0];
	} // callseq 444
	bra.uni 	$L__BB0_624;
$L__BB0_623:
	mov.u64 	%rd1183, $str$3;
	cvta.global.u64 	%rd1184, %rd1183;
	{ // callseq 445, 0
	.param .b64 param0;
	st.param.b64 	[param0], %rd1184;
	.param .b64 param1;
	st.param.b64 	[param1], 0;
	.param .b32 retval0;
	call.uni (retval0), 
	vprintf, 
	(
	param0, 
	param1
	);
	ld.param.b32 	%r950, [retval0];
	} // callseq 445
$L__BB0_624:
	and.b64  	%rd1185, %rd7, 140737488355328;
	setp.eq.s64 	%p218, %rd1185, 0;
	@%p218 bra 	$L__BB0_626;
	mov.u64 	%rd1186, $str$2;
	cvta.global.u64 	%rd1187, %rd1186;
	{ // callseq 446, 0
	.param .b64 param0;
	st.param.b64 	[param0], %rd1187;
	.param .b64 param1;
	st.param.b64 	[param1], 0;
	.param .b32 retval0;
	call.uni (retval0), 
	vprintf, 
	(
	param0, 
	param1
	);
	ld.param.b32 	%r952, [retval0];
	} // callseq 446
	bra.uni 	$L__BB0_627;
$L__BB0_626:
	mov.u64 	%rd1188, $str$3;
	cvta.global.u64 	%rd1189, %rd1188;
	{ // callseq 447, 0
	.param .b64 param0;
	st.param.b64 	[param0], %rd1189;
	.param .b64 param1;
	st.param.b64 	[param1], 0;
	.param .b32 retval0;
	call.uni (retval0), 
	vprintf, 
	(
	param0, 
	param1
	);
	ld.param.b32 	%r954, [retval0];
	} // callseq 447
$L__BB0_627:
	and.b64  	%rd1190, %rd7, 70368744177664;
	setp.eq.s64 	%p219, %rd1190, 0;
	@%p219 bra 	$L__BB0_629;
	mov.u64 	%rd1191, $str$2;
	cvta.global.u64 	%rd1192, %rd1191;
	{ // callseq 448, 0
	.param .b64 param0;
	st.param.b64 	[param0], %rd1192;
	.param .b64 param1;
	st.param.b64 	[param1], 0;
	.param .b32 retval0;
	call.uni (retval0), 
	vprintf, 
	(
	param0, 
	param1
	);
	ld.param.b32 	%r956, [retval0];
	} // callseq 448
	bra.uni 	$L__BB0_630;
$L__BB0_629:
	mov.u64 	%rd1193, $str$3;
	cvta.global.u64 	%rd1194, %rd1193;
	{ // callseq 449, 0
	.param .b64 param0;
	st.param.b64 	[param0], %rd1194;
	.param .b64 param1;
	st.param.b64 	[param1], 0;
	.param .b32 retval0;
	call.uni (retval0), 
	vprintf, 
	(
	param0, 
	param1
	);
	ld.param.b32 	%r958, [retval0];
	} // callseq 449
$L__BB0_630:
	and.b64  	%rd1195, %rd7, 35184372088832;
	setp.eq.s64 	%p220, %rd1195, 0;
	@%p220 bra 	$L__BB0_632;
	mov.u64 	%rd1196, $str$2;
	cvta.global.u64 	%rd1197, %rd1196;
	{ // callseq 450, 0
	.param .b64 param0;
	st.param.b64 	[param0], %rd1197;
	.param .b64 param1;
	st.param.b64 	[param1], 0;
	.param .b32 retval0;
	call.uni (retval0), 
	vprintf, 
	(
	param0, 
	param1
	);
	ld.param.b32 	%r960, [retval0];
	} // callseq 450
	bra.uni 	$L__BB0_633;
$L__BB0_632:
	mov.u64 	%rd1198, $str$3;
	cvta.global.u64 	%rd1199, %rd1198;
	{ // callseq 451, 0
	.param .b64 param0;
	st.param.b64 	[param0], %rd1199;
	.param .b64 param1;
	st.param.b64 	[param1], 0;
	.param .b32 retval0;
	call.uni (retval0), 
	vprintf, 
	(
	param0, 
	param1
	);
	ld.param.b32 	%r962, [retval0];
	} // callseq 451
$L__BB0_633:
	and.b64  	%rd1200, %rd7, 17592186044416;
	setp.eq.s64 	%p221, %rd1200, 0;
	@%p221 bra 	$L__BB0_635;
	mov.u64 	%rd1201, $str$2;
	cvta.global.u64 	%rd1202, %rd1201;
	{ // callseq 452, 0
	.param .b64 param0;
	st.param.b64 	[param0], %rd1202;
	.param .b64 param1;
	st.param.b64 	[param1], 0;
	.param .b32 retval0;
	call.uni (retval0), 
	vprintf, 
	(
	param0, 
	param1
	);
	ld.param.b32 	%r964, [retval0];
	} // callseq 452
	bra.uni 	$L__BB0_636;
$L__BB0_635:
	mov.u64 	%rd1203, $str$3;
	cvta.global.u64 	%rd1204, %rd1203;
	{ // callseq 453, 0
	.param .b64 param0;
	st.param.b64 	[param0], %rd1204;
	.param .b64 param1;
	st.param.b64 	[param1], 0;
	.param .b32 retval0;
	call.uni (retval0), 
	vprintf, 
	(
	param0, 
	param1
	);
	ld.param.b32 	%r966, [retval0];
	} // callseq 453
$L__BB0_636:
	and.b64  	%rd1205, %rd7, 8796093022208;
	setp.eq.s64 	%p222, %rd1205, 0;
	@%p222 bra 	$L__BB0_638;
	mov.u64 	%rd1206, $str$2;
	cvta.global.u64 	%rd1207, %rd1206;
	{ // callseq 454, 0
	.param .b64 param0;
	st.param.b64 	[param0], %rd1207;
	.param .b64 param1;
	st.param.b64 	[param1], 0;
	.param .b32 retval0;
	call.uni (retval0), 
	vprintf, 
	(
	param0, 
	param1
	);
	ld.param.b32 	%r968, [retval0];
	} // callseq 454
	bra.uni 	$L__BB0_639;
$L__BB0_638:
	mov.u64 	%rd1208, $str$3;
	cvta.global.u64 	%rd1209, %rd1208;
	{ // callseq 455, 0
	.param .b64 param0;
	st.param.b64 	[param0], %rd1209;
	.param .b64 param1;
	st.param.b64 	[param1], 0;
	.param .b32 retval0;
	call.uni (retval0), 
	vprintf, 
	(
	param0, 
	param1
	);
	ld.param.b32 	%r970, [retval0];
	} // callseq 455
$L__BB0_639:
	shr.u64 	%rd1210, %rd7, 31;
	cvt.u32.u64 	%r972, %rd1210;
	shr.s32 	%r973, %r972, 12;
	cvta.to.local.u64 	%rd1212, %rd32;
	st.local.u32 	[%rd1212], %r973;
	cvta.global.u64 	%rd1214, %rd139;
	{ // callseq 456, 0
	.param .b64 param0;
	st.param.b64 	[param0], %rd1214;
	.param .b64 param1;
	st.param.b64 	[param1], %rd32;
	.param .b32 retval0;
	call.uni (retval0), 
	vprintf, 
	(
	param0, 
	param1
	);
	ld.param.b32 	%r974, [retval0];
	} // callseq 456
	shr.u64 	%rd1215, %rd7, 42;
	and.b64  	%rd8, %rd1215, 1;
	setp.eq.s64 	%p223, %rd8, 0;
	@%p223 bra 	$L__BB0_641;
	mov.u64 	%rd1216, $str$2;
	cvta.global.u64 	%rd1217, %rd1216;
	{ // callseq 457, 0
	.param .b64 param0;
	st.param.b64 	[param0], %rd1217;
	.param .b64 param1;
	st.param.b64 	[param1], 0;
	.param .b32 retval0;
	call.uni (retval0), 
	vprintf, 
	(
	param0, 
	param1
	);
	ld.param.b32 	%r976, [retval0];
	} // callseq 457
	bra.uni 	$L__BB0_642;
$L__BB0_641:
	mov.u64 	%rd1218, $str$3;
	cvta.global.u64 	%rd1219, %rd1218;
	{ // callseq 458, 0
	.param .b64 param0;
	st.param.b64 	[param0], %rd1219;
	.param .b64 param1;
	st.param.b64 	[param1], 0;
	.param .b32 retval0;
	call.uni (retval0), 
	vprintf, 
	(
	param0, 
	param1
	);
	ld.param.b32 	%r978, [retval0];
	} // callseq 458
$L__BB0_642:
	cvta.to.local.u64 	%rd1221, %rd32;
	st.local.u32 	[%rd1221], %rd8;
	cvta.global.u64 	%rd1223, %rd34;
	{ // callseq 459, 0
	.param .b64 param0;
	st.param.b64 	[param0], %rd1223;
	.param .b64 param1;
	st.param.b64 	[param1], %rd32;
	.param .b32 retval0;
	call.uni (retval0), 
	vprintf, 
	(
	param0, 
	param1
	);
	ld.param.b32 	%r980, [retval0];
	} // callseq 459
	and.b64  	%rd1224, %rd7, 2199023255552;
	setp.eq.s64 	%p224, %rd1224, 0;
	@%p224 bra 	$L__BB0_644;
	mov.u64 	%rd1225, $str$2;
	cvta.global.u64 	%rd1226, %rd1225;
	{ // callseq 460, 0
	.param .b64 param0;
	st.param.b64 	[param0], %rd1226;
	.param .b64 param1;
	st.param.b64 	[param1], 0;
	.param .b32 retval0;
	call.uni (retval0), 
	vprintf, 
	(
	param0, 
	param1
	);
	ld.param.b32 	%r982, [retval0];
	} // callseq 460
	bra.uni 	$L__BB0_645;
$L__BB0_644:
	mov.u64 	%rd1227, $str$3;
	cvta.global.u64 	%rd1228, %rd1227;
	{ // callseq 461, 0
	.param .b64 param0;
	st.param.b64 	[param0], %rd1228;
	.param .b64 param1;
	st.param.b64 	[param1], 0;
	.param .b32 retval0;
	call.uni (retval0), 
	vprintf, 
	(
	param0, 
	param1
	);
	ld.param.b32 	%r984, [retval0];
	} // callseq 461
$L__BB0_645:
	and.b64  	%rd1229, %rd7, 1099511627776;
	setp.eq.s64 	%p225, %rd1229, 0;
	@%p225 bra 	$L__BB0_647;
	mov.u64 	%rd1230, $str$2;
	cvta.global.u64 	%rd1231, %rd1230;
	{ // callseq 462, 0
	.param .b64 param0;
	st.param.b64 	[param0], %rd1231;
	.param .b64 param1;
	st.param.b64 	[param1], 0;
	.param .b32 retval0;
	call.uni (retval0), 
	vprintf, 
	(
	param0, 
	param1
	);
	ld.param.b32 	%r986, [retval0];
	} // callseq 462
	bra.uni 	$L__BB0_648;
$L__BB0_647:
	mov.u64 	%rd1232, $str$3;
	cvta.global.u64 	%rd1233, %rd1232;
	{ // callseq 463, 0
	.param .b64 param0;
	st.param.b64 	[param0], %rd1233;
	.param .b64 param1;
	st.param.b64 	[param1], 0;
	.param .b32 retval0;
	call.uni (retval0), 
	vprintf, 
	(
	param0, 
	param1
	);
	ld.param.b32 	%r988, [retval0];
	} // callseq 463
$L__BB0_648:
	and.b64  	%rd1234, %rd7, 549755813888;
	setp.eq.s64 	%p226, %rd1234, 0;
	@%p226 bra 	$L__BB0_650;
	mov.u64 	%rd1235, $str$2;
	cvta.global.u64 	%rd1236, %rd1235;
	{ // callseq 464, 0
	.param .b64 param0;
	st.param.b64 	[param0], %rd1236;
	.param .b64 param1;
	st.param.b64 	[param1], 0;
	.param .b32 retval0;
	call.uni (retval0), 
	vprintf, 
	(
	param0, 
	param1
	);
	ld.param.b32 	%r990, [retval0];
	} // callseq 464
	bra.uni 	$L__BB0_651;
$L__BB0_650:
	mov.u64 	%rd1237, $str$3;
	cvta.global.u64 	%rd1238, %rd1237;
	{ // callseq 465, 0
	.param .b64 param0;
	st.param.b64 	[param0], %rd1238;
	.param .b64 param1;
	st.param.b64 	[param1], 0;
	.param .b32 retval0;
	call.uni (retval0), 
	vprintf, 
	(
	param0, 
	param1
	);
	ld.param.b32 	%r992, [retval0];
	} // callseq 465
$L__BB0_651:
	and.b64  	%rd1239, %rd7, 274877906944;
	setp.eq.s64 	%p227, %rd1239, 0;
	@%p227 bra 	$L__BB0_653;
	mov.u64 	%rd1240, $str$2;
	cvta.global.u64 	%rd1241, %rd1240;
	{ // callseq 466, 0
	.param .b64 param0;
	st.param.b64 	[param0], %rd1241;
	.param .b64 param1;
	st.param.b64 	[param1], 0;
	.param .b32 retval0;
	call.uni (retval0), 
	vprintf, 
	(
	param0, 
	param1
	);
	ld.param.b32 	%r994, [retval0];
	} // callseq 466
	bra.uni 	$L__BB0_654;
$L__BB0_653:
	mov.u64 	%rd1242, $str$3;
	cvta.global.u64 	%rd1243, %rd1242;
	{ // callseq 467, 0
	.param .b64 param0;
	st.param.b64 	[param0], %rd1243;
	.param .b64 param1;
	st.param.b64 	[param1], 0;
	.param .b32 retval0;
	call.uni (retval0), 
	vprintf, 
	(
	param0, 
	param1
	);
	ld.param.b32 	%r996, [retval0];
	} // callseq 467
$L__BB0_654:
	and.b64  	%rd1244, %rd7, 137438953472;
	setp.eq.s64 	%p228, %rd1244, 0;
	@%p228 bra 	$L__BB0_656;
	mov.u64 	%rd1245, $str$2;
	cvta.global.u64 	%rd1246, %rd1245;
	{ // callseq 468, 0
	.param .b64 param0;
	st.param.b64 	[param0], %rd1246;
	.param .b64 param1;
	st.param.b64 	[param1], 0;
	.param .b32 retval0;
	call.uni (retval0), 
	vprintf, 
	(
	param0, 
	param1
	);
	ld.param.b32 	%r998, [retval0];
	} // callseq 468
	bra.uni 	$L__BB0_657;
$L__BB0_656:
	mov.u64 	%rd1247, $str$3;
	cvta.global.u64 	%rd1248, %rd1247;
	{ // callseq 469, 0
	.param .b64 param0;
	st.param.b64 	[param0], %rd1248;
	.param .b64 param1;
	st.param.b64 	[param1], 0;
	.param .b32 retval0;
	call.uni (retval0), 
	vprintf, 
	(
	param0, 
	param1
	);
	ld.param.b32 	%r1000, [retval0];
	} // callseq 469
$L__BB0_657:
	and.b64  	%rd1249, %rd7, 68719476736;
	setp.eq.s64 	%p229, %rd1249, 0;
	@%p229 bra 	$L__BB0_659;
	mov.u64 	%rd1250, $str$2;
	cvta.global.u64 	%rd1251, %rd1250;
	{ // callseq 470, 0
	.param .b64 param0;
	st.param.b64 	[param0], %rd1251;
	.param .b64 param1;
	st.param.b64 	[param1], 0;
	.param .b32 retval0;
	call.uni (retval0), 
	vprintf, 
	(
	param0, 
	param1
	);
	ld.param.b32 	%r1002, [retval0];
	} // callseq 470
	bra.uni 	$L__BB0_660;
$L__BB0_659:
	mov.u64 	%rd1252, $str$3;
	cvta.global.u64 	%rd1253, %rd1252;
	{ // callseq 471, 0
	.param .b64 param0;
	st.param.b64 	[param0], %rd1253;
	.param .b64 param1;
	st.param.b64 	[param1], 0;
	.param .b32 retval0;
	call.uni (retval0), 
	vprintf, 
	(
	param0, 
	param1
	);
	ld.param.b32 	%r1004, [retval0];
	} // callseq 471
$L__BB0_660:
	and.b64  	%rd1254, %rd7, 34359738368;
	setp.eq.s64 	%p230, %rd1254, 0;
	@%p230 bra 	$L__BB0_662;
	mov.u64 	%rd1255, $str$2;
	cvta.global.u64 	%rd1256, %rd1255;
	{ // callseq 472, 0
	.param .b64 param0;
	st.param.b64 	[param0], %rd1256;
	.param .b64 param1;
	st.param.b64 	[param1], 0;
	.param .b32 retval0;
	call.uni (retval0), 
	vprintf, 
	(
	param0, 
	param1
	);
	ld.param.b32 	%r1006, [retval0];
	} // callseq 472
	bra.uni 	$L__BB0_663;
$L__BB0_662:
	mov.u64 	%rd1257, $str$3;
	cvta.global.u64 	%rd1258, %rd1257;
	{ // callseq 473, 0
	.param .b64 param0;
	st.param.b64 	[param0], %rd1258;
	.param .b64 param1;
	st.param.b64 	[param1], 0;
	.param .b32 retval0;
	call.uni (retval0), 
	vprintf, 
	(
	param0, 
	param1
	);
	ld.param.b32 	%r1008, [retval0];
	} // callseq 473
$L__BB0_663:
	and.b64  	%rd1259, %rd7, 17179869184;
	setp.eq.s64 	%p231, %rd1259, 0;
	@%p231 bra 	$L__BB0_665;
	mov.u64 	%rd1260, $str$2;
	cvta.global.u64 	%rd1261, %rd1260;
	{ // callseq 474, 0
	.param .b64 param0;
	st.param.b64 	[param0], %rd1261;
	.param .b64 param1;
	st.param.b64 	[param1], 0;
	.param .b32 retval0;
	call.uni (retval0), 
	vprintf, 
	(
	param0, 
	param1
	);
	ld.param.b32 	%r1010, [retval0];
	} // callseq 474
	bra.uni 	$L__BB0_666;
$L__BB0_665:
	mov.u64 	%rd1262, $str$3;
	cvta.global.u64 	%rd1263, %rd1262;
	{ // callseq 475, 0
	.param .b64 param0;
	st.param.b64 	[param0], %rd1263;
	.param .b64 param1;
	st.param.b64 	[param1], 0;
	.param .b32 retval0;
	call.uni (retval0), 
	vprintf, 
	(
	param0, 
	param1
	);
	ld.param.b32 	%r1012, [retval0];
	} // callseq 475
$L__BB0_666:
	and.b64  	%rd1264, %rd7, 8589934592;
	setp.eq.s64 	%p232, %rd1264, 0;
	@%p232 bra 	$L__BB0_668;
	mov.u64 	%rd1265, $str$2;
	cvta.global.u64 	%rd1266, %rd1265;
	{ // callseq 476, 0
	.param .b64 param0;
	st.param.b64 	[param0], %rd1266;
	.param .b64 param1;
	st.param.b64 	[param1], 0;
	.param .b32 retval0;
	call.uni (retval0), 
	vprintf, 
	(
	param0, 
	param1
	);
	ld.param.b32 	%r1014, [retval0];
	} // callseq 476
	bra.uni 	$L__BB0_669;
$L__BB0_668:
	mov.u64 	%rd1267, $str$3;
	cvta.global.u64 	%rd1268, %rd1267;
	{ // callseq 477, 0
	.param .b64 param0;
	st.param.b64 	[param0], %rd1268;
	.param .b64 param1;
	st.param.b64 	[param1], 0;
	.param .b32 retval0;
	call.uni (retval0), 
	vprintf, 
	(
	param0, 
	param1
	);
	ld.param.b32 	%r1016, [retval0];
	} // callseq 477
$L__BB0_669:
	and.b64  	%rd1269, %rd7, 4294967296;
	setp.eq.s64 	%p233, %rd1269, 0;
	@%p233 bra 	$L__BB0_671;
	mov.u64 	%rd1270, $str$2;
	cvta.global.u64 	%rd1271, %rd1270;
	{ // callseq 478, 0
	.param .b64 param0;
	st.param.b64 	[param0], %rd1271;
	.param .b64 param1;
	st.param.b64 	[param1], 0;
	.param .b32 retval0;
	call.uni (retval0), 
	vprintf, 
	(
	param0, 
	param1
	);
	ld.param.b32 	%r1018, [retval0];
	} // callseq 478
	bra.uni 	$L__BB0_672;
$L__BB0_671:
	mov.u64 	%rd1272, $str$3;
	cvta.global.u64 	%rd1273, %rd1272;
	{ // callseq 479, 0
	.param .b64 param0;
	st.param.b64 	[param0], %rd1273;
	.param .b64 param1;
	st.param.b64 	[param1], 0;
	.param .b32 retval0;
	call.uni (retval0), 
	vprintf, 
	(
	param0, 
	param1
	);
	ld.param.b32 	%r1020, [retval0];
	} // callseq 479
$L__BB0_672:
	and.b64  	%rd1274, %rd7, 2147483648;
	setp.eq.s64 	%p234, %rd1274, 0;
	@%p234 bra 	$L__BB0_674;
	mov.u64 	%rd1275, $str$2;
	cvta.global.u64 	%rd1276, %rd1275;
	{ // callseq 480, 0
	.param .b64 param0;
	st.param.b64 	[param0], %rd1276;
	.param .b64 param1;
	st.param.b64 	[param1], 0;
	.param .b32 retval0;
	call.uni (retval0), 
	vprintf, 
	(
	param0, 
	param1
	);
	ld.param.b32 	%r1022, [retval0];
	} // callseq 480
	bra.uni 	$L__BB0_675;
$L__BB0_674:
	mov.u64 	%rd1277, $str$3;
	cvta.global.u64 	%rd1278, %rd1277;
	{ // callseq 481, 0
	.param .b64 param0;
	st.param.b64 	[param0], %rd1278;
	.param .b64 param1;
	st.param.b64 	[param1], 0;
	.param .b32 retval0;
	call.uni (retval0), 
	vprintf, 
	(
	param0, 
	param1
	);
	ld.param.b32 	%r1024, [retval0];
	} // callseq 481
$L__BB0_675:
	and.b64  	%rd1279, %rd7, 1073741824;
	setp.eq.s64 	%p235, %rd1279, 0;
	@%p235 bra 	$L__BB0_677;
	mov.u64 	%rd1280, $str$2;
	cvta.global.u64 	%rd1281, %rd1280;
	{ // callseq 482, 0
	.param .b64 param0;
	st.param.b64 	[param0], %rd1281;
	.param .b64 param1;
	st.param.b64 	[param1], 0;
	.param .b32 retval0;
	call.uni (retval0), 
	vprintf, 
	(
	param0, 
	param1
	);
	ld.param.b32 	%r1026, [retval0];
	} // callseq 482
	bra.uni 	$L__BB0_678;
$L__BB0_677:
	mov.u64 	%rd1282, $str$3;
	cvta.global.u64 	%rd1283, %rd1282;
	{ // callseq 483, 0
	.param .b64 param0;
	st.param.b64 	[param0], %rd1283;
	.param .b64 param1;
	st.param.b64 	[param1], 0;
	.param .b32 retval0;
	call.uni (retval0), 
	vprintf, 
	(
	param0, 
	param1
	);
	ld.param.b32 	%r1028, [retval0];
	} // callseq 483
$L__BB0_678:
	and.b64  	%rd1284, %rd7, 536870912;
	setp.eq.s64 	%p236, %rd1284, 0;
	@%p236 bra 	$L__BB0_680;
	mov.u64 	%rd1285, $str$2;
	cvta.global.u64 	%rd1286, %rd1285;
	{ // callseq 484, 0
	.param .b64 param0;
	st.param.b64 	[param0], %rd1286;
	.param .b64 param1;
	st.param.b64 	[param1], 0;
	.param .b32 retval0;
	call.uni (retval0), 
	vprintf, 
	(
	param0, 
	param1
	);
	ld.param.b32 	%r1030, [retval0];
	} // callseq 484
	bra.uni 	$L__BB0_681;
$L__BB0_680:
	mov.u64 	%rd1287, $str$3;
	cvta.global.u64 	%rd1288, %rd1287;
	{ // callseq 485, 0
	.param .b64 param0;
	st.param.b64 	[param0], %rd1288;
	.param .b64 param1;
	st.param.b64 	[param1], 0;
	.param .b32 retval0;
	call.uni (retval0), 
	vprintf, 
	(
	param0, 
	param1
	);
	ld.param.b32 	%r1032, [retval0];
	} // callseq 485
$L__BB0_681:
	and.b64  	%rd1289, %rd7, 268435456;
	setp.eq.s64 	%p237, %rd1289, 0;
	@%p237 bra 	$L__BB0_683;
	mov.u64 	%rd1290, $str$2;
	cvta.global.u64 	%rd1291, %rd1290;
	{ // callseq 486, 0
	.param .b64 param0;
	st.param.b64 	[param0], %rd1291;
	.param .b64 param1;
	st.param.b64 	[param1], 0;
	.param .b32 retval0;
	call.uni (retval0), 
	vprintf, 
	(
	param0, 
	param1
	);
	ld.param.b32 	%r1034, [retval0];
	} // callseq 486
	bra.uni 	$L__BB0_684;
$L__BB0_683:
	mov.u64 	%rd1292, $str$3;
	cvta.global.u64 	%rd1293, %rd1292;
	{ // callseq 487, 0
	.param .b64 param0;
	st.param.b64 	[param0], %rd1293;
	.param .b64 param1;
	st.param.b64 	[param1], 0;
	.param .b32 retval0;
	call.uni (retval0), 
	vprintf, 
	(
	param0, 
	param1
	);
	ld.param.b32 	%r1036, [retval0];
	} // callseq 487
$L__BB0_684:
	and.b64  	%rd1294, %rd7, 134217728;
	setp.eq.s64 	%p238, %rd1294, 0;
	@%p238 bra 	$L__BB0_686;
	mov.u64 	%rd1295, $str$2;
	cvta.global.u64 	%rd1296, %rd1295;
	{ // callseq 488, 0
	.param .b64 param0;
	st.param.b64 	[param0], %rd1296;
	.param .b64 param1;
	st.param.b64 	[param1], 0;
	.param .b32 retval0;
	call.uni (retval0), 
	vprintf, 
	(
	param0, 
	param1
	);
	ld.param.b32 	%r1038, [retval0];
	} // callseq 488
	bra.uni 	$L__BB0_687;
$L__BB0_686:
	mov.u64 	%rd1297, $str$3;
	cvta.global.u64 	%rd1298, %rd1297;
	{ // callseq 489, 0
	.param .b64 param0;
	st.param.b64 	[param0], %rd1298;
	.param .b64 param1;
	st.param.b64 	[param1], 0;
	.param .b32 retval0;
	call.uni (retval0), 
	vprintf, 
	(
	param0, 
	param1
	);
	ld.param.b32 	%r1040, [retval0];
	} // callseq 489
$L__BB0_687:
	and.b64  	%rd1299, %rd7, 67108864;
	setp.eq.s64 	%p239, %rd1299, 0;
	@%p239 bra 	$L__BB0_689;
	mov.u64 	%rd1300, $str$2;
	cvta.global.u64 	%rd1301, %rd1300;
	{ // callseq 490, 0
	.param .b64 param0;
	st.param.b64 	[param0], %rd1301;
	.param .b64 param1;
	st.param.b64 	[param1], 0;
	.param .b32 retval0;
	call.uni (retval0), 
	vprintf, 
	(
	param0, 
	param1
	);
	ld.param.b32 	%r1042, [retval0];
	} // callseq 490
	bra.uni 	$L__BB0_690;
$L__BB0_689:
	mov.u64 	%rd1302, $str$3;
	cvta.global.u64 	%rd1303, %rd1302;
	{ // callseq 491, 0
	.param .b64 param0;
	st.param.b64 	[param0], %rd1303;
	.param .b64 param1;
	st.param.b64 	[param1], 0;
	.param .b32 retval0;
	call.uni (retval0), 
	vprintf, 
	(
	param0, 
	param1
	);
	ld.param.b32 	%r1044, [retval0];
	} // callseq 491
$L__BB0_690:
	and.b64  	%rd1304, %rd7, 33554432;
	setp.eq.s64 	%p240, %rd1304, 0;
	@%p240 bra 	$L__BB0_692;
	mov.u64 	%rd1305, $str$2;
	cvta.global.u64 	%rd1306, %rd1305;
	{ // callseq 492, 0
	.param .b64 param0;
	st.param.b64 	[param0], %rd1306;
	.param .b64 param1;
	st.param.b64 	[param1], 0;
	.param .b32 retval0;
	call.uni (retval0), 
	vprintf, 
	(
	param0, 
	param1
	);
	ld.param.b32 	%r1046, [retval0];
	} // callseq 492
	bra.uni 	$L__BB0_693;
$L__BB0_692:
	mov.u64 	%rd1307, $str$3;
	cvta.global.u64 	%rd1308, %rd1307;
	{ // callseq 493, 0
	.param .b64 param0;
	st.param.b64 	[param0], %rd1308;
	.param .b64 param1;
	st.param.b64 	[param1], 0;
	.param .b32 retval0;
	call.uni (retval0), 
	vprintf, 
	(
	param0, 
	param1
	);
	ld.param.b32 	%r1048, [retval0];
	} // callseq 493
$L__BB0_693:
	and.b64  	%rd1309, %rd7, 16777216;
	setp.eq.s64 	%p241, %rd1309, 0;
	@%p241 bra 	$L__BB0_695;
	mov.u64 	%rd1310, $str$2;
	cvta.global.u64 	%rd1311, %rd1310;
	{ // callseq 494, 0
	.param .b64 param0;
	st.param.b64 	[param0], %rd1311;
	.param .b64 param1;
	st.param.b64 	[param1], 0;
	.param .b32 retval0;
	call.uni (retval0), 
	vprintf, 
	(
	param0, 
	param1
	);
	ld.param.b32 	%r1050, [retval0];
	} // callseq 494
	bra.uni 	$L__BB0_696;
$L__BB0_695:
	mov.u64 	%rd1312, $str$3;
	cvta.global.u64 	%rd1313, %rd1312;
	{ // callseq 495, 0
	.param .b64 param0;
	st.param.b64 	[param0], %rd1313;
	.param .b64 param1;
	st.param.b64 	[param1], 0;
	.param .b32 retval0;
	call.uni (retval0), 
	vprintf, 
	(
	param0, 
	param1
	);
	ld.param.b32 	%r1052, [retval0];
	} // callseq 495
$L__BB0_696:
	and.b64  	%rd1314, %rd7, 8388608;
	setp.eq.s64 	%p242, %rd1314, 0;
	@%p242 bra 	$L__BB0_698;
	mov.u64 	%rd1315, $str$2;
	cvta.global.u64 	%rd1316, %rd1315;
	{ // callseq 496, 0
	.param .b64 param0;
	st.param.b64 	[param0], %rd1316;
	.param .b64 param1;
	st.param.b64 	[param1], 0;
	.param .b32 retval0;
	call.uni (retval0), 
	vprintf, 
	(
	param0, 
	param1
	);
	ld.param.b32 	%r1054, [retval0];
	} // callseq 496
	bra.uni 	$L__BB0_699;
$L__BB0_698:
	mov.u64 	%rd1317, $str$3;
	cvta.global.u64 	%rd1318, %rd1317;
	{ // callseq 497, 0
	.param .b64 param0;
	st.param.b64 	[param0], %rd1318;
	.param .b64 param1;
	st.param.b64 	[param1], 0;
	.param .b32 retval0;
	call.uni (retval0), 
	vprintf, 
	(
	param0, 
	param1
	);
	ld.param.b32 	%r1056, [retval0];
	} // callseq 497
$L__BB0_699:
	and.b64  	%rd1319, %rd7, 4194304;
	setp.eq.s64 	%p243, %rd1319, 0;
	@%p243 bra 	$L__BB0_701;
	mov.u64 	%rd1320, $str$2;
	cvta.global.u64 	%rd1321, %rd1320;
	{ // callseq 498, 0
	.param .b64 param0;
	st.param.b64 	[param0], %rd1321;
	.param .b64 param1;
	st.param.b64 	[param1], 0;
	.param .b32 retval0;
	call.uni (retval0), 
	vprintf, 
	(
	param0, 
	param1
	);
	ld.param.b32 	%r1058, [retval0];
	} // callseq 498
	bra.uni 	$L__BB0_702;
$L__BB0_701:
	mov.u64 	%rd1322, $str$3;
	cvta.global.u64 	%rd1323, %rd1322;
	{ // callseq 499, 0
	.param .b64 param0;
	st.param.b64 	[param0], %rd1323;
	.param .b64 param1;
	st.param.b64 	[param1], 0;
	.param .b32 retval0;
	call.uni (retval0), 
	vprintf, 
	(
	param0, 
	param1
	);
	ld.param.b32 	%r1060, [retval0];
	} // callseq 499
$L__BB0_702:
	and.b64  	%rd1324, %rd7, 2097152;
	setp.eq.s64 	%p244, %rd1324, 0;
	@%p244 bra 	$L__BB0_704;
	mov.u64 	%rd1325, $str$2;
	cvta.global.u64 	%rd1326, %rd1325;
	{ // callseq 500, 0
	.param .b64 param0;
	st.param.b64 	[param0], %rd1326;
	.param .b64 param1;
	st.param.b64 	[param1], 0;
	.param .b32 retval0;
	call.uni (retval0), 
	vprintf, 
	(
	param0, 
	param1
	);
	ld.param.b32 	%r1062, [retval0];
	} // callseq 500
	bra.uni 	$L__BB0_705;
$L__BB0_704:
	mov.u64 	%rd1327, $str$3;
	cvta.global.u64 	%rd1328, %rd1327;
	{ // callseq 501, 0
	.param .b64 param0;
	st.param.b64 	[param0], %rd1328;
	.param .b64 param1;
	st.param.b64 	[param1], 0;
	.param .b32 retval0;
	call.uni (retval0), 
	vprintf, 
	(
	param0, 
	param1
	);
	ld.param.b32 	%r1064, [retval0];
	} // callseq 501
$L__BB0_705:
	shr.u64 	%rd1329, %rd7, 10;
	cvt.u32.u64 	%r1066, %rd1329;
	shr.s32 	%r1067, %r1066, 11;
	cvta.to.local.u64 	%rd1331, %rd32;
	st.local.u32 	[%rd1331], %r1067;
	cvta.global.u64 	%rd1333, %rd139;
	{ // callseq 502, 0
	.param .b64 param0;
	st.param.b64 	[param0], %rd1333;
	.param .b64 param1;
	st.param.b64 	[param1], %rd32;
	.param .b32 retval0;
	call.uni (retval0), 
	vprintf, 
	(
	param0, 
	param1
	);
	ld.param.b32 	%r1068, [retval0];
	} // callseq 502
	and.b64  	%rd1334, %rd7, 1048576;
	setp.eq.s64 	%p245, %rd1334, 0;
	@%p245 bra 	$L__BB0_707;
	mov.u64 	%rd1335, $str$2;
	cvta.global.u64 	%rd1336, %rd1335;
	{ // callseq 503, 0
	.param .b64 param0;
	st.param.b64 	[param0], %rd1336;
	.param .b64 param1;
	st.param.b64 	[param1], 0;
	.param .b32 retval0;
	call.uni (retval0), 
	vprintf, 
	(
	param0, 
	param1
	);
	ld.param.b32 	%r1070, [retval0];
	} // callseq 503
	bra.uni 	$L__BB0_708;
$L__BB0_707:
	mov.u64 	%rd1337, $str$3;
	cvta.global.u64 	%rd1338, %rd1337;
	{ // callseq 504, 0
	.param .b64 param0;
	st.param.b64 	[param0], %rd1338;
	.param .b64 param1;
	st.param.b64 	[param1], 0;
	.param .b32 retval0;
	call.uni (retval0), 
	vprintf, 
	(
	param0, 
	param1
	);
	ld.param.b32 	%r1072, [retval0];
	} // callseq 504
$L__BB0_708:
	and.b64  	%rd1339, %rd7, 524288;
	setp.eq.s64 	%p246, %rd1339, 0;
	@%p246 bra 	$L__BB0_710;
	mov.u64 	%rd1340, $str$2;
	cvta.global.u64 	%rd1341, %rd1340;
	{ // callseq 505, 0
	.param .b64 param0;
	st.param.b64 	[param0], %rd1341;
	.param .b64 param1;
	st.param.b64 	[param1], 0;
	.param .b32 retval0;
	call.uni (retval0), 
	vprintf, 
	(
	param0, 
	param1
	);
	ld.param.b32 	%r1074, [retval0];
	} // callseq 505
	bra.uni 	$L__BB0_711;
$L__BB0_710:
	mov.u64 	%rd1342, $str$3;
	cvta.global.u64 	%rd1343, %rd1342;
	{ // callseq 506, 0
	.param .b64 param0;
	st.param.b64 	[param0], %rd1343;
	.param .b64 param1;
	st.param.b64 	[param1], 0;
	.param .b32 retval0;
	call.uni (retval0), 
	vprintf, 
	(
	param0, 
	param1
	);
	ld.param.b32 	%r1076, [retval0];
	} // callseq 506
$L__BB0_711:
	and.b64  	%rd1344, %rd7, 262144;
	setp.eq.s64 	%p247, %rd1344, 0;
	@%p247 bra 	$L__BB0_713;
	mov.u64 	%rd1345, $str$2;
	cvta.global.u64 	%rd1346, %rd1345;
	{ // callseq 507, 0
	.param .b64 param0;
	st.param.b64 	[param0], %rd1346;
	.param .b64 param1;
	st.param.b64 	[param1], 0;
	.param .b32 retval0;
	call.uni (retval0), 
	vprintf, 
	(
	param0, 
	param1
	);
	ld.param.b32 	%r1078, [retval0];
	} // callseq 507
	bra.uni 	$L__BB0_714;
$L__BB0_713:
	mov.u64 	%rd1347, $str$3;
	cvta.global.u64 	%rd1348, %rd1347;
	{ // callseq 508, 0
	.param .b64 param0;
	st.param.b64 	[param0], %rd1348;
	.param .b64 param1;
	st.param.b64 	[param1], 0;
	.param .b32 retval0;
	call.uni (retval0), 
	vprintf, 
	(
	param0, 
	param1
	);
	ld.param.b32 	%r1080, [retval0];
	} // callseq 508
$L__BB0_714:
	and.b64  	%rd1349, %rd7, 131072;
	setp.eq.s64 	%p248, %rd1349, 0;
	@%p248 bra 	$L__BB0_716;
	mov.u64 	%rd1350, $str$2;
	cvta.global.u64 	%rd1351, %rd1350;
	{ // callseq 509, 0
	.param .b64 param0;
	st.param.b64 	[param0], %rd1351;
	.param .b64 param1;
	st.param.b64 	[param1], 0;
	.param .b32 retval0;
	call.uni (retval0), 
	vprintf, 
	(
	param0, 
	param1
	);
	ld.param.b32 	%r1082, [retval0];
	} // callseq 509
	bra.uni 	$L__BB0_717;
$L__BB0_716:
	mov.u64 	%rd1352, $str$3;
	cvta.global.u64 	%rd1353, %rd1352;
	{ // callseq 510, 0
	.param .b64 param0;
	st.param.b64 	[param0], %rd1353;
	.param .b64 param1;
	st.param.b64 	[param1], 0;
	.param .b32 retval0;
	call.uni (retval0), 
	vprintf, 
	(
	param0, 
	param1
	);
	ld.param.b32 	%r1084, [retval0];
	} // callseq 510
$L__BB0_717:
	and.b64  	%rd1354, %rd7, 65536;
	setp.eq.s64 	%p249, %rd1354, 0;
	@%p249 bra 	$L__BB0_719;
	mov.u64 	%rd1355, $str$2;
	cvta.global.u64 	%rd1356, %rd1355;
	{ // callseq 511, 0
	.param .b64 param0;
	st.param.b64 	[param0], %rd1356;
	.param .b64 param1;
	st.param.b64 	[param1], 0;
	.param .b32 retval0;
	call.uni (retval0), 
	vprintf, 
	(
	param0, 
	param1
	);
	ld.param.b32 	%r1086, [retval0];
	} // callseq 511
	bra.uni 	$L__BB0_720;
$L__BB0_719:
	mov.u64 	%rd1357, $str$3;
	cvta.global.u64 	%rd1358, %rd1357;
	{ // callseq 512, 0
	.param .b64 param0;
	st.param.b64 	[param0], %rd1358;
	.param .b64 param1;
	st.param.b64 	[param1], 0;
	.param .b32 retval0;
	call.uni (retval0), 
	vprintf, 
	(
	param0, 
	param1
	);
	ld.param.b32 	%r1088, [retval0];
	} // callseq 512
$L__BB0_720:
	and.b64  	%rd1359, %rd7, 32768;
	setp.eq.s64 	%p250, %rd1359, 0;
	@%p250 bra 	$L__BB0_722;
	mov.u64 	%rd1360, $str$2;
	cvta.global.u64 	%rd1361, %rd1360;
	{ // callseq 513, 0
	.param .b64 param0;
	st.param.b64 	[param0], %rd1361;
	.param .b64 param1;
	st.param.b64 	[param1], 0;
	.param .b32 retval0;
	call.uni (retval0), 
	vprintf, 
	(
	param0, 
	param1
	);
	ld.param.b32 	%r1090, [retval0];
	} // callseq 513
	bra.uni 	$L__BB0_723;
$L__BB0_722:
	mov.u64 	%rd1362, $str$3;
	cvta.global.u64 	%rd1363, %rd1362;
	{ // callseq 514, 0
	.param .b64 param0;
	st.param.b64 	[param0], %rd1363;
	.param .b64 param1;
	st.param.b64 	[param1], 0;
	.param .b32 retval0;
	call.uni (retval0), 
	vprintf, 
	(
	param0, 
	param1
	);
	ld.param.b32 	%r1092, [retval0];
	} // callseq 514
$L__BB0_723:
	and.b64  	%rd1364, %rd7, 16384;
	setp.eq.s64 	%p251, %rd1364, 0;
	@%p251 bra 	$L__BB0_725;
	mov.u64 	%rd1365, $str$2;
	cvta.global.u64 	%rd1366, %rd1365;
	{ // callseq 515, 0
	.param .b64 param0;
	st.param.b64 	[param0], %rd1366;
	.param .b64 param1;
	st.param.b64 	[param1], 0;
	.param .b32 retval0;
	call.uni (retval0), 
	vprintf, 
	(
	param0, 
	param1
	);
	ld.param.b32 	%r1094, [retval0];
	} // callseq 515
	bra.uni 	$L__BB0_726;
$L__BB0_725:
	mov.u64 	%rd1367, $str$3;
	cvta.global.u64 	%rd1368, %rd1367;
	{ // callseq 516, 0
	.param .b64 param0;
	st.param.b64 	[param0], %rd1368;
	.param .b64 param1;
	st.param.b64 	[param1], 0;
	.param .b32 retval0;
	call.uni (retval0), 
	vprintf, 
	(
	param0, 
	param1
	);
	ld.param.b32 	%r1096, [retval0];
	} // callseq 516
$L__BB0_726:
	and.b64  	%rd1369, %rd7, 8192;
	setp.eq.s64 	%p252, %rd1369, 0;
	@%p252 bra 	$L__BB0_728;
	mov.u64 	%rd1370, $str$2;
	cvta.global.u64 	%rd1371, %rd1370;
	{ // callseq 517, 0
	.param .b64 param0;
	st.param.b64 	[param0], %rd1371;
	.param .b64 param1;
	st.param.b64 	[param1], 0;
	.param .b32 retval0;
	call.uni (retval0), 
	vprintf, 
	(
	param0, 
	param1
	);
	ld.param.b32 	%r1098, [retval0];
	} // callseq 517
	bra.uni 	$L__BB0_729;
$L__BB0_728:
	mov.u64 	%rd1372, $str$3;
	cvta.global.u64 	%rd1373, %rd1372;
	{ // callseq 518, 0
	.param .b64 param0;
	st.param.b64 	[param0], %rd1373;
	.param .b64 param1;
	st.param.b64 	[param1], 0;
	.param .b32 retval0;
	call.uni (retval0), 
	vprintf, 
	(
	param0, 
	param1
	);
	ld.param.b32 	%r1100, [retval0];
	} // callseq 518
$L__BB0_729:
	and.b64  	%rd1374, %rd7, 4096;
	setp.eq.s64 	%p253, %rd1374, 0;
	@%p253 bra 	$L__BB0_731;
	mov.u64 	%rd1375, $str$2;
	cvta.global.u64 	%rd1376, %rd1375;
	{ // callseq 519, 0
	.param .b64 param0;
	st.param.b64 	[param0], %rd1376;
	.param .b64 param1;
	st.param.b64 	[param1], 0;
	.param .b32 retval0;
	call.uni (retval0), 
	vprintf, 
	(
	param0, 
	param1
	);
	ld.param.b32 	%r1102, [retval0];
	} // callseq 519
	bra.uni 	$L__BB0_732;
$L__BB0_731:
	mov.u64 	%rd1377, $str$3;
	cvta.global.u64 	%rd1378, %rd1377;
	{ // callseq 520, 0
	.param .b64 param0;
	st.param.b64 	[param0], %rd1378;
	.param .b64 param1;
	st.param.b64 	[param1], 0;
	.param .b32 retval0;
	call.uni (retval0), 
	vprintf, 
	(
	param0, 
	param1
	);
	ld.param.b32 	%r1104, [retval0];
	} // callseq 520
$L__BB0_732:
	and.b64  	%rd1379, %rd7, 2048;
	setp.eq.s64 	%p254, %rd1379, 0;
	@%p254 bra 	$L__BB0_734;
	mov.u64 	%rd1380, $str$2;
	cvta.global.u64 	%rd1381, %rd1380;
	{ // callseq 521, 0
	.param .b64 param0;
	st.param.b64 	[param0], %rd1381;
	.param .b64 param1;
	st.param.b64 	[param1], 0;
	.param .b32 retval0;
	call.uni (retval0), 
	vprintf, 
	(
	param0, 
	param1
	);
	ld.param.b32 	%r1106, [retval0];
	} // callseq 521
	bra.uni 	$L__BB0_735;
$L__BB0_734:
	mov.u64 	%rd1382, $str$3;
	cvta.global.u64 	%rd1383, %rd1382;
	{ // callseq 522, 0
	.param .b64 param0;
	st.param.b64 	[param0], %rd1383;
	.param .b64 param1;
	st.param.b64 	[param1], 0;
	.param .b32 retval0;
	call.uni (retval0), 
	vprintf, 
	(
	param0, 
	param1
	);
	ld.param.b32 	%r1108, [retval0];
	} // callseq 522
$L__BB0_735:
	and.b64  	%rd1384, %rd7, 1024;
	setp.eq.s64 	%p255, %rd1384, 0;
	@%p255 bra 	$L__BB0_737;
	mov.u64 	%rd1385, $str$2;
	cvta.global.u64 	%rd1386, %rd1385;
	{ // callseq 523, 0
	.param .b64 param0;
	st.param.b64 	[param0], %rd1386;
	.param .b64 param1;
	st.param.b64 	[param1], 0;
	.param .b32 retval0;
	call.uni (retval0), 
	vprintf, 
	(
	param0, 
	param1
	);
	ld.param.b32 	%r1110, [retval0];
	} // callseq 523
	bra.uni 	$L__BB0_738;
$L__BB0_737:
	mov.u64 	%rd1387, $str$3;
	cvta.global.u64 	%rd1388, %rd1387;
	{ // callseq 524, 0
	.param .b64 param0;
	st.param.b64 	[param0], %rd1388;
	.param .b64 param1;
	st.param.b64 	[param1], 0;
	.param .b32 retval0;
	call.uni (retval0), 
	vprintf, 
	(
	param0, 
	param1
	);
	ld.param.b32 	%r1112, [retval0];
	} // callseq 524
$L__BB0_738:
	and.b64  	%rd1389, %rd7, 512;
	setp.eq.s64 	%p256, %rd1389, 0;
	@%p256 bra 	$L__BB0_740;
	mov.u64 	%rd1390, $str$2;
	cvta.global.u64 	%rd1391, %rd1390;
	{ // callseq 525, 0
	.param .b64 param0;
	st.param.b64 	[param0], %rd1391;
	.param .b64 param1;
	st.param.b64 	[param1], 0;
	.param .b32 retval0;
	call.uni (retval0), 
	vprintf, 
	(
	param0, 
	param1
	);
	ld.param.b32 	%r1114, [retval0];
	} // callseq 525
	bra.uni 	$L__BB0_741;
$L__BB0_740:
	mov.u64 	%rd1392, $str$3;
	cvta.global.u64 	%rd1393, %rd1392;
	{ // callseq 526, 0
	.param .b64 param0;
	st.param.b64 	[param0], %rd1393;
	.param .b64 param1;
	st.param.b64 	[param1], 0;
	.param .b32 retval0;
	call.uni (retval0), 
	vprintf, 
	(
	param0, 
	param1
	);
	ld.param.b32 	%r1116, [retval0];
	} // callseq 526
$L__BB0_741:
	and.b64  	%rd1394, %rd7, 256;
	setp.eq.s64 	%p257, %rd1394, 0;
	@%p257 bra 	$L__BB0_743;
	mov.u64 	%rd1395, $str$2;
	cvta.global.u64 	%rd1396, %rd1395;
	{ // callseq 527, 0
	.param .b64 param0;
	st.param.b64 	[param0], %rd1396;
	.param .b64 param1;
	st.param.b64 	[param1], 0;
	.param .b32 retval0;
	call.uni (retval0), 
	vprintf, 
	(
	param0, 
	param1
	);
	ld.param.b32 	%r1118, [retval0];
	} // callseq 527
	bra.uni 	$L__BB0_744;
$L__BB0_743:
	mov.u64 	%rd1397, $str$3;
	cvta.global.u64 	%rd1398, %rd1397;
	{ // callseq 528, 0
	.param .b64 param0;
	st.param.b64 	[param0], %rd1398;
	.param .b64 param1;
	st.param.b64 	[param1], 0;
	.param .b32 retval0;
	call.uni (retval0), 
	vprintf, 
	(
	param0, 
	param1
	);
	ld.param.b32 	%r1120, [retval0];
	} // callseq 528
$L__BB0_744:
	and.b64  	%rd1399, %rd7, 128;
	setp.eq.s64 	%p258, %rd1399, 0;
	@%p258 bra 	$L__BB0_746;
	mov.u64 	%rd1400, $str$2;
	cvta.global.u64 	%rd1401, %rd1400;
	{ // callseq 529, 0
	.param .b64 param0;
	st.param.b64 	[param0], %rd1401;
	.param .b64 param1;
	st.param.b64 	[param1], 0;
	.param .b32 retval0;
	call.uni (retval0), 
	vprintf, 
	(
	param0, 
	param1
	);
	ld.param.b32 	%r1122, [retval0];
	} // callseq 529
	bra.uni 	$L__BB0_747;
$L__BB0_746:
	mov.u64 	%rd1402, $str$3;
	cvta.global.u64 	%rd1403, %rd1402;
	{ // callseq 530, 0
	.param .b64 param0;
	st.param.b64 	[param0], %rd1403;
	.param .b64 param1;
	st.param.b64 	[param1], 0;
	.param .b32 retval0;
	call.uni (retval0), 
	vprintf, 
	(
	param0, 
	param1
	);
	ld.param.b32 	%r1124, [retval0];
	} // callseq 530
$L__BB0_747:
	and.b64  	%rd1404, %rd7, 64;
	setp.eq.s64 	%p259, %rd1404, 0;
	@%p259 bra 	$L__BB0_749;
	mov.u64 	%rd1405, $str$2;
	cvta.global.u64 	%rd1406, %rd1405;
	{ // callseq 531, 0
	.param .b64 param0;
	st.param.b64 	[param0], %rd1406;
	.param .b64 param1;
	st.param.b64 	[param1], 0;
	.param .b32 retval0;
	call.uni (retval0), 
	vprintf, 
	(
	param0, 
	param1
	);
	ld.param.b32 	%r1126, [retval0];
	} // callseq 531
	bra.uni 	$L__BB0_750;
$L__BB0_749:
	mov.u64 	%rd1407, $str$3;
	cvta.global.u64 	%rd1408, %rd1407;
	{ // callseq 532, 0
	.param .b64 param0;
	st.param.b64 	[param0], %rd1408;
	.param .b64 param1;
	st.param.b64 	[param1], 0;
	.param .b32 retval0;
	call.uni (retval0), 
	vprintf, 
	(
	param0, 
	param1
	);
	ld.param.b32 	%r1128, [retval0];
	} // callseq 532
$L__BB0_750:
	and.b64  	%rd1409, %rd7, 32;
	setp.eq.s64 	%p260, %rd1409, 0;
	@%p260 bra 	$L__BB0_752;
	mov.u64 	%rd1410, $str$2;
	cvta.global.u64 	%rd1411, %rd1410;
	{ // callseq 533, 0
	.param .b64 param0;
	st.param.b64 	[param0], %rd1411;
	.param .b64 param1;
	st.param.b64 	[param1], 0;
	.param .b32 retval0;
	call.uni (retval0), 
	vprintf, 
	(
	param0, 
	param1
	);
	ld.param.b32 	%r1130, [retval0];
	} // callseq 533
	bra.uni 	$L__BB0_753;
$L__BB0_752:
	mov.u64 	%rd1412, $str$3;
	cvta.global.u64 	%rd1413, %rd1412;
	{ // callseq 534, 0
	.param .b64 param0;
	st.param.b64 	[param0], %rd1413;
	.param .b64 param1;
	st.param.b64 	[param1], 0;
	.param .b32 retval0;
	call.uni (retval0), 
	vprintf, 
	(
	param0, 
	param1
	);
	ld.param.b32 	%r1132, [retval0];
	} // callseq 534
$L__BB0_753:
	and.b64  	%rd1414, %rd7, 16;
	setp.eq.s64 	%p261, %rd1414, 0;
	@%p261 bra 	$L__BB0_755;
	mov.u64 	%rd1415, $str$2;
	cvta.global.u64 	%rd1416, %rd1415;
	{ // callseq 535, 0
	.param .b64 param0;
	st.param.b64 	[param0], %rd1416;
	.param .b64 param1;
	st.param.b64 	[param1], 0;
	.param .b32 retval0;
	call.uni (retval0), 
	vprintf, 
	(
	param0, 
	param1
	);
	ld.param.b32 	%r1134, [retval0];
	} // callseq 535
	bra.uni 	$L__BB0_756;
$L__BB0_755:
	mov.u64 	%rd1417, $str$3;
	cvta.global.u64 	%rd1418, %rd1417;
	{ // callseq 536, 0
	.param .b64 param0;
	st.param.b64 	[param0], %rd1418;
	.param .b64 param1;
	st.param.b64 	[param1], 0;
	.param .b32 retval0;
	call.uni (retval0), 
	vprintf, 
	(
	param0, 
	param1
	);
	ld.param.b32 	%r1136, [retval0];
	} // callseq 536
$L__BB0_756:
	and.b64  	%rd1419, %rd7, 8;
	setp.eq.s64 	%p262, %rd1419, 0;
	@%p262 bra 	$L__BB0_758;
	mov.u64 	%rd1420, $str$2;
	cvta.global.u64 	%rd1421, %rd1420;
	{ // callseq 537, 0
	.param .b64 param0;
	st.param.b64 	[param0], %rd1421;
	.param .b64 param1;
	st.param.b64 	[param1], 0;
	.param .b32 retval0;
	call.uni (retval0), 
	vprintf, 
	(
	param0, 
	param1
	);
	ld.param.b32 	%r1138, [retval0];
	} // callseq 537
	bra.uni 	$L__BB0_759;
$L__BB0_758:
	mov.u64 	%rd1422, $str$3;
	cvta.global.u64 	%rd1423, %rd1422;
	{ // callseq 538, 0
	.param .b64 param0;
	st.param.b64 	[param0], %rd1423;
	.param .b64 param1;
	st.param.b64 	[param1], 0;
	.param .b32 retval0;
	call.uni (retval0), 
	vprintf, 
	(
	param0, 
	param1
	);
	ld.param.b32 	%r1140, [retval0];
	} // callseq 538
$L__BB0_759:
	and.b64  	%rd1424, %rd7, 4;
	setp.eq.s64 	%p263, %rd1424, 0;
	@%p263 bra 	$L__BB0_761;
	mov.u64 	%rd1425, $str$2;
	cvta.global.u64 	%rd1426, %rd1425;
	{ // callseq 539, 0
	.param .b64 param0;
	st.param.b64 	[param0], %rd1426;
	.param .b64 param1;
	st.param.b64 	[param1], 0;
	.param .b32 retval0;
	call.uni (retval0), 
	vprintf, 
	(
	param0, 
	param1
	);
	ld.param.b32 	%r1142, [retval0];
	} // callseq 539
	bra.uni 	$L__BB0_762;
$L__BB0_761:
	mov.u64 	%rd1427, $str$3;
	cvta.global.u64 	%rd1428, %rd1427;
	{ // callseq 540, 0
	.param .b64 param0;
	st.param.b64 	[param0], %rd1428;
	.param .b64 param1;
	st.param.b64 	[param1], 0;
	.param .b32 retval0;
	call.uni (retval0), 
	vprintf, 
	(
	param0, 
	param1
	);
	ld.param.b32 	%r1144, [retval0];
	} // callseq 540
$L__BB0_762:
	and.b64  	%rd1429, %rd7, 2;
	setp.eq.s64 	%p264, %rd1429, 0;
	@%p264 bra 	$L__BB0_764;
	mov.u64 	%rd1430, $str$2;
	cvta.global.u64 	%rd1431, %rd1430;
	{ // callseq 541, 0
	.param .b64 param0;
	st.param.b64 	[param0], %rd1431;
	.param .b64 param1;
	st.param.b64 	[param1], 0;
	.param .b32 retval0;
	call.uni (retval0), 
	vprintf, 
	(
	param0, 
	param1
	);
	ld.param.b32 	%r1146, [retval0];
	} // callseq 541
	bra.uni 	$L__BB0_765;
$L__BB0_764:
	mov.u64 	%rd1432, $str$3;
	cvta.global.u64 	%rd1433, %rd1432;
	{ // callseq 542, 0
	.param .b64 param0;
	st.param.b64 	[param0], %rd1433;
	.param .b64 param1;
	st.param.b64 	[param1], 0;
	.param .b32 retval0;
	call.uni (retval0), 
	vprintf, 
	(
	param0, 
	param1
	);
	ld.param.b32 	%r1148, [retval0];
	} // callseq 542
$L__BB0_765:
	cvt.u32.u64 	%r1150, %rd7;
	shl.b32 	%r1151, %r1150, 11;
	shr.s32 	%r1152, %r1151, 12;
	cvta.to.local.u64 	%rd1435, %rd32;
	st.local.u32 	[%rd1435], %r1152;
	cvta.global.u64 	%rd1437, %rd139;
	{ // callseq 543, 0
	.param .b64 param0;
	st.param.b64 	[param0], %rd1437;
	.param .b64 param1;
	st.param.b64 	[param1], %rd32;
	.param .b32 retval0;
	call.uni (retval0), 
	vprintf, 
	(
	param0, 
	param1
	);
	ld.param.b32 	%r1153, [retval0];
	} // callseq 543
	and.b64  	%rd9, %rd7, 1;
	setp.eq.s64 	%p265, %rd9, 0;
	@%p265 bra 	$L__BB0_767;
	mov.u64 	%rd1438, $str$2;
	cvta.global.u64 	%rd1439, %rd1438;
	{ // callseq 544, 0
	.param .b64 param0;
	st.param.b64 	[param0], %rd1439;
	.param .b64 param1;
	st.param.b64 	[param1], 0;
	.param .b32 retval0;
	call.uni (retval0), 
	vprintf, 
	(
	param0, 
	param1
	);
	ld.param.b32 	%r1155, [retval0];
	} // callseq 544
	bra.uni 	$L__BB0_768;
$L__BB0_767:
	mov.u64 	%rd1440, $str$3;
	cvta.global.u64 	%rd1441, %rd1440;
	{ // callseq 545, 0
	.param .b64 param0;
	st.param.b64 	[param0], %rd1441;
	.param .b64 param1;
	st.param.b64 	[param1], 0;
	.param .b32 retval0;
	call.uni (retval0), 
	vprintf, 
	(
	param0, 
	param1
	);
	ld.param.b32 	%r1157, [retval0];
	} // callseq 545
$L__BB0_768:
	cvta.to.local.u64 	%rd1443, %rd32;
	st.local.u32 	[%rd1443], %rd9;
	cvta.global.u64 	%rd1445, %rd34;
	{ // callseq 546, 0
	.param .b64 param0;
	st.param.b64 	[param0], %rd1445;
	.param .b64 param1;
	st.param.b64 	[param1], %rd32;
	.param .b32 retval0;
	call.uni (retval0), 
	vprintf, 
	(
	param0, 
	param1
	);
	ld.param.b32 	%r1168, [retval0];
	} // callseq 546
	mov.b32 	%r1161, 0;
	// begin inline asm
	{
.reg .pred complete;
mbarrier.test_wait.parity.shared::cta.b64 complete, [%r1], %r1161;
selp.u32 %r1159, 1, 0, complete;
}

	// end inline asm
	setp.ne.s32 	%p266, %r1159, 0;
	mov.b32 	%r1164, 1;
	// begin inline asm
	{
.reg .pred complete;
mbarrier.test_wait.parity.shared::cta.b64 complete, [%r1], %r1164;
selp.u32 %r1162, 1, 0, complete;
}

	// end inline asm
	setp.ne.s32 	%p267, %r1162, 0;
	selp.u32 	%r1170, 1, 0, %p266;
	selp.u32 	%r1171, 1, 0, %p267;
	cvta.to.local.u64 	%rd1447, %rd32;
	st.local.v2.u32 	[%rd1447], {%r1170, %r1171};
	cvta.global.u64 	%rd1449, %rd377;
	{ // callseq 547, 0
	.param .b64 param0;
	st.param.b64 	[param0], %rd1449;
	.param .b64 param1;
	st.param.b64 	[param1], %rd32;
	.param .b32 retval0;
	call.uni (retval0), 
	vprintf, 
	(
	param0, 
	param1
	);
	ld.param.b32 	%r1172, [retval0];
	} // callseq 547
	cvta.to.local.u64 	%rd10, %rd379;
	mov.b32 	%r1174, 3;
	st.local.u32 	[%rd10], %r1174;
	mov.u64 	%rd1451, $str$8;
	cvta.global.u64 	%rd1452, %rd1451;
	{ // callseq 548, 0
	.param .b64 param0;
	st.param.b64 	[param0], %rd1452;
	.param .b64 param1;
	st.param.b64 	[param1], %rd379;
	.param .b32 retval0;
	call.uni (retval0), 
	vprintf, 
	(
	param0, 
	param1
	);
	ld.param.b32 	%r1175, [retval0];
	} // callseq 548
	mov.b32 	%r1166, 2;
	// begin inline asm
	mbarrier.arrive.shared::cta.b64 _, [%r1], %r1166;

	// end inline asm
	// begin inline asm
	mbarrier.inval.shared::cta.b64 [%r1];

	// end inline asm
	ld.shared.u64 	%rd11, [_ZZ19mbarrier_test_case1vE3bar];
	cvta.global.u64 	%rd1454, %rd1099;
	{ // callseq 549, 0
	.param .b64 param0;
	st.param.b64 	[param0], %rd1454;
	.param .b64 param1;
	st.param.b64 	[param1], 0;
	.param .b32 retval0;
	call.uni (retval0), 
	vprintf, 
	(
	param0, 
	param1
	);
	ld.param.b32 	%r1177, [retval0];
	} // callseq 549
	setp.gt.s64 	%p268, %rd11, -1;
	@%p268 bra 	$L__BB0_770;
	mov.u64 	%rd1455, $str$2;
	cvta.global.u64 	%rd1456, %rd1455;
	{ // callseq 550, 0
	.param .b64 param0;
	st.param.b64 	[param0], %rd1456;
	.param .b64 param1;
	st.param.b64 	[param1], 0;
	.param .b32 retval0;
	call.uni (retval0), 
	vprintf, 
	(
	param0, 
	param1
	);
	ld.param.b32 	%r1179, [retval0];
	} // callseq 550
	bra.uni 	$L__BB0_771;
$L__BB0_770:
	mov.u64 	%rd1457, $str$3;
	cvta.global.u64 	%rd1458, %rd1457;
	{ // callseq 551, 0
	.param .b64 param0;
	st.param.b64 	[param0], %rd1458;
	.param .b64 param1;
	st.param.b64 	[param1], 0;
	.param .b32 retval0;
	call.uni (retval0), 
	vprintf, 
	(
	param0, 
	param1
	);
	ld.param.b32 	%r1181, [retval0];
	} // callseq 551
$L__BB0_771:
	shr.u64 	%rd1459, %rd11, 63;
	cvta.to.local.u64 	%rd1461, %rd32;
	st.local.u32 	[%rd1461], %rd1459;
	cvta.global.u64 	%rd1463, %rd34;
	{ // callseq 552, 0
	.param .b64 param0;
	st.param.b64 	[param0], %rd1463;
	.param .b64 param1;
	st.param.b64 	[param1], %rd32;
	.param .b32 retval0;
	call.uni (retval0), 
	vprintf, 
	(
	param0, 
	param1
	);
	ld.param.b32 	%r1183, [retval0];
	} // callseq 552
	and.b64  	%rd1464, %rd11, 4611686018427387904;
	setp.eq.s64 	%p269, %rd1464, 0;
	@%p269 bra 	$L__BB0_773;
	mov.u64 	%rd1465, $str$2;
	cvta.global.u64 	%rd1466, %rd1465;
	{ // callseq 553, 0
	.param .b64 param0;
	st.param.b64 	[param0], %rd1466;
	.param .b64 param1;
	st.param.b64 	[param1], 0;
	.param .b32 retval0;
	call.uni (retval0), 
	vprintf, 
	(
	param0, 
	param1
	);
	ld.param.b32 	%r1185, [retval0];
	} // callseq 553
	bra.uni 	$L__BB0_774;
$L__BB0_773:
	mov.u64 	%rd1467, $str$3;
	cvta.global.u64 	%rd1468, %rd1467;
	{ // callseq 554, 0
	.param .b64 param0;
	st.param.b64 	[param0], %rd1468;
	.param .b64 param1;
	st.param.b64 	[param1], 0;
	.param .b32 retval0;
	call.uni (retval0), 
	vprintf, 
	(
	param0, 
	param1
	);
	ld.param.b32 	%r1187, [retval0];
	} // callseq 554
$L__BB0_774:
	and.b64  	%rd1469, %rd11, 2305843009213693952;
	setp.eq.s64 	%p270, %rd1469, 0;
	@%p270 bra 	$L__BB0_776;
	mov.u64 	%rd1470, $str$2;
	cvta.global.u64 	%rd1471, %rd1470;
	{ // callseq 555, 0
	.param .b64 param0;
	st.param.b64 	[param0], %rd1471;
	.param .b64 param1;
	st.param.b64 	[param1], 0;
	.param .b32 retval0;
	call.uni (retval0), 
	vprintf, 
	(
	param0, 
	param1
	);
	ld.param.b32 	%r1189, [retval0];
	} // callseq 555
	bra.uni 	$L__BB0_777;
$L__BB0_776:
	mov.u64 	%rd1472, $str$3;
	cvta.global.u64 	%rd1473, %rd1472;
	{ // callseq 556, 0
	.param .b64 param0;
	st.param.b64 	[param0], %rd1473;
	.param .b64 param1;
	st.param.b64 	[param1], 0;
	.param .b32 retval0;
	call.uni (retval0), 
	vprintf, 
	(
	param0, 
	param1
	);
	ld.param.b32 	%r1191, [retval0];
	} // callseq 556
$L__BB0_777:
	and.b64  	%rd1474, %rd11, 1152921504606846976;
	setp.eq.s64 	%p271, %rd1474, 0;
	@%p271 bra 	$L__BB0_779;
	mov.u64 	%rd1475, $str$2;
	cvta.global.u64 	%rd1476, %rd1475;
	{ // callseq 557, 0
	.param .b64 param0;
	st.param.b64 	[param0], %rd1476;
	.param .b64 param1;
	st.param.b64 	[param1], 0;
	.param .b32 retval0;
	call.uni (retval0), 
	vprintf, 
	(
	param0, 
	param1
	);
	ld.param.b32 	%r1193, [retval0];
	} // callseq 557
	bra.uni 	$L__BB0_780;
$L__BB0_779:
	mov.u64 	%rd1477, $str$3;
	cvta.global.u64 	%rd1478, %rd1477;
	{ // callseq 558, 0
	.param .b64 param0;
	st.param.b64 	[param0], %rd1478;
	.param .b64 param1;
	st.param.b64 	[param1], 0;
	.param .b32 retval0;
	call.uni (retval0), 
	vprintf, 
	(
	param0, 
	param1
	);
	ld.param.b32 	%r1195, [retval0];
	} // callseq 558
$L__BB0_780:
	and.b64  	%rd1479, %rd11, 576460752303423488;
	setp.eq.s64 	%p272, %rd1479, 0;
	@%p272 bra 	$L__BB0_782;
	mov.u64 	%rd1480, $str$2;
	cvta.global.u64 	%rd1481, %rd1480;
	{ // callseq 559, 0
	.param .b64 param0;
	st.param.b64 	[param0], %rd1481;
	.param .b64 param1;
	st.param.b64 	[param1], 0;
	.param .b32 retval0;
	call.uni (retval0), 
	vprintf, 
	(
	param0, 
	param1
	);
	ld.param.b32 	%r1197, [retval0];
	} // callseq 559
	bra.uni 	$L__BB0_783;
$L__BB0_782:
	mov.u64 	%rd1482, $str$3;
	cvta.global.u64 	%rd1483, %rd1482;
	{ // callseq 560, 0
	.param .b64 param0;
	st.param.b64 	[param0], %rd1483;
	.param .b64 param1;
	st.param.b64 	[param1], 0;
	.param .b32 retval0;
	call.uni (retval0), 
	vprintf, 
	(
	param0, 
	param1
	);
	ld.param.b32 	%r1199, [retval0];
	} // callseq 560
$L__BB0_783:
	and.b64  	%rd1484, %rd11, 288230376151711744;
	setp.eq.s64 	%p273, %rd1484, 0;
	@%p273 bra 	$L__BB0_785;
	mov.u64 	%rd1485, $str$2;
	cvta.global.u64 	%rd1486, %rd1485;
	{ // callseq 561, 0
	.param .b64 param0;
	st.param.b64 	[param0], %rd1486;
	.param .b64 param1;
	st.param.b64 	[param1], 0;
	.param .b32 retval0;
	call.uni (retval0), 
	vprintf, 
	(
	param0, 
	param1
	);
	ld.param.b32 	%r1201, [retval0];
	} // callseq 561
	bra.uni 	$L__BB0_786;
$L__BB0_785:
	mov.u64 	%rd1487, $str$3;
	cvta.global.u64 	%rd1488, %rd1487;
	{ // callseq 562, 0
	.param .b64 param0;
	st.param.b64 	[param0], %rd1488;
	.param .b64 param1;
	st.param.b64 	[param1], 0;
	.param .b32 retval0;
	call.uni (retval0), 
	vprintf, 
	(
	param0, 
	param1
	);
	ld.param.b32 	%r1203, [retval0];
	} // callseq 562
$L__BB0_786:
	and.b64  	%rd1489, %rd11, 144115188075855872;
	setp.eq.s64 	%p274, %rd1489, 0;
	@%p274 bra 	$L__BB0_788;
	mov.u64 	%rd1490, $str$2;
	cvta.global.u64 	%rd1491, %rd1490;
	{ // callseq 563, 0
	.param .b64 param0;
	st.param.b64 	[param0], %rd1491;
	.param .b64 param1;
	st.param.b64 	[param1], 0;
	.param .b32 retval0;
	call.uni (retval0), 
	vprintf, 
	(
	param0, 
	param1
	);
	ld.param.b32 	%r1205, [retval0];
	} // callseq 563
	bra.uni 	$L__BB0_789;
$L__BB0_788:
	mov.u64 	%rd1492, $str$3;
	cvta.global.u64 	%rd1493, %rd1492;
	{ // callseq 564, 0
	.param .b64 param0;
	st.param.b64 	[param0], %rd1493;
	.param .b64 param1;
	st.param.b64 	[param1], 0;
	.param .b32 retval0;
	call.uni (retval0), 
	vprintf, 
	(
	param0, 
	param1
	);
	ld.param.b32 	%r1207, [retval0];
	} // callseq 564
$L__BB0_789:
	and.b64  	%rd1494, %rd11, 72057594037927936;
	setp.eq.s64 	%p275, %rd1494, 0;
	@%p275 bra 	$L__BB0_791;
	mov.u64 	%rd1495, $str$2;
	cvta.global.u64 	%rd1496, %rd1495;
	{ // callseq 565, 0
	.param .b64 param0;
	st.param.b64 	[param0], %rd1496;
	.param .b64 param1;
	st.param.b64 	[param1], 0;
	.param .b32 retval0;
	call.uni (retval0), 
	vprintf, 
	(
	param0, 
	param1
	);
	ld.param.b32 	%r1209, [retval0];
	} // callseq 565
	bra.uni 	$L__BB0_792;
$L__BB0_791:
	mov.u64 	%rd1497, $str$3;
	cvta.global.u64 	%rd1498, %rd1497;
	{ // callseq 566, 0
	.param .b64 param0;
	st.param.b64 	[param0], %rd1498;
	.param .b64 param1;
	st.param.b64 	[param1], 0;
	.param .b32 retval0;
	call.uni (retval0), 
	vprintf, 
	(
	param0, 
	param1
	);
	ld.param.b32 	%r1211, [retval0];
	} // callseq 566
$L__BB0_792:
	and.b64  	%rd1499, %rd11, 36028797018963968;
	setp.eq.s64 	%p276, %rd1499, 0;
	@%p276 bra 	$L__BB0_794;
	mov.u64 	%rd1500, $str$2;
	cvta.global.u64 	%rd1501, %rd1500;
	{ // callseq 567, 0
	.param .b64 param0;
	st.param.b64 	[param0], %rd1501;
	.param .b64 param1;
	st.param.b64 	[param1], 0;
	.param .b32 retval0;
	call.uni (retval0), 
	vprintf, 
	(
	param0, 
	param1
	);
	ld.param.b32 	%r1213, [retval0];
	} // callseq 567
	bra.uni 	$L__BB0_795;
$L__BB0_794:
	mov.u64 	%rd1502, $str$3;
	cvta.global.u64 	%rd1503, %rd1502;
	{ // callseq 568, 0
	.param .b64 param0;
	st.param.b64 	[param0], %rd1503;
	.param .b64 param1;
	st.param.b64 	[param1], 0;
	.param .b32 retval0;
	call.uni (retval0), 
	vprintf, 
	(
	param0, 
	param1
	);
	ld.param.b32 	%r1215, [retval0];
	} // callseq 568
$L__BB0_795:
	and.b64  	%rd1504, %rd11, 18014398509481984;
	setp.eq.s64 	%p277, %rd1504, 0;
	@%p277 bra 	$L__BB0_797;
	mov.u64 	%rd1505, $str$2;
	cvta.global.u64 	%rd1506, %rd1505;
	{ // callseq 569, 0
	.param .b64 param0;
	st.param.b64 	[param0], %rd1506;
	.param .b64 param1;
	st.param.b64 	[param1], 0;
	.param .b32 retval0;
	call.uni (retval0), 
	vprintf, 
	(
	param0, 
	param1
	);
	ld.param.b32 	%r1217, [retval0];
	} // callseq 569
	bra.uni 	$L__BB0_798;
$L__BB0_797:
	mov.u64 	%rd1507, $str$3;
	cvta.global.u64 	%rd1508, %rd1507;
	{ // callseq 570, 0
	.param .b64 param0;
	st.param.b64 	[param0], %rd1508;
	.param .b64 param1;
	st.param.b64 	[param1], 0;
	.param .b32 retval0;
	call.uni (retval0), 
	vprintf, 
	(
	param0, 
	param1
	);
	ld.param.b32 	%r1219, [retval0];
	} // callseq 570
$L__BB0_798:
	and.b64  	%rd1509, %rd11, 9007199254740992;
	setp.eq.s64 	%p278, %rd1509, 0;
	@%p278 bra 	$L__BB0_800;
	mov.u64 	%rd1510, $str$2;
	cvta.global.u64 	%rd1511, %rd1510;
	{ // callseq 571, 0
	.param .b64 param0;
	st.param.b64 	[param0], %rd1511;
	.param .b64 param1;
	st.param.b64 	[param1], 0;
	.param .b32 retval0;
	call.uni (retval0), 
	vprintf, 
	(
	param0, 
	param1
	);
	ld.param.b32 	%r1221, [retval0];
	} // callseq 571
	bra.uni 	$L__BB0_801;
$L__BB0_800:
	mov.u64 	%rd1512, $str$3;
	cvta.global.u64 	%rd1513, %rd1512;
	{ // callseq 572, 0
	.param .b64 param0;
	st.param.b64 	[param0], %rd1513;
	.param .b64 param1;
	st.param.b64 	[param1], 0;
	.param .b32 retval0;
	call.uni (retval0), 
	vprintf, 
	(
	param0, 
	param1
	);
	ld.param.b32 	%r1223, [retval0];
	} // callseq 572
$L__BB0_801:
	and.b64  	%rd1514, %rd11, 4503599627370496;
	setp.eq.s64 	%p279, %rd1514, 0;
	@%p279 bra 	$L__BB0_803;
	mov.u64 	%rd1515, $str$2;
	cvta.global.u64 	%rd1516, %rd1515;
	{ // callseq 573, 0
	.param .b64 param0;
	st.param.b64 	[param0], %rd1516;
	.param .b64 param1;
	st.param.b64 	[param1], 0;
	.param .b32 retval0;
	call.uni (retval0), 
	vprintf, 
	(
	param0, 
	param1
	);
	ld.param.b32 	%r1225, [retval0];
	} // callseq 573
	bra.uni 	$L__BB0_804;
$L__BB0_803:
	mov.u64 	%rd1517, $str$3;
	cvta.global.u64 	%rd1518, %rd1517;
	{ // callseq 574, 0
	.param .b64 param0;
	st.param.b64 	[param0], %rd1518;
	.param .b64 param1;
	st.param.b64 	[param1], 0;
	.param .b32 retval0;
	call.uni (retval0), 
	vprintf, 
	(
	param0, 
	param1
	);
	ld.param.b32 	%r1227, [retval0];
	} // callseq 574
$L__BB0_804:
	and.b64  	%rd1519, %rd11, 2251799813685248;
	setp.eq.s64 	%p280, %rd1519, 0;
	@%p280 bra 	$L__BB0_806;
	mov.u64 	%rd1520, $str$2;
	cvta.global.u64 	%rd1521, %rd1520;
	{ // callseq 575, 0
	.param .b64 param0;
	st.param.b64 	[param0], %rd1521;
	.param .b64 param1;
	st.param.b64 	[param1], 0;
	.param .b32 retval0;
	call.uni (retval0), 
	vprintf, 
	(
	param0, 
	param1
	);
	ld.param.b32 	%r1229, [retval0];
	} // callseq 575
	bra.uni 	$L__BB0_807;
$L__BB0_806:
	mov.u64 	%rd1522, $str$3;
	cvta.global.u64 	%rd1523, %rd1522;
	{ // callseq 576, 0
	.param .b64 param0;
	st.param.b64 	[param0], %rd1523;
	.param .b64 param1;
	st.param.b64 	[param1], 0;
	.param .b32 retval0;
	call.uni (retval0), 
	vprintf, 
	(
	param0, 
	param1
	);
	ld.param.b32 	%r1231, [retval0];
	} // callseq 576
$L__BB0_807:
	and.b64  	%rd1524, %rd11, 1125899906842624;
	setp.eq.s64 	%p281, %rd1524, 0;
	@%p281 bra 	$L__BB0_809;
	mov.u64 	%rd1525, $str$2;
	cvta.global.u64 	%rd1526, %rd1525;
	{ // callseq 577, 0
	.param .b64 param0;
	st.param.b64 	[param0], %rd1526;
	.param .b64 param1;
	st.param.b64 	[param1], 0;
	.param .b32 retval0;
	call.uni (retval0), 
	vprintf, 
	(
	param0, 
	param1
	);
	ld.param.b32 	%r1233, [retval0];
	} // callseq 577
	bra.uni 	$L__BB0_810;
$L__BB0_809:
	mov.u64 	%rd1527, $str$3;
	cvta.global.u64 	%rd1528, %rd1527;
	{ // callseq 578, 0
	.param .b64 param0;
	st.param.b64 	[param0], %rd1528;
	.param .b64 param1;
	st.param.b64 	[param1], 0;
	.param .b32 retval0;
	call.uni (retval0), 
	vprintf, 
	(
	param0, 
	param1
	);
	ld.param.b32 	%r1235, [retval0];
	} // callseq 578
$L__BB0_810:
	and.b64  	%rd1529, %rd11, 562949953421312;
	setp.eq.s64 	%p282, %rd1529, 0;
	@%p282 bra 	$L__BB0_812;
	mov.u64 	%rd1530, $str$2;
	cvta.global.u64 	%rd1531, %rd1530;
	{ // callseq 579, 0
	.param .b64 param0;
	st.param.b64 	[param0], %rd1531;
	.param .b64 param1;
	st.param.b64 	[param1], 0;
	.param .b32 retval0;
	call.uni (retval0), 
	vprintf, 
	(
	param0, 
	param1
	);
	ld.param.b32 	%r1237, [retval0];
	} // callseq 579
	bra.uni 	$L__BB0_813;
$L__BB0_812:
	mov.u64 	%rd1532, $str$3;
	cvta.global.u64 	%rd1533, %rd1532;
	{ // callseq 580, 0
	.param .b64 param0;
	st.param.b64 	[param0], %rd1533;
	.param .b64 param1;
	st.param.b64 	[param1], 0;
	.param .b32 retval0;
	call.uni (retval0), 
	vprintf, 
	(
	param0, 
	param1
	);
	ld.param.b32 	%r1239, [retval0];
	} // callseq 580
$L__BB0_813:
	and.b64  	%rd1534, %rd11, 281474976710656;
	setp.eq.s64 	%p283, %rd1534, 0;
	@%p283 bra 	$L__BB0_815;
	mov.u64 	%rd1535, $str$2;
	cvta.global.u64 	%rd1536, %rd1535;
	{ // callseq 581, 0
	.param .b64 param0;
	st.param.b64 	[param0], %rd1536;
	.param .b64 param1;
	st.param.b64 	[param1], 0;
	.param .b32 retval0;
	call.uni (retval0), 
	vprintf, 
	(
	param0, 
	param1
	);
	ld.param.b32 	%r1241, [retval0];
	} // callseq 581
	bra.uni 	$L__BB0_816;
$L__BB0_815:
	mov.u64 	%rd1537, $str$3;
	cvta.global.u64 	%rd1538, %rd1537;
	{ // callseq 582, 0
	.param .b64 param0;
	st.param.b64 	[param0], %rd1538;
	.param .b64 param1;
	st.param.b64 	[param1], 0;
	.param .b32 retval0;
	call.uni (retval0), 
	vprintf, 
	(
	param0, 
	param1
	);
	ld.param.b32 	%r1243, [retval0];
	} // callseq 582
$L__BB0_816:
	and.b64  	%rd1539, %rd11, 140737488355328;
	setp.eq.s64 	%p284, %rd1539, 0;
	@%p284 bra 	$L__BB0_818;
	mov.u64 	%rd1540, $str$2;
	cvta.global.u64 	%rd1541, %rd1540;
	{ // callseq 583, 0
	.param .b64 param0;
	st.param.b64 	[param0], %rd1541;
	.param .b64 param1;
	st.param.b64 	[param1], 0;
	.param .b32 retval0;
	call.uni (retval0), 
	vprintf, 
	(
	param0, 
	param1
	);
	ld.param.b32 	%r1245, [retval0];
	} // callseq 583
	bra.uni 	$L__BB0_819;
$L__BB0_818:
	mov.u64 	%rd1542, $str$3;
	cvta.global.u64 	%rd1543, %rd1542;
	{ // callseq 584, 0
	.param .b64 param0;
	st.param.b64 	[param0], %rd1543;
	.param .b64 param1;
	st.param.b64 	[param1], 0;
	.param .b32 retval0;
	call.uni (retval0), 
	vprintf, 
	(
	param0, 
	param1
	);
	ld.param.b32 	%r1247, [retval0];
	} // callseq 584
$L__BB0_819:
	and.b64  	%rd1544, %rd11, 70368744177664;
	setp.eq.s64 	%p285, %rd1544, 0;
	@%p285 bra 	$L__BB0_821;
	mov.u64 	%rd1545, $str$2;
	cvta.global.u64 	%rd1546, %rd1545;
	{ // callseq 585, 0
	.param .b64 param0;
	st.param.b64 	[param0], %rd1546;
	.param .b64 param1;
	st.param.b64 	[param1], 0;
	.param .b32 retval0;
	call.uni (retval0), 
	vprintf, 
	(
	param0, 
	param1
	);
	ld.param.b32 	%r1249, [retval0];
	} // callseq 585
	bra.uni 	$L__BB0_822;
$L__BB0_821:
	mov.u64 	%rd1547, $str$3;
	cvta.global.u64 	%rd1548, %rd1547;
	{ // callseq 586, 0
	.param .b64 param0;
	st.param.b64 	[param0], %rd1548;
	.param .b64 param1;
	st.param.b64 	[param1], 0;
	.param .b32 retval0;
	call.uni (retval0), 
	vprintf, 
	(
	param0, 
	param1
	);
	ld.param.b32 	%r1251, [retval0];
	} // callseq 586
$L__BB0_822:
	and.b64  	%rd1549, %rd11, 35184372088832;
	setp.eq.s64 	%p286, %rd1549, 0;
	@%p286 bra 	$L__BB0_824;
	mov.u64 	%rd1550, $str$2;
	cvta.global.u64 	%rd1551, %rd1550;
	{ // callseq 587, 0
	.param .b64 param0;
	st.param.b64 	[param0], %rd1551;
	.param .b64 param1;
	st.param.b64 	[param1], 0;
	.param .b32 retval0;
	call.uni (retval0), 
	vprintf, 
	(
	param0, 
	param1
	);
	ld.param.b32 	%r1253, [retval0];
	} // callseq 587
	bra.uni 	$L__BB0_825;
$L__BB0_824:
	mov.u64 	%rd1552, $str$3;
	cvta.global.u64 	%rd1553, %rd1552;
	{ // callseq 588, 0
	.param .b64 param0;
	st.param.b64 	[param0], %rd1553;
	.param .b64 param1;
	st.param.b64 	[param1], 0;
	.param .b32 retval0;
	call.uni (retval0), 
	vprintf, 
	(
	param0, 
	param1
	);
	ld.param.b32 	%r1255, [retval0];
	} // callseq 588
$L__BB0_825:
	and.b64  	%rd1554, %rd11, 17592186044416;
	setp.eq.s64 	%p287, %rd1554, 0;
	@%p287 bra 	$L__BB0_827;
	mov.u64 	%rd1555, $str$2;
	cvta.global.u64 	%rd1556, %rd1555;
	{ // callseq 589, 0
	.param .b64 param0;
	st.param.b64 	[param0], %rd1556;
	.param .b64 param1;
	st.param.b64 	[param1], 0;
	.param .b32 retval0;
	call.uni (retval0), 
	vprintf, 
	(
	param0, 
	param1
	);
	ld.param.b32 	%r1257, [retval0];
	} // callseq 589
	bra.uni 	$L__BB0_828;
$L__BB0_827:
	mov.u64 	%rd1557, $str$3;
	cvta.global.u64 	%rd1558, %rd1557;
	{ // callseq 590, 0
	.param .b64 param0;
	st.param.b64 	[param0], %rd1558;
	.param .b64 param1;
	st.param.b64 	[param1], 0;
	.param .b32 retval0;
	call.uni (retval0), 
	vprintf, 
	(
	param0, 
	param1
	);
	ld.param.b32 	%r1259, [retval0];
	} // callseq 590
$L__BB0_828:
	and.b64  	%rd1559, %rd11, 8796093022208;
	setp.eq.s64 	%p288, %rd1559, 0;
	@%p288 bra 	$L__BB0_830;
	mov.u64 	%rd1560, $str$2;
	cvta.global.u64 	%rd1561, %rd1560;
	{ // callseq 591, 0
	.param .b64 param0;
	st.param.b64 	[param0], %rd1561;
	.param .b64 param1;
	st.param.b64 	[param1], 0;
	.param .b32 retval0;
	call.uni (retval0), 
	vprintf, 
	(
	param0, 
	param1
	);
	ld.param.b32 	%r1261, [retval0];
	} // callseq 591
	bra.uni 	$L__BB0_831;
$L__BB0_830:
	mov.u64 	%rd1562, $str$3;
	cvta.global.u64 	%rd1563, %rd1562;
	{ // callseq 592, 0
	.param .b64 param0;
	st.param.b64 	[param0], %rd1563;
	.param .b64 param1;
	st.param.b64 	[param1], 0;
	.param .b32 retval0;
	call.uni (retval0), 
	vprintf, 
	(
	param0, 
	param1
	);
	ld.param.b32 	%r1263, [retval0];
	} // callseq 592
$L__BB0_831:
	shr.u64 	%rd1564, %rd11, 31;
	cvt.u32.u64 	%r1265, %rd1564;
	shr.s32 	%r1266, %r1265, 12;
	cvta.to.local.u64 	%rd1566, %rd32;
	st.local.u32 	[%rd1566], %r1266;
	cvta.global.u64 	%rd1568, %rd139;
	{ // callseq 593, 0
	.param .b64 param0;
	st.param.b64 	[param0], %rd1568;
	.param .b64 param1;
	st.param.b64 	[param1], %rd32;
	.param .b32 retval0;
	call.uni (retval0), 
	vprintf, 
	(
	param0, 
	param1
	);
	ld.param.b32 	%r1267, [retval0];
	} // callseq 593
	shr.u64 	%rd1569, %rd11, 42;
	and.b64  	%rd12, %rd1569, 1;
	setp.eq.s64 	%p289, %rd12, 0;
	@%p289 bra 	$L__BB0_833;
	mov.u64 	%rd1570, $str$2;
	cvta.global.u64 	%rd1571, %rd1570;
	{ // callseq 594, 0
	.param .b64 param0;
	st.param.b64 	[param0], %rd1571;
	.param .b64 param1;
	st.param.b64 	[param1], 0;
	.param .b32 retval0;
	call.uni (retval0), 
	vprintf, 
	(
	param0, 
	param1
	);
	ld.param.b32 	%r1269, [retval0];
	} // callseq 594
	bra.uni 	$L__BB0_834;
$L__BB0_833:
	mov.u64 	%rd1572, $str$3;
	cvta.global.u64 	%rd1573, %rd1572;
	{ // callseq 595, 0
	.param .b64 param0;
	st.param.b64 	[param0], %rd1573;
	.param .b64 param1;
	st.param.b64 	[param1], 0;
	.param .b32 retval0;
	call.uni (retval0), 
	vprintf, 
	(
	param0, 
	param1
	);
	ld.param.b32 	%r1271, [retval0];
	} // callseq 595
$L__BB0_834:
	cvta.to.local.u64 	%rd1575, %rd32;
	st.local.u32 	[%rd1575], %rd12;
	cvta.global.u64 	%rd1577, %rd34;
	{ // callseq 596, 0
	.param .b64 param0;
	st.param.b64 	[param0], %rd1577;
	.param .b64 param1;
	st.param.b64 	[param1], %rd32;
	.param .b32 retval0;
	call.uni (retval0), 
	vprintf, 
	(
	param0, 
	param1
	);
	ld.param.b32 	%r1273, [retval0];
	} // callseq 596
	and.b64  	%rd1578, %rd11, 2199023255552;
	setp.eq.s64 	%p290, %rd1578, 0;
	@%p290 bra 	$L__BB0_836;
	mov.u64 	%rd1579, $str$2;
	cvta.global.u64 	%rd1580, %rd1579;
	{ // callseq 597, 0
	.param .b64 param0;
	st.param.b64 	[param0], %rd1580;
	.param .b64 param1;
	st.param.b64 	[param1], 0;
	.param .b32 retval0;
	call.uni (retval0), 
	vprintf, 
	(
	param0, 
	param1
	);
	ld.param.b32 	%r1275, [retval0];
	} // callseq 597
	bra.uni 	$L__BB0_837;
$L__BB0_836:
	mov.u64 	%rd1581, $str$3;
	cvta.global.u64 	%rd1582, %rd1581;
	{ // callseq 598, 0
	.param .b64 param0;
	st.param.b64 	[param0], %rd1582;
	.param .b64 param1;
	st.param.b64 	[param1], 0;
	.param .b32 retval0;
	call.uni (retval0), 
	vprintf, 
	(
	param0, 
	param1
	);
	ld.param.b32 	%r1277, [retval0];
	} // callseq 598
$L__BB0_837:
	and.b64  	%rd1583, %rd11, 1099511627776;
	setp.eq.s64 	%p291, %rd1583, 0;
	@%p291 bra 	$L__BB0_839;
	mov.u64 	%rd1584, $str$2;
	cvta.global.u64 	%rd1585, %rd1584;
	{ // callseq 599, 0
	.param .b64 param0;
	st.param.b64 	[param0], %rd1585;
	.param .b64 param1;
	st.param.b64 	[param1], 0;
	.param .b32 retval0;
	call.uni (retval0), 
	vprintf, 
	(
	param0, 
	param1
	);
	ld.param.b32 	%r1279, [retval0];
	} // callseq 599
	bra.uni 	$L__BB0_840;
$L__BB0_839:
	mov.u64 	%rd1586, $str$3;
	cvta.global.u64 	%rd1587, %rd1586;
	{ // callseq 600, 0
	.param .b64 param0;
	st.param.b64 	[param0], %rd1587;
	.param .b64 param1;
	st.param.b64 	[param1], 0;
	.param .b32 retval0;
	call.uni (retval0), 
	vprintf, 
	(
	param0, 
	param1
	);
	ld.param.b32 	%r1281, [retval0];
	} // callseq 600
$L__BB0_840:
	and.b64  	%rd1588, %rd11, 549755813888;
	setp.eq.s64 	%p292, %rd1588, 0;
	@%p292 bra 	$L__BB0_842;
	mov.u64 	%rd1589, $str$2;
	cvta.global.u64 	%rd1590, %rd1589;
	{ // callseq 601, 0
	.param .b64 param0;
	st.param.b64 	[param0], %rd1590;
	.param .b64 param1;
	st.param.b64 	[param1], 0;
	.param .b32 retval0;
	call.uni (retval0), 
	vprintf, 
	(
	param0, 
	param1
	);
	ld.param.b32 	%r1283, [retval0];
	} // callseq 601
	bra.uni 	$L__BB0_843;
$L__BB0_842:
	mov.u64 	%rd1591, $str$3;
	cvta.global.u64 	%rd1592, %rd1591;
	{ // callseq 602, 0
	.param .b64 param0;
	st.param.b64 	[param0], %rd1592;
	.param .b64 param1;
	st.param.b64 	[param1], 0;
	.param .b32 retval0;
	call.uni (retval0), 
	vprintf, 
	(
	param0, 
	param1
	);
	ld.param.b32 	%r1285, [retval0];
	} // callseq 602
$L__BB0_843:
	and.b64  	%rd1593, %rd11, 274877906944;
	setp.eq.s64 	%p293, %rd1593, 0;
	@%p293 bra 	$L__BB0_845;
	mov.u64 	%rd1594, $str$2;
	cvta.global.u64 	%rd1595, %rd1594;
	{ // callseq 603, 0
	.param .b64 param0;
	st.param.b64 	[param0], %rd1595;
	.param .b64 param1;
	st.param.b64 	[param1], 0;
	.param .b32 retval0;
	call.uni (retval0), 
	vprintf, 
	(
	param0, 
	param1
	);
	ld.param.b32 	%r1287, [retval0];
	} // callseq 603
	bra.uni 	$L__BB0_846;
$L__BB0_845:
	mov.u64 	%rd1596, $str$3;
	cvta.global.u64 	%rd1597, %rd1596;
	{ // callseq 604, 0
	.param .b64 param0;
	st.param.b64 	[param0], %rd1597;
	.param .b64 param1;
	st.param.b64 	[param1], 0;
	.param .b32 retval0;
	call.uni (retval0), 
	vprintf, 
	(
	param0, 
	param1
	);
	ld.param.b32 	%r1289, [retval0];
	} // callseq 604
$L__BB0_846:
	and.b64  	%rd1598, %rd11, 137438953472;
	setp.eq.s64 	%p294, %rd1598, 0;
	@%p294 bra 	$L__BB0_848;
	mov.u64 	%rd1599, $str$2;
	cvta.global.u64 	%rd1600, %rd1599;
	{ // callseq 605, 0
	.param .b64 param0;
	st.param.b64 	[param0], %rd1600;
	.param .b64 param1;
	st.param.b64 	[param1], 0;
	.param .b32 retval0;
	call.uni (retval0), 
	vprintf, 
	(
	param0, 
	param1
	);
	ld.param.b32 	%r1291, [retval0];
	} // callseq 605
	bra.uni 	$L__BB0_849;
$L__BB0_848:
	mov.u64 	%rd1601, $str$3;
	cvta.global.u64 	%rd1602, %rd1601;
	{ // callseq 606, 0
	.param .b64 param0;
	st.param.b64 	[param0], %rd1602;
	.param .b64 param1;
	st.param.b64 	[param1], 0;
	.param .b32 retval0;
	call.uni (retval0), 
	vprintf, 
	(
	param0, 
	param1
	);
	ld.param.b32 	%r1293, [retval0];
	} // callseq 606
$L__BB0_849:
	and.b64  	%rd1603, %rd11, 68719476736;
	setp.eq.s64 	%p295, %rd1603, 0;
	@%p295 bra 	$L__BB0_851;
	mov.u64 	%rd1604, $str$2;
	cvta.global.u64 	%rd1605, %rd1604;
	{ // callseq 607, 0
	.param .b64 param0;
	st.param.b64 	[param0], %rd1605;
	.param .b64 param1;
	st.param.b64 	[param1], 0;
	.param .b32 retval0;
	call.uni (retval0), 
	vprintf, 
	(
	param0, 
	param1
	);
	ld.param.b32 	%r1295, [retval0];
	} // callseq 607
	bra.uni 	$L__BB0_852;
$L__BB0_851:
	mov.u64 	%rd1606, $str$3;
	cvta.global.u64 	%rd1607, %rd1606;
	{ // callseq 608, 0
	.param .b64 param0;
	st.param.b64 	[param0], %rd1607;
	.param .b64 param1;
	st.param.b64 	[param1], 0;
	.param .b32 retval0;
	call.uni (retval0), 
	vprintf, 
	(
	param0, 
	param1
	);
	ld.param.b32 	%r1297, [retval0];
	} // callseq 608
$L__BB0_852:
	and.b64  	%rd1608, %rd11, 34359738368;
	setp.eq.s64 	%p296, %rd1608, 0;
	@%p296 bra 	$L__BB0_854;
	mov.u64 	%rd1609, $str$2;
	cvta.global.u64 	%rd1610, %rd1609;
	{ // callseq 609, 0
	.param .b64 param0;
	st.param.b64 	[param0], %rd1610;
	.param .b64 param1;
	st.param.b64 	[param1], 0;
	.param .b32 retval0;
	call.uni (retval0), 
	vprintf, 
	(
	param0, 
	param1
	);
	ld.param.b32 	%r1299, [retval0];
	} // callseq 609
	bra.uni 	$L__BB0_855;
$L__BB0_854:
	mov.u64 	%rd1611, $str$3;
	cvta.global.u64 	%rd1612, %rd1611;
	{ // callseq 610, 0
	.param .b64 param0;
	st.param.b64 	[param0], %rd1612;
	.param .b64 param1;
	st.param.b64 	[param1], 0;
	.param .b32 retval0;
	call.uni (retval0), 
	vprintf, 
	(
	param0, 
	param1
	);
	ld.param.b32 	%r1301, [retval0];
	} // callseq 610
$L__BB0_855:
	and.b64  	%rd1613, %rd11, 17179869184;
	setp.eq.s64 	%p297, %rd1613, 0;
	@%p297 bra 	$L__BB0_857;
	mov.u64 	%rd1614, $str$2;
	cvta.global.u64 	%rd1615, %rd1614;
	{ // callseq 611, 0
	.param .b64 param0;
	st.param.b64 	[param0], %rd1615;
	.param .b64 param1;
	st.param.b64 	[param1], 0;
	.param .b32 retval0;
	call.uni (retval0), 
	vprintf, 
	(
	param0, 
	param1
	);
	ld.param.b32 	%r1303, [retval0];
	} // callseq 611
	bra.uni 	$L__BB0_858;
$L__BB0_857:
	mov.u64 	%rd1616, $str$3;
	cvta.global.u64 	%rd1617, %rd1616;
	{ // callseq 612, 0
	.param .b64 param0;
	st.param.b64 	[param0], %rd1617;
	.param .b64 param1;
	st.param.b64 	[param1], 0;
	.param .b32 retval0;
	call.uni (retval0), 
	vprintf, 
	(
	param0, 
	param1
	);
	ld.param.b32 	%r1305, [retval0];
	} // callseq 612
$L__BB0_858:
	and.b64  	%rd1618, %rd11, 8589934592;
	setp.eq.s64 	%p298, %rd1618, 0;
	@%p298 bra 	$L__BB0_860;
	mov.u64 	%rd1619, $str$2;
	cvta.global.u64 	%rd1620, %rd1619;
	{ // callseq 613, 0
	.param .b64 param0;
	st.param.b64 	[param0], %rd1620;
	.param .b64 param1;
	st.param.b64 	[param1], 0;
	.param .b32 retval0;
	call.uni (retval0), 
	vprintf, 
	(
	param0, 
	param1
	);
	ld.param.b32 	%r1307, [retval0];
	} // callseq 613
	bra.uni 	$L__BB0_861;
$L__BB0_860:
	mov.u64 	%rd1621, $str$3;
	cvta.global.u64 	%rd1622, %rd1621;
	{ // callseq 614, 0
	.param .b64 param0;
	st.param.b64 	[param0], %rd1622;
	.param .b64 param1;
	st.param.b64 	[param1], 0;
	.param .b32 retval0;
	call.uni (retval0), 
	vprintf, 
	(
	param0, 
	param1
	);
	ld.param.b32 	%r1309, [retval0];
	} // callseq 614
$L__BB0_861:
	and.b64  	%rd1623, %rd11, 4294967296;
	setp.eq.s64 	%p299, %rd1623, 0;
	@%p299 bra 	$L__BB0_863;
	mov.u64 	%rd1624, $str$2;
	cvta.global.u64 	%rd1625, %rd1624;
	{ // callseq 615, 0
	.param .b64 param0;
	st.param.b64 	[param0], %rd1625;
	.param .b64 param1;
	st.param.b64 	[param1], 0;
	.param .b32 retval0;
	call.uni (retval0), 
	vprintf, 
	(
	param0, 
	param1
	);
	ld.param.b32 	%r1311, [retval0];
	} // callseq 615
	bra.uni 	$L__BB0_864;
$L__BB0_863:
	mov.u64 	%rd1626, $str$3;
	cvta.global.u64 	%rd1627, %rd1626;
	{ // callseq 616, 0
	.param .b64 param0;
	st.param.b64 	[param0], %rd1627;
	.param .b64 param1;
	st.param.b64 	[param1], 0;
	.param .b32 retval0;
	call.uni (retval0), 
	vprintf, 
	(
	param0, 
	param1
	);
	ld.param.b32 	%r1313, [retval0];
	} // callseq 616
$L__BB0_864:
	and.b64  	%rd1628, %rd11, 2147483648;
	setp.eq.s64 	%p300, %rd1628, 0;
	@%p300 bra 	$L__BB0_866;
	mov.u64 	%rd1629, $str$2;
	cvta.global.u64 	%rd1630, %rd1629;
	{ // callseq 617, 0
	.param .b64 param0;
	st.param.b64 	[param0], %rd1630;
	.param .b64 param1;
	st.param.b64 	[param1], 0;
	.param .b32 retval0;
	call.uni (retval0), 
	vprintf, 
	(
	param0, 
	param1
	);
	ld.param.b32 	%r1315, [retval0];
	} // callseq 617
	bra.uni 	$L__BB0_867;
$L__BB0_866:
	mov.u64 	%rd1631, $str$3;
	cvta.global.u64 	%rd1632, %rd1631;
	{ // callseq 618, 0
	.param .b64 param0;
	st.param.b64 	[param0], %rd1632;
	.param .b64 param1;
	st.param.b64 	[param1], 0;
	.param .b32 retval0;
	call.uni (retval0), 
	vprintf, 
	(
	param0, 
	param1
	);
	ld.param.b32 	%r1317, [retval0];
	} // callseq 618
$L__BB0_867:
	and.b64  	%rd1633, %rd11, 1073741824;
	setp.eq.s64 	%p301, %rd1633, 0;
	@%p301 bra 	$L__BB0_869;
	mov.u64 	%rd1634, $str$2;
	cvta.global.u64 	%rd1635, %rd1634;
	{ // callseq 619, 0
	.param .b64 param0;
	st.param.b64 	[param0], %rd1635;
	.param .b64 param1;
	st.param.b64 	[param1], 0;
	.param .b32 retval0;
	call.uni (retval0), 
	vprintf, 
	(
	param0, 
	param1
	);
	ld.param.b32 	%r1319, [retval0];
	} // callseq 619
	bra.uni 	$L__BB0_870;
$L__BB0_869:
	mov.u64 	%rd1636, $str$3;
	cvta.global.u64 	%rd1637, %rd1636;
	{ // callseq 620, 0
	.param .b64 param0;
	st.param.b64 	[param0], %rd1637;
	.param .b64 param1;
	st.param.b64 	[param1], 0;
	.param .b32 retval0;
	call.uni (retval0), 
	vprintf, 
	(
	param0, 
	param1
	);
	ld.param.b32 	%r1321, [retval0];
	} // callseq 620
$L__BB0_870:
	and.b64  	%rd1638, %rd11, 536870912;
	setp.eq.s64 	%p302, %rd1638, 0;
	@%p302 bra 	$L__BB0_872;
	mov.u64 	%rd1639, $str$2;
	cvta.global.u64 	%rd1640, %rd1639;
	{ // callseq 621, 0
	.param .b64 param0;
	st.param.b64 	[param0], %rd1640;
	.param .b64 param1;
	st.param.b64 	[param1], 0;
	.param .b32 retval0;
	call.uni (retval0), 
	vprintf, 
	(
	param0, 
	param1
	);
	ld.param.b32 	%r1323, [retval0];
	} // callseq 621
	bra.uni 	$L__BB0_873;
$L__BB0_872:
	mov.u64 	%rd1641, $str$3;
	cvta.global.u64 	%rd1642, %rd1641;
	{ // callseq 622, 0
	.param .b64 param0;
	st.param.b64 	[param0], %rd1642;
	.param .b64 param1;
	st.param.b64 	[param1], 0;
	.param .b32 retval0;
	call.uni (retval0), 
	vprintf, 
	(
	param0, 
	param1
	);
	ld.param.b32 	%r1325, [retval0];
	} // callseq 622
$L__BB0_873:
	and.b64  	%rd1643, %rd11, 268435456;
	setp.eq.s64 	%p303, %rd1643, 0;
	@%p303 bra 	$L__BB0_875;
	mov.u64 	%rd1644, $str$2;
	cvta.global.u64 	%rd1645, %rd1644;
	{ // callseq 623, 0
	.param .b64 param0;
	st.param.b64 	[param0], %rd1645;
	.param .b64 param1;
	st.param.b64 	[param1], 0;
	.param .b32 retval0;
	call.uni (retval0), 
	vprintf, 
	(
	param0, 
	param1
	);
	ld.param.b32 	%r1327, [retval0];
	} // callseq 623
	bra.uni 	$L__BB0_876;
$L__BB0_875:
	mov.u64 	%rd1646, $str$3;
	cvta.global.u64 	%rd1647, %rd1646;
	{ // callseq 624, 0
	.param .b64 param0;
	st.param.b64 	[param0], %rd1647;
	.param .b64 param1;
	st.param.b64 	[param1], 0;
	.param .b32 retval0;
	call.uni (retval0), 
	vprintf, 
	(
	param0, 
	param1
	);
	ld.param.b32 	%r1329, [retval0];
	} // callseq 624
$L__BB0_876:
	and.b64  	%rd1648, %rd11, 134217728;
	setp.eq.s64 	%p304, %rd1648, 0;
	@%p304 bra 	$L__BB0_878;
	mov.u64 	%rd1649, $str$2;
	cvta.global.u64 	%rd1650, %rd1649;
	{ // callseq 625, 0
	.param .b64 param0;
	st.param.b64 	[param0], %rd1650;
	.param .b64 param1;
	st.param.b64 	[param1], 0;
	.param .b32 retval0;
	call.uni (retval0), 
	vprintf, 
	(
	param0, 
	param1
	);
	ld.param.b32 	%r1331, [retval0];
	} // callseq 625
	bra.uni 	$L__BB0_879;
$L__BB0_878:
	mov.u64 	%rd1651, $str$3;
	cvta.global.u64 	%rd1652, %rd1651;
	{ // callseq 626, 0
	.param .b64 param0;
	st.param.b64 	[param0], %rd1652;
	.param .b64 param1;
	st.param.b64 	[param1], 0;
	.param .b32 retval0;
	call.uni (retval0), 
	vprintf, 
	(
	param0, 
	param1
	);
	ld.param.b32 	%r1333, [retval0];
	} // callseq 626
$L__BB0_879:
	and.b64  	%rd1653, %rd11, 67108864;
	setp.eq.s64 	%p305, %rd1653, 0;
	@%p305 bra 	$L__BB0_881;
	mov.u64 	%rd1654, $str$2;
	cvta.global.u64 	%rd1655, %rd1654;
	{ // callseq 627, 0
	.param .b64 param0;
	st.param.b64 	[param0], %rd1655;
	.param .b64 param1;
	st.param.b64 	[param1], 0;
	.param .b32 retval0;
	call.uni (retval0), 
	vprintf, 
	(
	param0, 
	param1
	);
	ld.param.b32 	%r1335, [retval0];
	} // callseq 627
	bra.uni 	$L__BB0_882;
$L__BB0_881:
	mov.u64 	%rd1656, $str$3;
	cvta.global.u64 	%rd1657, %rd1656;
	{ // callseq 628, 0
	.param .b64 param0;
	st.param.b64 	[param0], %rd1657;
	.param .b64 param1;
	st.param.b64 	[param1], 0;
	.param .b32 retval0;
	call.uni (retval0), 
	vprintf, 
	(
	param0, 
	param1
	);
	ld.param.b32 	%r1337, [retval0];
	} // callseq 628
$L__BB0_882:
	and.b64  	%rd1658, %rd11, 33554432;
	setp.eq.s64 	%p306, %rd1658, 0;
	@%p306 bra 	$L__BB0_884;
	mov.u64 	%rd1659, $str$2;
	cvta.global.u64 	%rd1660, %rd1659;
	{ // callseq 629, 0
	.param .b64 param0;
	st.param.b64 	[param0], %rd1660;
	.param .b64 param1;
	st.param.b64 	[param1], 0;
	.param .b32 retval0;
	call.uni (retval0), 
	vprintf, 
	(
	param0, 
	param1
	);
	ld.param.b32 	%r1339, [retval0];
	} // callseq 629
	bra.uni 	$L__BB0_885;
$L__BB0_884:
	mov.u64 	%rd1661, $str$3;
	cvta.global.u64 	%rd1662, %rd1661;
	{ // callseq 630, 0
	.param .b64 param0;
	st.param.b64 	[param0], %rd1662;
	.param .b64 param1;
	st.param.b64 	[param1], 0;
	.param .b32 retval0;
	call.uni (retval0), 
	vprintf, 
	(
	param0, 
	param1
	);
	ld.param.b32 	%r1341, [retval0];
	} // callseq 630
$L__BB0_885:
	and.b64  	%rd1663, %rd11, 16777216;
	setp.eq.s64 	%p307, %rd1663, 0;
	@%p307 bra 	$L__BB0_887;
	mov.u64 	%rd1664, $str$2;
	cvta.global.u64 	%rd1665, %rd1664;
	{ // callseq 631, 0
	.param .b64 param0;
	st.param.b64 	[param0], %rd1665;
	.param .b64 param1;
	st.param.b64 	[param1], 0;
	.param .b32 retval0;
	call.uni (retval0), 
	vprintf, 
	(
	param0, 
	param1
	);
	ld.param.b32 	%r1343, [retval0];
	} // callseq 631
	bra.uni 	$L__BB0_888;
$L__BB0_887:
	mov.u64 	%rd1666, $str$3;
	cvta.global.u64 	%rd1667, %rd1666;
	{ // callseq 632, 0
	.param .b64 param0;
	st.param.b64 	[param0], %rd1667;
	.param .b64 param1;
	st.param.b64 	[param1], 0;
	.param .b32 retval0;
	call.uni (retval0), 
	vprintf, 
	(
	param0, 
	param1
	);
	ld.param.b32 	%r1345, [retval0];
	} // callseq 632
$L__BB0_888:
	and.b64  	%rd1668, %rd11, 8388608;
	setp.eq.s64 	%p308, %rd1668, 0;
	@%p308 bra 	$L__BB0_890;
	mov.u64 	%rd1669, $str$2;
	cvta.global.u64 	%rd1670, %rd1669;
	{ // callseq 633, 0
	.param .b64 param0;
	st.param.b64 	[param0], %rd1670;
	.param .b64 param1;
	st.param.b64 	[param1], 0;
	.param .b32 retval0;
	call.uni (retval0), 
	vprintf, 
	(
	param0, 
	param1
	);
	ld.param.b32 	%r1347, [retval0];
	} // callseq 633
	bra.uni 	$L__BB0_891;
$L__BB0_890:
	mov.u64 	%rd1671, $str$3;
	cvta.global.u64 	%rd1672, %rd1671;
	{ // callseq 634, 0
	.param .b64 param0;
	st.param.b64 	[param0], %rd1672;
	.param .b64 param1;
	st.param.b64 	[param1], 0;
	.param .b32 retval0;
	call.uni (retval0), 
	vprintf, 
	(
	param0, 
	param1
	);
	ld.param.b32 	%r1349, [retval0];
	} // callseq 634
$L__BB0_891:
	and.b64  	%rd1673, %rd11, 4194304;
	setp.eq.s64 	%p309, %rd1673, 0;
	@%p309 bra 	$L__BB0_893;
	mov.u64 	%rd1674, $str$2;
	cvta.global.u64 	%rd1675, %rd1674;
	{ // callseq 635, 0
	.param .b64 param0;
	st.param.b64 	[param0], %rd1675;
	.param .b64 param1;
	st.param.b64 	[param1], 0;
	.param .b32 retval0;
	call.uni (retval0), 
	vprintf, 
	(
	param0, 
	param1
	);
	ld.param.b32 	%r1351, [retval0];
	} // callseq 635
	bra.uni 	$L__BB0_894;
$L__BB0_893:
	mov.u64 	%rd1676, $str$3;
	cvta.global.u64 	%rd1677, %rd1676;
	{ // callseq 636, 0
	.param .b64 param0;
	st.param.b64 	[param0], %rd1677;
	.param .b64 param1;
	st.param.b64 	[param1], 0;
	.param .b32 retval0;
	call.uni (retval0), 
	vprintf, 
	(
	param0, 
	param1
	);
	ld.param.b32 	%r1353, [retval0];
	} // callseq 636
$L__BB0_894:
	and.b64  	%rd1678, %rd11, 2097152;
	setp.eq.s64 	%p310, %rd1678, 0;
	@%p310 bra 	$L__BB0_896;
	mov.u64 	%rd1679, $str$2;
	cvta.global.u64 	%rd1680, %rd1679;
	{ // callseq 637, 0
	.param .b64 param0;
	st.param.b64 	[param0], %rd1680;
	.param .b64 param1;
	st.param.b64 	[param1], 0;
	.param .b32 retval0;
	call.uni (retval0), 
	vprintf, 
	(
	param0, 
	param1
	);
	ld.param.b32 	%r1355, [retval0];
	} // callseq 637
	bra.uni 	$L__BB0_897;
$L__BB0_896:
	mov.u64 	%rd1681, $str$3;
	cvta.global.u64 	%rd1682, %rd1681;
	{ // callseq 638, 0
	.param .b64 param0;
	st.param.b64 	[param0], %rd1682;
	.param .b64 param1;
	st.param.b64 	[param1], 0;
	.param .b32 retval0;
	call.uni (retval0), 
	vprintf, 
	(
	param0, 
	param1
	);
	ld.param.b32 	%r1357, [retval0];
	} // callseq 638
$L__BB0_897:
	shr.u64 	%rd1683, %rd11, 10;
	cvt.u32.u64 	%r1359, %rd1683;
	shr.s32 	%r1360, %r1359, 11;
	cvta.to.local.u64 	%rd1685, %rd32;
	st.local.u32 	[%rd1685], %r1360;
	cvta.global.u64 	%rd1687, %rd139;
	{ // callseq 639, 0
	.param .b64 param0;
	st.param.b64 	[param0], %rd1687;
	.param .b64 param1;
	st.param.b64 	[param1], %rd32;
	.param .b32 retval0;
	call.uni (retval0), 
	vprintf, 
	(
	param0, 
	param1
	);
	ld.param.b32 	%r1361, [retval0];
	} // callseq 639
	and.b64  	%rd1688, %rd11, 1048576;
	setp.eq.s64 	%p311, %rd1688, 0;
	@%p311 bra 	$L__BB0_899;
	mov.u64 	%rd1689, $str$2;
	cvta.global.u64 	%rd1690, %rd1689;
	{ // callseq 640, 0
	.param .b64 param0;
	st.param.b64 	[param0], %rd1690;
	.param .b64 param1;
	st.param.b64 	[param1], 0;
	.param .b32 retval0;
	call.uni (retval0), 
	vprintf, 
	(
	param0, 
	param1
	);
	ld.param.b32 	%r1363, [retval0];
	} // callseq 640
	bra.uni 	$L__BB0_900;
$L__BB0_899:
	mov.u64 	%rd1691, $str$3;
	cvta.global.u64 	%rd1692, %rd1691;
	{ // callseq 641, 0
	.param .b64 param0;
	st.param.b64 	[param0], %rd1692;
	.param .b64 param1;
	st.param.b64 	[param1], 0;
	.param .b32 retval0;
	call.uni (retval0), 
	vprintf, 
	(
	param0, 
	param1
	);
	ld.param.b32 	%r1365, [retval0];
	} // callseq 641
$L__BB0_900:
	and.b64  	%rd1693, %rd11, 524288;
	setp.eq.s64 	%p312, %rd1693, 0;
	@%p312 bra 	$L__BB0_902;
	mov.u64 	%rd1694, $str$2;
	cvta.global.u64 	%rd1695, %rd1694;
	{ // callseq 642, 0
	.param .b64 param0;
	st.param.b64 	[param0], %rd1695;
	.param .b64 param1;
	st.param.b64 	[param1], 0;
	.param .b32 retval0;
	call.uni (retval0), 
	vprintf, 
	(
	param0, 
	param1
	);
	ld.param.b32 	%r1367, [retval0];
	} // callseq 642
	bra.uni 	$L__BB0_903;
$L__BB0_902:
	mov.u64 	%rd1696, $str$3;
	cvta.global.u64 	%rd1697, %rd1696;
	{ // callseq 643, 0
	.param .b64 param0;
	st.param.b64 	[param0], %rd1697;
	.param .b64 param1;
	st.param.b64 	[param1], 0;
	.param .b32 retval0;
	call.uni (retval0), 
	vprintf, 
	(
	param0, 
	param1
	);
	ld.param.b32 	%r1369, [retval0];
	} // callseq 643
$L__BB0_903:
	and.b64  	%rd1698, %rd11, 262144;
	setp.eq.s64 	%p313, %rd1698, 0;
	@%p313 bra 	$L__BB0_905;
	mov.u64 	%rd1699, $str$2;
	cvta.global.u64 	%rd1700, %rd1699;
	{ // callseq 644, 0
	.param .b64 param0;
	st.param.b64 	[param0], %rd1700;
	.param .b64 param1;
	st.param.b64 	[param1], 0;
	.param .b32 retval0;
	call.uni (retval0), 
	vprintf, 
	(
	param0, 
	param1
	);
	ld.param.b32 	%r1371, [retval0];
	} // callseq 644
	bra.uni 	$L__BB0_906;
$L__BB0_905:
	mov.u64 	%rd1701, $str$3;
	cvta.global.u64 	%rd1702, %rd1701;
	{ // callseq 645, 0
	.param .b64 param0;
	st.param.b64 	[param0], %rd1702;
	.param .b64 param1;
	st.param.b64 	[param1], 0;
	.param .b32 retval0;
	call.uni (retval0), 
	vprintf, 
	(
	param0, 
	param1
	);
	ld.param.b32 	%r1373, [retval0];
	} // callseq 645
$L__BB0_906:
	and.b64  	%rd1703, %rd11, 131072;
	setp.eq.s64 	%p314, %rd1703, 0;
	@%p314 bra 	$L__BB0_908;
	mov.u64 	%rd1704, $str$2;
	cvta.global.u64 	%rd1705, %rd1704;
	{ // callseq 646, 0
	.param .b64 param0;
	st.param.b64 	[param0], %rd1705;
	.param .b64 param1;
	st.param.b64 	[param1], 0;
	.param .b32 retval0;
	call.uni (retval0), 
	vprintf, 
	(
	param0, 
	param1
	);
	ld.param.b32 	%r1375, [retval0];
	} // callseq 646
	bra.uni 	$L__BB0_909;
$L__BB0_908:
	mov.u64 	%rd1706, $str$3;
	cvta.global.u64 	%rd1707, %rd1706;
	{ // callseq 647, 0
	.param .b64 param0;
	st.param.b64 	[param0], %rd1707;
	.param .b64 param1;
	st.param.b64 	[param1], 0;
	.param .b32 retval0;
	call.uni (retval0), 
	vprintf, 
	(
	param0, 
	param1
	);
	ld.param.b32 	%r1377, [retval0];
	} // callseq 647
$L__BB0_909:
	and.b64  	%rd1708, %rd11, 65536;
	setp.eq.s64 	%p315, %rd1708, 0;
	@%p315 bra 	$L__BB0_911;
	mov.u64 	%rd1709, $str$2;
	cvta.global.u64 	%rd1710, %rd1709;
	{ // callseq 648, 0
	.param .b64 param0;
	st.param.b64 	[param0], %rd1710;
	.param .b64 param1;
	st.param.b64 	[param1], 0;
	.param .b32 retval0;
	call.uni (retval0), 
	vprintf, 
	(
	param0, 
	param1
	);
	ld.param.b32 	%r1379, [retval0];
	} // callseq 648
	bra.uni 	$L__BB0_912;
$L__BB0_911:
	mov.u64 	%rd1711, $str$3;
	cvta.global.u64 	%rd1712, %rd1711;
	{ // callseq 649, 0
	.param .b64 param0;
	st.param.b64 	[param0], %rd1712;
	.param .b64 param1;
	st.param.b64 	[param1], 0;
	.param .b32 retval0;
	call.uni (retval0), 
	vprintf, 
	(
	param0, 
	param1
	);
	ld.param.b32 	%r1381, [retval0];
	} // callseq 649
$L__BB0_912:
	and.b64  	%rd1713, %rd11, 32768;
	setp.eq.s64 	%p316, %rd1713, 0;
	@%p316 bra 	$L__BB0_914;
	mov.u64 	%rd1714, $str$2;
	cvta.global.u64 	%rd1715, %rd1714;
	{ // callseq 650, 0
	.param .b64 param0;
	st.param.b64 	[param0], %rd1715;
	.param .b64 param1;
	st.param.b64 	[param1], 0;
	.param .b32 retval0;
	call.uni (retval0), 
	vprintf, 
	(
	param0, 
	param1
	);
	ld.param.b32 	%r1383, [retval0];
	} // callseq 650
	bra.uni 	$L__BB0_915;
$L__BB0_914:
	mov.u64 	%rd1716, $str$3;
	cvta.global.u64 	%rd1717, %rd1716;
	{ // callseq 651, 0
	.param .b64 param0;
	st.param.b64 	[param0], %rd1717;
	.param .b64 param1;
	st.param.b64 	[param1], 0;
	.param .b32 retval0;
	call.uni (retval0), 
	vprintf, 
	(
	param0, 
	param1
	);
	ld.param.b32 	%r1385, [retval0];
	} // callseq 651
$L__BB0_915:
	and.b64  	%rd1718, %rd11, 16384;
	setp.eq.s64 	%p317, %rd1718, 0;
	@%p317 bra 	$L__BB0_917;
	mov.u64 	%rd1719, $str$2;
	cvta.global.u64 	%rd1720, %rd1719;
	{ // callseq 652, 0
	.param .b64 param0;
	st.param.b64 	[param0], %rd1720;
	.param .b64 param1;
	st.param.b64 	[param1], 0;
	.param .b32 retval0;
	call.uni (retval0), 
	vprintf, 
	(
	param0, 
	param1
	);
	ld.param.b32 	%r1387, [retval0];
	} // callseq 652
	bra.uni 	$L__BB0_918;
$L__BB0_917:
	mov.u64 	%rd1721, $str$3;
	cvta.global.u64 	%rd1722, %rd1721;
	{ // callseq 653, 0
	.param .b64 param0;
	st.param.b64 	[param0], %rd1722;
	.param .b64 param1;
	st.param.b64 	[param1], 0;
	.param .b32 retval0;
	call.uni (retval0), 
	vprintf, 
	(
	param0, 
	param1
	);
	ld.param.b32 	%r1389, [retval0];
	} // callseq 653
$L__BB0_918:
	and.b64  	%rd1723, %rd11, 8192;
	setp.eq.s64 	%p318, %rd1723, 0;
	@%p318 bra 	$L__BB0_920;
	mov.u64 	%rd1724, $str$2;
	cvta.global.u64 	%rd1725, %rd1724;
	{ // callseq 654, 0
	.param .b64 param0;
	st.param.b64 	[param0], %rd1725;
	.param .b64 param1;
	st.param.b64 	[param1], 0;
	.param .b32 retval0;
	call.uni (retval0), 
	vprintf, 
	(
	param0, 
	param1
	);
	ld.param.b32 	%r1391, [retval0];
	} // callseq 654
	bra.uni 	$L__BB0_921;
$L__BB0_920:
	mov.u64 	%rd1726, $str$3;
	cvta.global.u64 	%rd1727, %rd1726;
	{ // callseq 655, 0
	.param .b64 param0;
	st.param.b64 	[param0], %rd1727;
	.param .b64 param1;
	st.param.b64 	[param1], 0;
	.param .b32 retval0;
	call.uni (retval0), 
	vprintf, 
	(
	param0, 
	param1
	);
	ld.param.b32 	%r1393, [retval0];
	} // callseq 655
$L__BB0_921:
	and.b64  	%rd1728, %rd11, 4096;
	setp.eq.s64 	%p319, %rd1728, 0;
	@%p319 bra 	$L__BB0_923;
	mov.u64 	%rd1729, $str$2;
	cvta.global.u64 	%rd1730, %rd1729;
	{ // callseq 656, 0
	.param .b64 param0;
	st.param.b64 	[param0], %rd1730;
	.param .b64 param1;
	st.param.b64 	[param1], 0;
	.param .b32 retval0;
	call.uni (retval0), 
	vprintf, 
	(
	param0, 
	param1
	);
	ld.param.b32 	%r1395, [retval0];
	} // callseq 656
	bra.uni 	$L__BB0_924;
$L__BB0_923:
	mov.u64 	%rd1731, $str$3;
	cvta.global.u64 	%rd1732, %rd1731;
	{ // callseq 657, 0
	.param .b64 param0;
	st.param.b64 	[param0], %rd1732;
	.param .b64 param1;
	st.param.b64 	[param1], 0;
	.param .b32 retval0;
	call.uni (retval0), 
	vprintf, 
	(
	param0, 
	param1
	);
	ld.param.b32 	%r1397, [retval0];
	} // callseq 657
$L__BB0_924:
	and.b64  	%rd1733, %rd11, 2048;
	setp.eq.s64 	%p320, %rd1733, 0;
	@%p320 bra 	$L__BB0_926;
	mov.u64 	%rd1734, $str$2;
	cvta.global.u64 	%rd1735, %rd1734;
	{ // callseq 658, 0
	.param .b64 param0;
	st.param.b64 	[param0], %rd1735;
	.param .b64 param1;
	st.param.b64 	[param1], 0;
	.param .b32 retval0;
	call.uni (retval0), 
	vprintf, 
	(
	param0, 
	param1
	);
	ld.param.b32 	%r1399, [retval0];
	} // callseq 658
	bra.uni 	$L__BB0_927;
$L__BB0_926:
	mov.u64 	%rd1736, $str$3;
	cvta.global.u64 	%rd1737, %rd1736;
	{ // callseq 659, 0
	.param .b64 param0;
	st.param.b64 	[param0], %rd1737;
	.param .b64 param1;
	st.param.b64 	[param1], 0;
	.param .b32 retval0;
	call.uni (retval0), 
	vprintf, 
	(
	param0, 
	param1
	);
	ld.param.b32 	%r1401, [retval0];
	} // callseq 659
$L__BB0_927:
	and.b64  	%rd1738, %rd11, 1024;
	setp.eq.s64 	%p321, %rd1738, 0;
	@%p321 bra 	$L__BB0_929;
	mov.u64 	%rd1739, $str$2;
	cvta.global.u64 	%rd1740, %rd1739;
	{ // callseq 660, 0
	.param .b64 param0;
	st.param.b64 	[param0], %rd1740;
	.param .b64 param1;
	st.param.b64 	[param1], 0;
	.param .b32 retval0;
	call.uni (retval0), 
	vprintf, 
	(
	param0, 
	param1
	);
	ld.param.b32 	%r1403, [retval0];
	} // callseq 660
	bra.uni 	$L__BB0_930;
$L__BB0_929:
	mov.u64 	%rd1741, $str$3;
	cvta.global.u64 	%rd1742, %rd1741;
	{ // callseq 661, 0
	.param .b64 param0;
	st.param.b64 	[param0], %rd1742;
	.param .b64 param1;
	st.param.b64 	[param1], 0;
	.param .b32 retval0;
	call.uni (retval0), 
	vprintf, 
	(
	param0, 
	param1
	);
	ld.param.b32 	%r1405, [retval0];
	} // callseq 661
$L__BB0_930:
	and.b64  	%rd1743, %rd11, 512;
	setp.eq.s64 	%p322, %rd1743, 0;
	@%p322 bra 	$L__BB0_932;
	mov.u64 	%rd1744, $str$2;
	cvta.global.u64 	%rd1745, %rd1744;
	{ // callseq 662, 0
	.param .b64 param0;
	st.param.b64 	[param0], %rd1745;
	.param .b64 param1;
	st.param.b64 	[param1], 0;
	.param .b32 retval0;
	call.uni (retval0), 
	vprintf, 
	(
	param0, 
	param1
	);
	ld.param.b32 	%r1407, [retval0];
	} // callseq 662
	bra.uni 	$L__BB0_933;
$L__BB0_932:
	mov.u64 	%rd1746, $str$3;
	cvta.global.u64 	%rd1747, %rd1746;
	{ // callseq 663, 0
	.param .b64 param0;
	st.param.b64 	[param0], %rd1747;
	.param .b64 param1;
	st.param.b64 	[param1], 0;
	.param .b32 retval0;
	call.uni (retval0), 
	vprintf, 
	(
	param0, 
	param1
	);
	ld.param.b32 	%r1409, [retval0];
	} // callseq 663
$L__BB0_933:
	and.b64  	%rd1748, %rd11, 256;
	setp.eq.s64 	%p323, %rd1748, 0;
	@%p323 bra 	$L__BB0_935;
	mov.u64 	%rd1749, $str$2;
	cvta.global.u64 	%rd1750, %rd1749;
	{ // callseq 664, 0
	.param .b64 param0;
	st.param.b64 	[param0], %rd1750;
	.param .b64 param1;
	st.param.b64 	[param1], 0;
	.param .b32 retval0;
	call.uni (retval0), 
	vprintf, 
	(
	param0, 
	param1
	);
	ld.param.b32 	%r1411, [retval0];
	} // callseq 664
	bra.uni 	$L__BB0_936;
$L__BB0_935:
	mov.u64 	%rd1751, $str$3;
	cvta.global.u64 	%rd1752, %rd1751;
	{ // callseq 665, 0
	.param .b64 param0;
	st.param.b64 	[param0], %rd1752;
	.param .b64 param1;
	st.param.b64 	[param1], 0;
	.param .b32 retval0;
	call.uni (retval0), 
	vprintf, 
	(
	param0, 
	param1
	);
	ld.param.b32 	%r1413, [retval0];
	} // callseq 665
$L__BB0_936:
	and.b64  	%rd1753, %rd11, 128;
	setp.eq.s64 	%p324, %rd1753, 0;
	@%p324 bra 	$L__BB0_938;
	mov.u64 	%rd1754, $str$2;
	cvta.global.u64 	%rd1755, %rd1754;
	{ // callseq 666, 0
	.param .b64 param0;
	st.param.b64 	[param0], %rd1755;
	.param .b64 param1;
	st.param.b64 	[param1], 0;
	.param .b32 retval0;
	call.uni (retval0), 
	vprintf, 
	(
	param0, 
	param1
	);
	ld.param.b32 	%r1415, [retval0];
	} // callseq 666
	bra.uni 	$L__BB0_939;
$L__BB0_938:
	mov.u64 	%rd1756, $str$3;
	cvta.global.u64 	%rd1757, %rd1756;
	{ // callseq 667, 0
	.param .b64 param0;
	st.param.b64 	[param0], %rd1757;
	.param .b64 param1;
	st.param.b64 	[param1], 0;
	.param .b32 retval0;
	call.uni (retval0), 
	vprintf, 
	(
	param0, 
	param1
	);
	ld.param.b32 	%r1417, [retval0];
	} // callseq 667
$L__BB0_939:
	and.b64  	%rd1758, %rd11, 64;
	setp.eq.s64 	%p325, %rd1758, 0;
	@%p325 bra 	$L__BB0_941;
	mov.u64 	%rd1759, $str$2;
	cvta.global.u64 	%rd1760, %rd1759;
	{ // callseq 668, 0
	.param .b64 param0;
	st.param.b64 	[param0], %rd1760;
	.param .b64 param1;
	st.param.b64 	[param1], 0;
	.param .b32 retval0;
	call.uni (retval0), 
	vprintf, 
	(
	param0, 
	param1
	);
	ld.param.b32 	%r1419, [retval0];
	} // callseq 668
	bra.uni 	$L__BB0_942;
$L__BB0_941:
	mov.u64 	%rd1761, $str$3;
	cvta.global.u64 	%rd1762, %rd1761;
	{ // callseq 669, 0
	.param .b64 param0;
	st.param.b64 	[param0], %rd1762;
	.param .b64 param1;
	st.param.b64 	[param1], 0;
	.param .b32 retval0;
	call.uni (retval0), 
	vprintf, 
	(
	param0, 
	param1
	);
	ld.param.b32 	%r1421, [retval0];
	} // callseq 669
$L__BB0_942:
	and.b64  	%rd1763, %rd11, 32;
	setp.eq.s64 	%p326, %rd1763, 0;
	@%p326 bra 	$L__BB0_944;
	mov.u64 	%rd1764, $str$2;
	cvta.global.u64 	%rd1765, %rd1764;
	{ // callseq 670, 0
	.param .b64 param0;
	st.param.b64 	[param0], %rd1765;
	.param .b64 param1;
	st.param.b64 	[param1], 0;
	.param .b32 retval0;
	call.uni (retval0), 
	vprintf, 
	(
	param0, 
	param1
	);
	ld.param.b32 	%r1423, [retval0];
	} // callseq 670
	bra.uni 	$L__BB0_945;
$L__BB0_944:
	mov.u64 	%rd1766, $str$3;
	cvta.global.u64 	%rd1767, %rd1766;
	{ // callseq 671, 0
	.param .b64 param0;
	st.param.b64 	[param0], %rd1767;
	.param .b64 param1;
	st.param.b64 	[param1], 0;
	.param .b32 retval0;
	call.uni (retval0), 
	vprintf, 
	(
	param0, 
	param1
	);
	ld.param.b32 	%r1425, [retval0];
	} // callseq 671
$L__BB0_945:
	and.b64  	%rd1768, %rd11, 16;
	setp.eq.s64 	%p327, %rd1768, 0;
	@%p327 bra 	$L__BB0_947;
	mov.u64 	%rd1769, $str$2;
	cvta.global.u64 	%rd1770, %rd1769;
	{ // callseq 672, 0
	.param .b64 param0;
	st.param.b64 	[param0], %rd1770;
	.param .b64 param1;
	st.param.b64 	[param1], 0;
	.param .b32 retval0;
	call.uni (retval0), 
	vprintf, 
	(
	param0, 
	param1
	);
	ld.param.b32 	%r1427, [retval0];
	} // callseq 672
	bra.uni 	$L__BB0_948;
$L__BB0_947:
	mov.u64 	%rd1771, $str$3;
	cvta.global.u64 	%rd1772, %rd1771;
	{ // callseq 673, 0
	.param .b64 param0;
	st.param.b64 	[param0], %rd1772;
	.param .b64 param1;
	st.param.b64 	[param1], 0;
	.param .b32 retval0;
	call.uni (retval0), 
	vprintf, 
	(
	param0, 
	param1
	);
	ld.param.b32 	%r1429, [retval0];
	} // callseq 673
$L__BB0_948:
	and.b64  	%rd1773, %rd11, 8;
	setp.eq.s64 	%p328, %rd1773, 0;
	@%p328 bra 	$L__BB0_950;
	mov.u64 	%rd1774, $str$2;
	cvta.global.u64 	%rd1775, %rd1774;
	{ // callseq 674, 0
	.param .b64 param0;
	st.param.b64 	[param0], %rd1775;
	.param .b64 param1;
	st.param.b64 	[param1], 0;
	.param .b32 retval0;
	call.uni (retval0), 
	vprintf, 
	(
	param0, 
	param1
	);
	ld.param.b32 	%r1431, [retval0];
	} // callseq 674
	bra.uni 	$L__BB0_951;
$L__BB0_950:
	mov.u64 	%rd1776, $str$3;
	cvta.global.u64 	%rd1777, %rd1776;
	{ // callseq 675, 0
	.param .b64 param0;
	st.param.b64 	[param0], %rd1777;
	.param .b64 param1;
	st.param.b64 	[param1], 0;
	.param .b32 retval0;
	call.uni (retval0), 
	vprintf, 
	(
	param0, 
	param1
	);
	ld.param.b32 	%r1433, [retval0];
	} // callseq 675
$L__BB0_951:
	and.b64  	%rd1778, %rd11, 4;
	setp.eq.s64 	%p329, %rd1778, 0;
	@%p329 bra 	$L__BB0_953;
	mov.u64 	%rd1779, $str$2;
	cvta.global.u64 	%rd1780, %rd1779;
	{ // callseq 676, 0
	.param .b64 param0;
	st.param.b64 	[param0], %rd1780;
	.param .b64 param1;
	st.param.b64 	[param1], 0;
	.param .b32 retval0;
	call.uni (retval0), 
	vprintf, 
	(
	param0, 
	param1
	);
	ld.param.b32 	%r1435, [retval0];
	} // callseq 676
	bra.uni 	$L__BB0_954;
$L__BB0_953:
	mov.u64 	%rd1781, $str$3;
	cvta.global.u64 	%rd1782, %rd1781;
	{ // callseq 677, 0
	.param .b64 param0;
	st.param.b64 	[param0], %rd1782;
	.param .b64 param1;
	st.param.b64 	[param1], 0;
	.param .b32 retval0;
	call.uni (retval0), 
	vprintf, 
	(
	param0, 
	param1
	);
	ld.param.b32 	%r1437, [retval0];
	} // callseq 677
$L__BB0_954:
	and.b64  	%rd1783, %rd11, 2;
	setp.eq.s64 	%p330, %rd1783, 0;
	@%p330 bra 	$L__BB0_956;
	mov.u64 	%rd1784, $str$2;
	cvta.global.u64 	%rd1785, %rd1784;
	{ // callseq 678, 0
	.param .b64 param0;
	st.param.b64 	[param0], %rd1785;
	.param .b64 param1;
	st.param.b64 	[param1], 0;
	.param .b32 retval0;
	call.uni (retval0), 
	vprintf, 
	(
	param0, 
	param1
	);
	ld.param.b32 	%r1439, [retval0];
	} // callseq 678
	bra.uni 	$L__BB0_957;
$L__BB0_956:
	mov.u64 	%rd1786, $str$3;
	cvta.global.u64 	%rd1787, %rd1786;
	{ // callseq 679, 0
	.param .b64 param0;
	st.param.b64 	[param0], %rd1787;
	.param .b64 param1;
	st.param.b64 	[param1], 0;
	.param .b32 retval0;
	call.uni (retval0), 
	vprintf, 
	(
	param0, 
	param1
	);
	ld.param.b32 	%r1441, [retval0];
	} // callseq 679
$L__BB0_957:
	cvt.u32.u64 	%r1443, %rd11;
	shl.b32 	%r1444, %r1443, 11;
	shr.s32 	%r1445, %r1444, 12;
	cvta.to.local.u64 	%rd1789, %rd32;
	st.local.u32 	[%rd1789], %r1445;
	cvta.global.u64 	%rd1791, %rd139;
	{ // callseq 680, 0
	.param .b64 param0;
	st.param.b64 	[param0], %rd1791;
	.param .b64 param1;
	st.param.b64 	[param1], %rd32;
	.param .b32 retval0;
	call.uni (retval0), 
	vprintf, 
	(
	param0, 
	param1
	);
	ld.param.b32 	%r1446, [retval0];
	} // callseq 680
	and.b64  	%rd13, %rd11, 1;
	setp.eq.s64 	%p331, %rd13, 0;
	@%p331 bra 	$L__BB0_959;
	mov.u64 	%rd1792, $str$2;
	cvta.global.u64 	%rd1793, %rd1792;
	{ // callseq 681, 0
	.param .b64 param0;
	st.param.b64 	[param0], %rd1793;
	.param .b64 param1;
	st.param.b64 	[param1], 0;
	.param .b32 retval0;
	call.uni (retval0), 
	vprintf, 
	(
	param0, 
	param1
	);
	ld.param.b32 	%r1448, [retval0];
	} // callseq 681
	bra.uni 	$L__BB0_960;
$L__BB0_959:
	mov.u64 	%rd1794, $str$3;
	cvta.global.u64 	%rd1795, %rd1794;
	{ // callseq 682, 0
	.param .b64 param0;
	st.param.b64 	[param0], %rd1795;
	.param .b64 param1;
	st.param.b64 	[param1], 0;
	.param .b32 retval0;
	call.uni (retval0), 
	vprintf, 
	(
	param0, 
	param1
	);
	ld.param.b32 	%r1450, [retval0];
	} // callseq 682
$L__BB0_960:
	cvta.to.local.u64 	%rd1797, %rd32;
	st.local.u32 	[%rd1797], %rd13;
	cvta.global.u64 	%rd1799, %rd34;
	{ // callseq 683, 0
	.param .b64 param0;
	st.param.b64 	[param0], %rd1799;
	.param .b64 param1;
	st.param.b64 	[param1], %rd32;
	.param .b32 retval0;
	call.uni (retval0), 
	vprintf, 
	(
	param0, 
	param1
	);
	ld.param.b32 	%r1461, [retval0];
	} // callseq 683
	mov.b32 	%r1454, 0;
	// begin inline asm
	{
.reg .pred complete;
mbarrier.test_wait.parity.shared::cta.b64 complete, [%r1], %r1454;
selp.u32 %r1452, 1, 0, complete;
}

	// end inline asm
	setp.ne.s32 	%p332, %r1452, 0;
	mov.b32 	%r1457, 1;
	// begin inline asm
	{
.reg .pred complete;
mbarrier.test_wait.parity.shared::cta.b64 complete, [%r1], %r1457;
selp.u32 %r1455, 1, 0, complete;
}

	// end inline asm
	setp.ne.s32 	%p333, %r1455, 0;
	selp.u32 	%r1463, 1, 0, %p332;
	selp.u32 	%r1464, 1, 0, %p333;
	cvta.to.local.u64 	%rd1801, %rd32;
	st.local.v2.u32 	[%rd1801], {%r1463, %r1464};
	cvta.global.u64 	%rd1803, %rd377;
	{ // callseq 684, 0
	.param .b64 param0;
	st.param.b64 	[param0], %rd1803;
	.param .b64 param1;
	st.param.b64 	[param1], %rd32;
	.param .b32 retval0;
	call.uni (retval0), 
	vprintf, 
	(
	param0, 
	param1
	);
	ld.param.b32 	%r1465, [retval0];
	} // callseq 684
	mov.b32 	%r1459, 2;
	st.local.u32 	[%rd10], %r1459;
	cvta.global.u64 	%rd1805, %rd1451;
	add.u64 	%rd1806, %SP, 16;
	{ // callseq 685, 0
	.param .b64 param0;
	st.param.b64 	[param0], %rd1805;
	.param .b64 param1;
	st.param.b64 	[param1], %rd1806;
	.param .b32 retval0;
	call.uni (retval0), 
	vprintf, 
	(
	param0, 
	param1
	);
	ld.param.b32 	%r1467, [retval0];
	} // callseq 685
	// begin inline asm
	mbarrier.arrive.shared::cta.b64 _, [%r1], %r1459;

	// end inline asm
	// begin inline asm
	mbarrier.inval.shared::cta.b64 [%r1];

	// end inline asm
	ld.shared.u64 	%rd14, [_ZZ19mbarrier_test_case1vE3bar];
	mov.u64 	%rd1807, $str;
	cvta.global.u64 	%rd1808, %rd1807;
	{ // callseq 686, 0
	.param .b64 param0;
	st.param.b64 	[param0], %rd1808;
	.param .b64 param1;
	st.param.b64 	[param1], 0;
	.param .b32 retval0;
	call.uni (retval0), 
	vprintf, 
	(
	param0, 
	param1
	);
	ld.param.b32 	%r1469, [retval0];
	} // callseq 686
	setp.gt.s64 	%p334, %rd14, -1;
	@%p334 bra 	$L__BB0_962;
	mov.u64 	%rd1809, $str$2;
	cvta.global.u64 	%rd1810, %rd1809;
	{ // callseq 687, 0
	.param .b64 param0;
	st.param.b64 	[param0], %rd1810;
	.param .b64 param1;
	st.param.b64 	[param1], 0;
	.param .b32 retval0;
	call.uni (retval0), 
	vprintf, 
	(
	param0, 
	param1
	);
	ld.param.b32 	%r1471, [retval0];
	} // callseq 687
	bra.uni 	$L__BB0_963;
$L__BB0_962:
	mov.u64 	%rd1811, $str$3;
	cvta.global.u64 	%rd1812, %rd1811;
	{ // callseq 688, 0
	.param .b64 param0;
	st.param.b64 	[param0], %rd1812;
	.param .b64 param1;
	st.param.b64 	[param1], 0;
	.param .b32 retval0;
	call.uni (retval0), 
	vprintf, 
	(
	param0, 
	param1
	);
	ld.param.b32 	%r1473, [retval0];
	} // callseq 688
$L__BB0_963:
	shr.u64 	%rd1813, %rd14, 63;
	cvta.to.local.u64 	%rd1815, %rd32;
	st.local.u32 	[%rd1815], %rd1813;
	cvta.global.u64 	%rd1817, %rd34;
	{ // callseq 689, 0
	.param .b64 param0;
	st.param.b64 	[param0], %rd1817;
	.param .b64 param1;
	st.param.b64 	[param1], %rd32;
	.param .b32 retval0;
	call.uni (retval0), 
	vprintf, 
	(
	param0, 
	param1
	);
	ld.param.b32 	%r1475, [retval0];
	} // callseq 689
	and.b64  	%rd1818, %rd14, 4611686018427387904;
	setp.eq.s64 	%p335, %rd1818, 0;
	@%p335 bra 	$L__BB0_965;
	mov.u64 	%rd1819, $str$2;
	cvta.global.u64 	%rd1820, %rd1819;
	{ // callseq 690, 0
	.param .b64 param0;
	st.param.b64 	[param0], %rd1820;
	.param .b64 param1;
	st.param.b64 	[param1], 0;
	.param .b32 retval0;
	call.uni (retval0), 
	vprintf, 
	(
	param0, 
	param1
	);
	ld.param.b32 	%r1477, [retval0];
	} // callseq 690
	bra.uni 	$L__BB0_966;
$L__BB0_965:
	mov.u64 	%rd1821, $str$3;
	cvta.global.u64 	%rd1822, %rd1821;
	{ // callseq 691, 0
	.param .b64 param0;
	st.param.b64 	[param0], %rd1822;
	.param .b64 param1;
	st.param.b64 	[param1], 0;
	.param .b32 retval0;
	call.uni (retval0), 
	vprintf, 
	(
	param0, 
	param1
	);
	ld.param.b32 	%r1479, [retval0];
	} // callseq 691
$L__BB0_966:
	and.b64  	%rd1823, %rd14, 2305843009213693952;
	setp.eq.s64 	%p336, %rd1823, 0;
	@%p336 bra 	$L__BB0_968;
	mov.u64 	%rd1824, $str$2;
	cvta.global.u64 	%rd1825, %rd1824;
	{ // callseq 692, 0
	.param .b64 param0;
	st.param.b64 	[param0], %rd1825;
	.param .b64 param1;
	st.param.b64 	[param1], 0;
	.param .b32 retval0;
	call.uni (retval0), 
	vprintf, 
	(
	param0, 
	param1
	);
	ld.param.b32 	%r1481, [retval0];
	} // callseq 692
	bra.uni 	$L__BB0_969;
$L__BB0_968:
	mov.u64 	%rd1826, $str$3;
	cvta.global.u64 	%rd1827, %rd1826;
	{ // callseq 693, 0
	.param .b64 param0;
	st.param.b64 	[param0], %rd1827;
	.param .b64 param1;
	st.param.b64 	[param1], 0;
	.param .b32 retval0;
	call.uni (retval0), 
	vprintf, 
	(
	param0, 
	param1
	);
	ld.param.b32 	%r1483, [retval0];
	} // callseq 693
$L__BB0_969:
	and.b64  	%rd1828, %rd14, 1152921504606846976;
	setp.eq.s64 	%p337, %rd1828, 0;
	@%p337 bra 	$L__BB0_971;
	mov.u64 	%rd1829, $str$2;
	cvta.global.u64 	%rd1830, %rd1829;
	{ // callseq 694, 0
	.param .b64 param0;
	st.param.b64 	[param0], %rd1830;
	.param .b64 param1;
	st.param.b64 	[param1], 0;
	.param .b32 retval0;
	call.uni (retval0), 
	vprintf, 
	(
	param0, 
	param1
	);
	ld.param.b32 	%r1485, [retval0];
	} // callseq 694
	bra.uni 	$L__BB0_972;
$L__BB0_971:
	mov.u64 	%rd1831, $str$3;
	cvta.global.u64 	%rd1832, %rd1831;
	{ // callseq 695, 0
	.param .b64 param0;
	st.param.b64 	[param0], %rd1832;
	.param .b64 param1;
	st.param.b64 	[param1], 0;
	.param .b32 retval0;
	call.uni (retval0), 
	vprintf, 
	(
	param0, 
	param1
	);
	ld.param.b32 	%r1487, [retval0];
	} // callseq 695
$L__BB0_972:
	and.b64  	%rd1833, %rd14, 576460752303423488;
	setp.eq.s64 	%p338, %rd1833, 0;
	@%p338 bra 	$L__BB0_974;
	mov.u64 	%rd1834, $str$2;
	cvta.global.u64 	%rd1835, %rd1834;
	{ // callseq 696, 0
	.param .b64 param0;
	st.param.b64 	[param0], %rd1835;
	.param .b64 param1;
	st.param.b64 	[param1], 0;
	.param .b32 retval0;
	call.uni (retval0), 
	vprintf, 
	(
	param0, 
	param1
	);
	ld.param.b32 	%r1489, [retval0];
	} // callseq 696
	bra.uni 	$L__BB0_975;
$L__BB0_974:
	mov.u64 	%rd1836, $str$3;
	cvta.global.u64 	%rd1837, %rd1836;
	{ // callseq 697, 0
	.param .b64 param0;
	st.param.b64 	[param0], %rd1837;
	.param .b64 param1;
	st.param.b64 	[param1], 0;
	.param .b32 retval0;
	call.uni (retval0), 
	vprintf, 
	(
	param0, 
	param1
	);
	ld.param.b32 	%r1491, [retval0];
	} // callseq 697
$L__BB0_975:
	and.b64  	%rd1838, %rd14, 288230376151711744;
	setp.eq.s64 	%p339, %rd1838, 0;
	@%p339 bra 	$L__BB0_977;
	mov.u64 	%rd1839, $str$2;
	cvta.global.u64 	%rd1840, %rd1839;
	{ // callseq 698, 0
	.param .b64 param0;
	st.param.b64 	[param0], %rd1840;
	.param .b64 param1;
	st.param.b64 	[param1], 0;
	.param .b32 retval0;
	call.uni (retval0), 
	vprintf, 
	(
	param0, 
	param1
	);
	ld.param.b32 	%r1493, [retval0];
	} // callseq 698
	bra.uni 	$L__BB0_978;
$L__BB0_977:
	mov.u64 	%rd1841, $str$3;
	cvta.global.u64 	%rd1842, %rd1841;
	{ // callseq 699, 0
	.param .b64 param0;
	st.param.b64 	[param0], %rd1842;
	.param .b64 param1;
	st.param.b64 	[param1], 0;
	.param .b32 retval0;
	call.uni (retval0), 
	vprintf, 
	(
	param0, 
	param1
	);
	ld.param.b32 	%r1495, [retval0];
	} // callseq 699
$L__BB0_978:
	and.b64  	%rd1843, %rd14, 144115188075855872;
	setp.eq.s64 	%p340, %rd1843, 0;
	@%p340 bra 	$L__BB0_980;
	mov.u64 	%rd1844, $str$2;
	cvta.global.u64 	%rd1845, %rd1844;
	{ // callseq 700, 0
	.param .b64 param0;
	st.param.b64 	[param0], %rd1845;
	.param .b64 param1;
	st.param.b64 	[param1], 0;
	.param .b32 retval0;
	call.uni (retval0), 
	vprintf, 
	(
	param0, 
	param1
	);
	ld.param.b32 	%r1497, [retval0];
	} // callseq 700
	bra.uni 	$L__BB0_981;
$L__BB0_980:
	mov.u64 	%rd1846, $str$3;
	cvta.global.u64 	%rd1847, %rd1846;
	{ // callseq 701, 0
	.param .b64 param0;
	st.param.b64 	[param0], %rd1847;
	.param .b64 param1;
	st.param.b64 	[param1], 0;
	.param .b32 retval0;
	call.uni (retval0), 
	vprintf, 
	(
	param0, 
	param1
	);
	ld.param.b32 	%r1499, [retval0];
	} // callseq 701
$L__BB0_981:
	and.b64  	%rd1848, %rd14, 72057594037927936;
	setp.eq.s64 	%p341, %rd1848, 0;
	@%p341 bra 	$L__BB0_983;
	mov.u64 	%rd1849, $str$2;
	cvta.global.u64 	%rd1850, %rd1849;
	{ // callseq 702, 0
	.param .b64 param0;
	st.param.b64 	[param0], %rd1850;
	.param .b64 param1;
	st.param.b64 	[param1], 0;
	.param .b32 retval0;
	call.uni (retval0), 
	vprintf, 
	(
	param0, 
	param1
	);
	ld.param.b32 	%r1501, [retval0];
	} // callseq 702
	bra.uni 	$L__BB0_984;
$L__BB0_983:
	mov.u64 	%rd1851, $str$3;
	cvta.global.u64 	%rd1852, %rd1851;
	{ // callseq 703, 0
	.param .b64 param0;
	st.param.b64 	[param0], %rd1852;
	.param .b64 param1;
	st.param.b64 	[param1], 0;
	.param .b32 retval0;
	call.uni (retval0), 
	vprintf, 
	(
	param0, 
	param1
	);
	ld.param.b32 	%r1503, [retval0];
	} // callseq 703
$L__BB0_984:
	and.b64  	%rd1853, %rd14, 36028797018963968;
	setp.eq.s64 	%p342, %rd1853, 0;
	@%p342 bra 	$L__BB0_986;
	mov.u64 	%rd1854, $str$2;
	cvta.global.u64 	%rd1855, %rd1854;
	{ // callseq 704, 0
	.param .b64 param0;
	st.param.b64 	[param0], %rd1855;
	.param .b64 param1;
	st.param.b64 	[param1], 0;
	.param .b32 retval0;
	call.uni (retval0), 
	vprintf, 
	(
	param0, 
	param1
	);
	ld.param.b32 	%r1505, [retval0];
	} // callseq 704
	bra.uni 	$L__BB0_987;
$L__BB0_986:
	mov.u64 	%rd1856, $str$3;
	cvta.global.u64 	%rd1857, %rd1856;
	{ // callseq 705, 0
	.param .b64 param0;
	st.param.b64 	[param0], %rd1857;
	.param .b64 param1;
	st.param.b64 	[param1], 0;
	.param .b32 retval0;
	call.uni (retval0), 
	vprintf, 
	(
	param0, 
	param1
	);
	ld.param.b32 	%r1507, [retval0];
	} // callseq 705
$L__BB0_987:
	and.b64  	%rd1858, %rd14, 18014398509481984;
	setp.eq.s64 	%p343, %rd1858, 0;
	@%p343 bra 	$L__BB0_989;
	mov.u64 	%rd1859, $str$2;
	cvta.global.u64 	%rd1860, %rd1859;
	{ // callseq 706, 0
	.param .b64 param0;
	st.param.b64 	[param0], %rd1860;
	.param .b64 param1;
	st.param.b64 	[param1], 0;
	.param .b32 retval0;
	call.uni (retval0), 
	vprintf, 
	(
	param0, 
	param1
	);
	ld.param.b32 	%r1509, [retval0];
	} // callseq 706
	bra.uni 	$L__BB0_990;
$L__BB0_989:
	mov.u64 	%rd1861, $str$3;
	cvta.global.u64 	%rd1862, %rd1861;
	{ // callseq 707, 0
	.param .b64 param0;
	st.param.b64 	[param0], %rd1862;
	.param .b64 param1;
	st.param.b64 	[param1], 0;
	.param .b32 retval0;
	call.uni (retval0), 
	vprintf, 
	(
	param0, 
	param1
	);
	ld.param.b32 	%r1511, [retval0];
	} // callseq 707
$L__BB0_990:
	and.b64  	%rd1863, %rd14, 9007199254740992;
	setp.eq.s64 	%p344, %rd1863, 0;
	@%p344 bra 	$L__BB0_992;
	mov.u64 	%rd1864, $str$2;
	cvta.global.u64 	%rd1865, %rd1864;
	{ // callseq 708, 0
	.param .b64 param0;
	st.param.b64 	[param0], %rd1865;
	.param .b64 param1;
	st.param.b64 	[param1], 0;
	.param .b32 retval0;
	call.uni (retval0), 
	vprintf, 
	(
	param0, 
	param1
	);
	ld.param.b32 	%r1513, [retval0];
	} // callseq 708
	bra.uni 	$L__BB0_993;
$L__BB0_992:
	mov.u64 	%rd1866, $str$3;
	cvta.global.u64 	%rd1867, %rd1866;
	{ // callseq 709, 0
	.param .b64 param0;
	st.param.b64 	[param0], %rd1867;
	.param .b64 param1;
	st.param.b64 	[param1], 0;
	.param .b32 retval0;
	call.uni (retval0), 
	vprintf, 
	(
	param0, 
	param1
	);
	ld.param.b32 	%r1515, [retval0];
	} // callseq 709
$L__BB0_993:
	and.b64  	%rd1868, %rd14, 4503599627370496;
	setp.eq.s64 	%p345, %rd1868, 0;
	@%p345 bra 	$L__BB0_995;
	mov.u64 	%rd1869, $str$2;
	cvta.global.u64 	%rd1870, %rd1869;
	{ // callseq 710, 0
	.param .b64 param0;
	st.param.b64 	[param0], %rd1870;
	.param .b64 param1;
	st.param.b64 	[param1], 0;
	.param .b32 retval0;
	call.uni (retval0), 
	vprintf, 
	(
	param0, 
	param1
	);
	ld.param.b32 	%r1517, [retval0];
	} // callseq 710
	bra.uni 	$L__BB0_996;
$L__BB0_995:
	mov.u64 	%rd1871, $str$3;
	cvta.global.u64 	%rd1872, %rd1871;
	{ // callseq 711, 0
	.param .b64 param0;
	st.param.b64 	[param0], %rd1872;
	.param .b64 param1;
	st.param.b64 	[param1], 0;
	.param .b32 retval0;
	call.uni (retval0), 
	vprintf, 
	(
	param0, 
	param1
	);
	ld.param.b32 	%r1519, [retval0];
	} // callseq 711
$L__BB0_996:
	and.b64  	%rd1873, %rd14, 2251799813685248;
	setp.eq.s64 	%p346, %rd1873, 0;
	@%p346 bra 	$L__BB0_998;
	mov.u64 	%rd1874, $str$2;
	cvta.global.u64 	%rd1875, %rd1874;
	{ // callseq 712, 0
	.param .b64 param0;
	st.param.b64 	[param0], %rd1875;
	.param .b64 param1;
	st.param.b64 	[param1], 0;
	.param .b32 retval0;
	call.uni (retval0), 
	vprintf, 
	(
	param0, 
	param1
	);
	ld.param.b32 	%r1521, [retval0];
	} // callseq 712
	bra.uni 	$L__BB0_999;
$L__BB0_998:
	mov.u64 	%rd1876, $str$3;
	cvta.global.u64 	%rd1877, %rd1876;
	{ // callseq 713, 0
	.param .b64 param0;
	st.param.b64 	[param0], %rd1877;
	.param .b64 param1;
	st.param.b64 	[param1], 0;
	.param .b32 retval0;
	call.uni (retval0), 
	vprintf, 
	(
	param0, 
	param1
	);
	ld.param.b32 	%r1523, [retval0];
	} // callseq 713
$L__BB0_999:
	and.b64  	%rd1878, %rd14, 1125899906842624;
	setp.eq.s64 	%p347, %rd1878, 0;
	@%p347 bra 	$L__BB0_1001;
	mov.u64 	%rd1879, $str$2;
	cvta.global.u64 	%rd1880, %rd1879;
	{ // callseq 714, 0
	.param .b64 param0;
	st.param.b64 	[param0], %rd1880;
	.param .b64 param1;
	st.param.b64 	[param1], 0;
	.param .b32 retval0;
	call.uni (retval0), 
	vprintf, 
	(
	param0, 
	param1
	);
	ld.param.b32 	%r1525, [retval0];
	} // callseq 714
	bra.uni 	$L__BB0_1002;
$L__BB0_1001:
	mov.u64 	%rd1881, $str$3;
	cvta.global.u64 	%rd1882, %rd1881;
	{ // callseq 715, 0
	.param .b64 param0;
	st.param.b64 	[param0], %rd1882;
	.param .b64 param1;
	st.param.b64 	[param1], 0;
	.param .b32 retval0;
	call.uni (retval0), 
	vprintf, 
	(
	param0, 
	param1
	);
	ld.param.b32 	%r1527, [retval0];
	} // callseq 715
$L__BB0_1002:
	and.b64  	%rd1883, %rd14, 562949953421312;
	setp.eq.s64 	%p348, %rd1883, 0;
	@%p348 bra 	$L__BB0_1004;
	mov.u64 	%rd1884, $str$2;
	cvta.global.u64 	%rd1885, %rd1884;
	{ // callseq 716, 0
	.param .b64 param0;
	st.param.b64 	[param0], %rd1885;
	.param .b64 param1;
	st.param.b64 	[param1], 0;
	.param .b32 retval0;
	call.uni (retval0), 
	vprintf, 
	(
	param0, 
	param1
	);
	ld.param.b32 	%r1529, [retval0];
	} // callseq 716
	bra.uni 	$L__BB0_1005;
$L__BB0_1004:
	mov.u64 	%rd1886, $str$3;
	cvta.global.u64 	%rd1887, %rd1886;
	{ // callseq 717, 0
	.param .b64 param0;
	st.param.b64 	[param0], %rd1887;
	.param .b64 param1;
	st.param.b64 	[param1], 0;
	.param .b32 retval0;
	call.uni (retval0), 
	vprintf, 
	(
	param0, 
	param1
	);
	ld.param.b32 	%r1531, [retval0];
	} // callseq 717
$L__BB0_1005:
	and.b64  	%rd1888, %rd14, 281474976710656;
	setp.eq.s64 	%p349, %rd1888, 0;
	@%p349 bra 	$L__BB0_1007;
	mov.u64 	%rd1889, $str$2;
	cvta.global.u64 	%rd1890, %rd1889;
	{ // callseq 718, 0
	.param .b64 param0;
	st.param.b64 	[param0], %rd1890;
	.param .b64 param1;
	st.param.b64 	[param1], 0;
	.param .b32 retval0;
	call.uni (retval0), 
	vprintf, 
	(
	param0, 
	param1
	);
	ld.param.b32 	%r1533, [retval0];
	} // callseq 718
	bra.uni 	$L__BB0_1008;
$L__BB0_1007:
	mov.u64 	%rd1891, $str$3;
	cvta.global.u64 	%rd1892, %rd1891;
	{ // callseq 719, 0
	.param .b64 param0;
	st.param.b64 	[param0], %rd1892;
	.param .b64 param1;
	st.param.b64 	[param1], 0;
	.param .b32 retval0;
	call.uni (retval0), 
	vprintf, 
	(
	param0, 
	param1
	);
	ld.param.b32 	%r1535, [retval0];
	} // callseq 719
$L__BB0_1008:
	and.b64  	%rd1893, %rd14, 140737488355328;
	setp.eq.s64 	%p350, %rd1893, 0;
	@%p350 bra 	$L__BB0_1010;
	mov.u64 	%rd1894, $str$2;
	cvta.global.u64 	%rd1895, %rd1894;
	{ // callseq 720, 0
	.param .b64 param0;
	st.param.b64 	[param0], %rd1895;
	.param .b64 param1;
	st.param.b64 	[param1], 0;
	.param .b32 retval0;
	call.uni (retval0), 
	vprintf, 
	(
	param0, 
	param1
	);
	ld.param.b32 	%r1537, [retval0];
	} // callseq 720
	bra.uni 	$L__BB0_1011;
$L__BB0_1010:
	mov.u64 	%rd1896, $str$3;
	cvta.global.u64 	%rd1897, %rd1896;
	{ // callseq 721, 0
	.param .b64 param0;
	st.param.b64 	[param0], %rd1897;
	.param .b64 param1;
	st.param.b64 	[param1], 0;
	.param .b32 retval0;
	call.uni (retval0), 
	vprintf, 
	(
	param0, 
	param1
	);
	ld.param.b32 	%r1539, [retval0];
	} // callseq 721
$L__BB0_1011:
	and.b64  	%rd1898, %rd14, 70368744177664;
	setp.eq.s64 	%p351, %rd1898, 0;
	@%p351 bra 	$L__BB0_1013;
	mov.u64 	%rd1899, $str$2;
	cvta.global.u64 	%rd1900, %rd1899;
	{ // callseq 722, 0
	.param .b64 param0;
	st.param.b64 	[param0], %rd1900;
	.param .b64 param1;
	st.param.b64 	[param1], 0;
	.param .b32 retval0;
	call.uni (retval0), 
	vprintf, 
	(
	param0, 
	param1
	);
	ld.param.b32 	%r1541, [retval0];
	} // callseq 722
	bra.uni 	$L__BB0_1014;
$L__BB0_1013:
	mov.u64 	%rd1901, $str$3;
	cvta.global.u64 	%rd1902, %rd1901;
	{ // callseq 723, 0
	.param .b64 param0;
	st.param.b64 	[param0], %rd1902;
	.param .b64 param1;
	st.param.b64 	[param1], 0;
	.param .b32 retval0;
	call.uni (retval0), 
	vprintf, 
	(
	param0, 
	param1
	);
	ld.param.b32 	%r1543, [retval0];
	} // callseq 723
$L__BB0_1014:
	and.b64  	%rd1903, %rd14, 35184372088832;
	setp.eq.s64 	%p352, %rd1903, 0;
	@%p352 bra 	$L__BB0_1016;
	mov.u64 	%rd1904, $str$2;
	cvta.global.u64 	%rd1905, %rd1904;
	{ // callseq 724, 0
	.param .b64 param0;
	st.param.b64 	[param0], %rd1905;
	.param .b64 param1;
	st.param.b64 	[param1], 0;
	.param .b32 retval0;
	call.uni (retval0), 
	vprintf, 
	(
	param0, 
	param1
	);
	ld.param.b32 	%r1545, [retval0];
	} // callseq 724
	bra.uni 	$L__BB0_1017;
$L__BB0_1016:
	mov.u64 	%rd1906, $str$3;
	cvta.global.u64 	%rd1907, %rd1906;
	{ // callseq 725, 0
	.param .b64 param0;
	st.param.b64 	[param0], %rd1907;
	.param .b64 param1;
	st.param.b64 	[param1], 0;
	.param .b32 retval0;
	call.uni (retval0), 
	vprintf, 
	(
	param0, 
	param1
	);
	ld.param.b32 	%r1547, [retval0];
	} // callseq 725
$L__BB0_1017:
	and.b64  	%rd1908, %rd14, 17592186044416;
	setp.eq.s64 	%p353, %rd1908, 0;
	@%p353 bra 	$L__BB0_1019;
	mov.u64 	%rd1909, $str$2;
	cvta.global.u64 	%rd1910, %rd1909;
	{ // callseq 726, 0
	.param .b64 param0;
	st.param.b64 	[param0], %rd1910;
	.param .b64 param1;
	st.param.b64 	[param1], 0;
	.param .b32 retval0;
	call.uni (retval0), 
	vprintf, 
	(
	param0, 
	param1
	);
	ld.param.b32 	%r1549, [retval0];
	} // callseq 726
	bra.uni 	$L__BB0_1020;
$L__BB0_1019:
	mov.u64 	%rd1911, $str$3;
	cvta.global.u64 	%rd1912, %rd1911;
	{ // callseq 727, 0
	.param .b64 param0;
	st.param.b64 	[param0], %rd1912;
	.param .b64 param1;
	st.param.b64 	[param1], 0;
	.param .b32 retval0;
	call.uni (retval0), 
	vprintf, 
	(
	param0, 
	param1
	);
	ld.param.b32 	%r1551, [retval0];
	} // callseq 727
$L__BB0_1020:
	and.b64  	%rd1913, %rd14, 8796093022208;
	setp.eq.s64 	%p354, %rd1913, 0;
	@%p354 bra 	$L__BB0_1022;
	mov.u64 	%rd1914, $str$2;
	cvta.global.u64 	%rd1915, %rd1914;
	{ // callseq 728, 0
	.param .b64 param0;
	st.param.b64 	[param0], %rd1915;
	.param .b64 param1;
	st.param.b64 	[param1], 0;
	.param .b32 retval0;
	call.uni (retval0), 
	vprintf, 
	(
	param0, 
	param1
	);
	ld.param.b32 	%r1553, [retval0];
	} // callseq 728
	bra.uni 	$L__BB0_1023;
$L__BB0_1022:
	mov.u64 	%rd1916, $str$3;
	cvta.global.u64 	%rd1917, %rd1916;
	{ // callseq 729, 0
	.param .b64 param0;
	st.param.b64 	[param0], %rd1917;
	.param .b64 param1;
	st.param.b64 	[param1], 0;
	.param .b32 retval0;
	call.uni (retval0), 
	vprintf, 
	(
	param0, 
	param1
	);
	ld.param.b32 	%r1555, [retval0];
	} // callseq 729
$L__BB0_1023:
	shr.u64 	%rd1918, %rd14, 31;
	cvt.u32.u64 	%r1557, %rd1918;
	shr.s32 	%r1558, %r1557, 12;
	cvta.to.local.u64 	%rd1920, %rd32;
	st.local.u32 	[%rd1920], %r1558;
	cvta.global.u64 	%rd1922, %rd139;
	{ // callseq 730, 0
	.param .b64 param0;
	st.param.b64 	[param0], %rd1922;
	.param .b64 param1;
	st.param.b64 	[param1], %rd32;
	.param .b32 retval0;
	call.uni (retval0), 
	vprintf, 
	(
	param0, 
	param1
	);
	ld.param.b32 	%r1559, [retval0];
	} // callseq 730
	shr.u64 	%rd1923, %rd14, 42;
	and.b64  	%rd15, %rd1923, 1;
	setp.eq.s64 	%p355, %rd15, 0;
	@%p355 bra 	$L__BB0_1025;
	mov.u64 	%rd1924, $str$2;
	cvta.global.u64 	%rd1925, %rd1924;
	{ // callseq 731, 0
	.param .b64 param0;
	st.param.b64 	[param0], %rd1925;
	.param .b64 param1;
	st.param.b64 	[param1], 0;
	.param .b32 retval0;
	call.uni (retval0), 
	vprintf, 
	(
	param0, 
	param1
	);
	ld.param.b32 	%r1561, [retval0];
	} // callseq 731
	bra.uni 	$L__BB0_1026;
$L__BB0_1025:
	mov.u64 	%rd1926, $str$3;
	cvta.global.u64 	%rd1927, %rd1926;
	{ // callseq 732, 0
	.param .b64 param0;
	st.param.b64 	[param0], %rd1927;
	.param .b64 param1;
	st.param.b64 	[param1], 0;
	.param .b32 retval0;
	call.uni (retval0), 
	vprintf, 
	(
	param0, 
	param1
	);
	ld.param.b32 	%r1563, [retval0];
	} // callseq 732
$L__BB0_1026:
	cvta.to.local.u64 	%rd1929, %rd32;
	st.local.u32 	[%rd1929], %rd15;
	cvta.global.u64 	%rd1931, %rd34;
	{ // callseq 733, 0
	.param .b64 param0;
	st.param.b64 	[param0], %rd1931;
	.param .b64 param1;
	st.param.b64 	[param1], %rd32;
	.param .b32 retval0;
	call.uni (retval0), 
	vprintf, 
	(
	param0, 
	param1
	);
	ld.param.b32 	%r1565, [retval0];
	} // callseq 733
	and.b64  	%rd1932, %rd14, 2199023255552;
	setp.eq.s64 	%p356, %rd1932, 0;
	@%p356 bra 	$L__BB0_1028;
	mov.u64 	%rd1933, $str$2;
	cvta.global.u64 	%rd1934, %rd1933;
	{ // callseq 734, 0
	.param .b64 param0;
	st.param.b64 	[param0], %rd1934;
	.param .b64 param1;
	st.param.b64 	[param1], 0;
	.param .b32 retval0;
	call.uni (retval0), 
	vprintf, 
	(
	param0, 
	param1
	);
	ld.param.b32 	%r1567, [retval0];
	} // callseq 734
	bra.uni 	$L__BB0_1029;
$L__BB0_1028:
	mov.u64 	%rd1935, $str$3;
	cvta.global.u64 	%rd1936, %rd1935;
	{ // callseq 735, 0
	.param .b64 param0;
	st.param.b64 	[param0], %rd1936;
	.param .b64 param1;
	st.param.b64 	[param1], 0;
	.param .b32 retval0;
	call.uni (retval0), 
	vprintf, 
	(
	param0, 
	param1
	);
	ld.param.b32 	%r1569, [retval0];
	} // callseq 735
$L__BB0_1029:
	and.b64  	%rd1937, %rd14, 1099511627776;
	setp.eq.s64 	%p357, %rd1937, 0;
	@%p357 bra 	$L__BB0_1031;
	mov.u64 	%rd1938, $str$2;
	cvta.global.u64 	%rd1939, %rd1938;
	{ // callseq 736, 0
	.param .b64 param0;
	st.param.b64 	[param0], %rd1939;
	.param .b64 param1;
	st.param.b64 	[param1], 0;
	.param .b32 retval0;
	call.uni (retval0), 
	vprintf, 
	(
	param0, 
	param1
	);
	ld.param.b32 	%r1571, [retval0];
	} // callseq 736
	bra.uni 	$L__BB0_1032;
$L__BB0_1031:
	mov.u64 	%rd1940, $str$3;
	cvta.global.u64 	%rd1941, %rd1940;
	{ // callseq 737, 0
	.param .b64 param0;
	st.param.b64 	[param0], %rd1941;
	.param .b64 param1;
	st.param.b64 	[param1], 0;
	.param .b32 retval0;
	call.uni (retval0), 
	vprintf, 
	(
	param0, 
	param1
	);
	ld.param.b32 	%r1573, [retval0];
	} // callseq 737
$L__BB0_1032:
	and.b64  	%rd1942, %rd14, 549755813888;
	setp.eq.s64 	%p358, %rd1942, 0;
	@%p358 bra 	$L__BB0_1034;
	mov.u64 	%rd1943, $str$2;
	cvta.global.u64 	%rd1944, %rd1943;
	{ // callseq 738, 0
	.param .b64 param0;
	st.param.b64 	[param0], %rd1944;
	.param .b64 param1;
	st.param.b64 	[param1], 0;
	.param .b32 retval0;
	call.uni (retval0), 
	vprintf, 
	(
	param0, 
	param1
	);
	ld.param.b32 	%r1575, [retval0];
	} // callseq 738
	bra.uni 	$L__BB0_1035;
$L__BB0_1034:
	mov.u64 	%rd1945, $str$3;
	cvta.global.u64 	%rd1946, %rd1945;
	{ // callseq 739, 0
	.param .b64 param0;
	st.param.b64 	[param0], %rd1946;
	.param .b64 param1;
	st.param.b64 	[param1], 0;
	.param .b32 retval0;
	call.uni (retval0), 
	vprintf, 
	(
	param0, 
	param1
	);
	ld.param.b32 	%r1577, [retval0];
	} // callseq 739
$L__BB0_1035:
	and.b64  	%rd1947, %rd14, 274877906944;
	setp.eq.s64 	%p359, %rd1947, 0;
	@%p359 bra 	$L__BB0_1037;
	mov.u64 	%rd1948, $str$2;
	cvta.global.u64 	%rd1949, %rd1948;
	{ // callseq 740, 0
	.param .b64 param0;
	st.param.b64 	[param0], %rd1949;
	.param .b64 param1;
	st.param.b64 	[param1], 0;
	.param .b32 retval0;
	call.uni (retval0), 
	vprintf, 
	(
	param0, 
	param1
	);
	ld.param.b32 	%r1579, [retval0];
	} // callseq 740
	bra.uni 	$L__BB0_1038;
$L__BB0_1037:
	mov.u64 	%rd1950, $str$3;
	cvta.global.u64 	%rd1951, %rd1950;
	{ // callseq 741, 0
	.param .b64 param0;
	st.param.b64 	[param0], %rd1951;
	.param .b64 param1;
	st.param.b64 	[param1], 0;
	.param .b32 retval0;
	call.uni (retval0), 
	vprintf, 
	(
	param0, 
	param1
	);
	ld.param.b32 	%r1581, [retval0];
	} // callseq 741
$L__BB0_1038:
	and.b64  	%rd1952, %rd14, 137438953472;
	setp.eq.s64 	%p360, %rd1952, 0;
	@%p360 bra 	$L__BB0_1040;
	mov.u64 	%rd1953, $str$2;
	cvta.global.u64 	%rd1954, %rd1953;
	{ // callseq 742, 0
	.param .b64 param0;
	st.param.b64 	[param0], %rd1954;
	.param .b64 param1;
	st.param.b64 	[param1], 0;
	.param .b32 retval0;
	call.uni (retval0), 
	vprintf, 
	(
	param0, 
	param1
	);
	ld.param.b32 	%r1583, [retval0];
	} // callseq 742
	bra.uni 	$L__BB0_1041;
$L__BB0_1040:
	mov.u64 	%rd1955, $str$3;
	cvta.global.u64 	%rd1956, %rd1955;
	{ // callseq 743, 0
	.param .b64 param0;
	st.param.b64 	[param0], %rd1956;
	.param .b64 param1;
	st.param.b64 	[param1], 0;
	.param .b32 retval0;
	call.uni (retval0), 
	vprintf, 
	(
	param0, 
	param1
	);
	ld.param.b32 	%r1585, [retval0];
	} // callseq 743
$L__BB0_1041:
	and.b64  	%rd1957, %rd14, 68719476736;
	setp.eq.s64 	%p361, %rd1957, 0;
	@%p361 bra 	$L__BB0_1043;
	mov.u64 	%rd1958, $str$2;
	cvta.global.u64 	%rd1959, %rd1958;
	{ // callseq 744, 0
	.param .b64 param0;
	st.param.b64 	[param0], %rd1959;
	.param .b64 param1;
	st.param.b64 	[param1], 0;
	.param .b32 retval0;
	call.uni (retval0), 
	vprintf, 
	(
	param0, 
	param1
	);
	ld.param.b32 	%r1587, [retval0];
	} // callseq 744
	bra.uni 	$L__BB0_1044;
$L__BB0_1043:
	mov.u64 	%rd1960, $str$3;
	cvta.global.u64 	%rd1961, %rd1960;
	{ // callseq 745, 0
	.param .b64 param0;
	st.param.b64 	[param0], %rd1961;
	.param .b64 param1;
	st.param.b64 	[param1], 0;
	.param .b32 retval0;
	call.uni (retval0), 
	vprintf, 
	(
	param0, 
	param1
	);
	ld.param.b32 	%r1589, [retval0];
	} // callseq 745
$L__BB0_1044:
	and.b64  	%rd1962, %rd14, 34359738368;
	setp.eq.s64 	%p362, %rd1962, 0;
	@%p362 bra 	$L__BB0_1046;
	mov.u64 	%rd1963, $str$2;
	cvta.global.u64 	%rd1964, %rd1963;
	{ // callseq 746, 0
	.param .b64 param0;
	st.param.b64 	[param0], %rd1964;
	.param .b64 param1;
	st.param.b64 	[param1], 0;
	.param .b32 retval0;
	call.uni (retval0), 
	vprintf, 
	(
	param0, 
	param1
	);
	ld.param.b32 	%r1591, [retval0];
	} // callseq 746
	bra.uni 	$L__BB0_1047;
$L__BB0_1046:
	mov.u64 	%rd1965, $str$3;
	cvta.global.u64 	%rd1966, %rd1965;
	{ // callseq 747, 0
	.param .b64 param0;
	st.param.b64 	[param0], %rd1966;
	.param .b64 param1;
	st.param.b64 	[param1], 0;
	.param .b32 retval0;
	call.uni (retval0), 
	vprintf, 
	(
	param0, 
	param1
	);
	ld.param.b32 	%r1593, [retval0];
	} // callseq 747
$L__BB0_1047:
	and.b64  	%rd1967, %rd14, 17179869184;
	setp.eq.s64 	%p363, %rd1967, 0;
	@%p363 bra 	$L__BB0_1049;
	mov.u64 	%rd1968, $str$2;
	cvta.global.u64 	%rd1969, %rd1968;
	{ // callseq 748, 0
	.param .b64 param0;
	st.param.b64 	[param0], %rd1969;
	.param .b64 param1;
	st.param.b64 	[param1], 0;
	.param .b32 retval0;
	call.uni (retval0), 
	vprintf, 
	(
	param0, 
	param1
	);
	ld.param.b32 	%r1595, [retval0];
	} // callseq 748
	bra.uni 	$L__BB0_1050;
$L__BB0_1049:
	mov.u64 	%rd1970, $str$3;
	cvta.global.u64 	%rd1971, %rd1970;
	{ // callseq 749, 0
	.param .b64 param0;
	st.param.b64 	[param0], %rd1971;
	.param .b64 param1;
	st.param.b64 	[param1], 0;
	.param .b32 retval0;
	call.uni (retval0), 
	vprintf, 
	(
	param0, 
	param1
	);
	ld.param.b32 	%r1597, [retval0];
	} // callseq 749
$L__BB0_1050:
	and.b64  	%rd1972, %rd14, 8589934592;
	setp.eq.s64 	%p364, %rd1972, 0;
	@%p364 bra 	$L__BB0_1052;
	mov.u64 	%rd1973, $str$2;
	cvta.global.u64 	%rd1974, %rd1973;
	{ // callseq 750, 0
	.param .b64 param0;
	st.param.b64 	[param0], %rd1974;
	.param .b64 param1;
	st.param.b64 	[param1], 0;
	.param .b32 retval0;
	call.uni (retval0), 
	vprintf, 
	(
	param0, 
	param1
	);
	ld.param.b32 	%r1599, [retval0];
	} // callseq 750
	bra.uni 	$L__BB0_1053;
$L__BB0_1052:
	mov.u64 	%rd1975, $str$3;
	cvta.global.u64 	%rd1976, %rd1975;
	{ // callseq 751, 0
	.param .b64 param0;
	st.param.b64 	[param0], %rd1976;
	.param .b64 param1;
	st.param.b64 	[param1], 0;
	.param .b32 retval0;
	call.uni (retval0), 
	vprintf, 
	(
	param0, 
	param1
	);
	ld.param.b32 	%r1601, [retval0];
	} // callseq 751
$L__BB0_1053:
	and.b64  	%rd1977, %rd14, 4294967296;
	setp.eq.s64 	%p365, %rd1977, 0;
	@%p365 bra 	$L__BB0_1055;
	mov.u64 	%rd1978, $str$2;
	cvta.global.u64 	%rd1979, %rd1978;
	{ // callseq 752, 0
	.param .b64 param0;
	st.param.b64 	[param0], %rd1979;
	.param .b64 param1;
	st.param.b64 	[param1], 0;
	.param .b32 retval0;
	call.uni (retval0), 
	vprintf, 
	(
	param0, 
	param1
	);
	ld.param.b32 	%r1603, [retval0];
	} // callseq 752
	bra.uni 	$L__BB0_1056;
$L__BB0_1055:
	mov.u64 	%rd1980, $str$3;
	cvta.global.u64 	%rd1981, %rd1980;
	{ // callseq 753, 0
	.param .b64 param0;
	st.param.b64 	[param0], %rd1981;
	.param .b64 param1;
	st.param.b64 	[param1], 0;
	.param .b32 retval0;
	call.uni (retval0), 
	vprintf, 
	(
	param0, 
	param1
	);
	ld.param.b32 	%r1605, [retval0];
	} // callseq 753
$L__BB0_1056:
	and.b64  	%rd1982, %rd14, 2147483648;
	setp.eq.s64 	%p366, %rd1982, 0;
	@%p366 bra 	$L__BB0_1058;
	mov.u64 	%rd1983, $str$2;
	cvta.global.u64 	%rd1984, %rd1983;
	{ // callseq 754, 0
	.param .b64 param0;
	st.param.b64 	[param0], %rd1984;
	.param .b64 param1;
	st.param.b64 	[param1], 0;
	.param .b32 retval0;
	call.uni (retval0), 
	vprintf, 
	(
	param0, 
	param1
	);
	ld.param.b32 	%r1607, [retval0];
	} // callseq 754
	bra.uni 	$L__BB0_1059;
$L__BB0_1058:
	mov.u64 	%rd1985, $str$3;
	cvta.global.u64 	%rd1986, %rd1985;
	{ // callseq 755, 0
	.param .b64 param0;
	st.param.b64 	[param0], %rd1986;
	.param .b64 param1;
	st.param.b64 	[param1], 0;
	.param .b32 retval0;
	call.uni (retval0), 
	vprintf, 
	(
	param0, 
	param1
	);
	ld.param.b32 	%r1609, [retval0];
	} // callseq 755
$L__BB0_1059:
	and.b64  	%rd1987, %rd14, 1073741824;
	setp.eq.s64 	%p367, %rd1987, 0;
	@%p367 bra 	$L__BB0_1061;
	mov.u64 	%rd1988, $str$2;
	cvta.global.u64 	%rd1989, %rd1988;
	{ // callseq 756, 0
	.param .b64 param0;
	st.param.b64 	[param0], %rd1989;
	.param .b64 param1;
	st.param.b64 	[param1], 0;
	.param .b32 retval0;
	call.uni (retval0), 
	vprintf, 
	(
	param0, 
	param1
	);
	ld.param.b32 	%r1611, [retval0];
	} // callseq 756
	bra.uni 	$L__BB0_1062;
$L__BB0_1061:
	mov.u64 	%rd1990, $str$3;
	cvta.global.u64 	%rd1991, %rd1990;
	{ // callseq 757, 0
	.param .b64 param0;
	st.param.b64 	[param0], %rd1991;
	.param .b64 param1;
	st.param.b64 	[param1], 0;
	.param .b32 retval0;
	call.uni (retval0), 
	vprintf, 
	(
	param0, 
	param1
	);
	ld.param.b32 	%r1613, [retval0];
	} // callseq 757
$L__BB0_1062:
	and.b64  	%rd1992, %rd14, 536870912;
	setp.eq.s64 	%p368, %rd1992, 0;
	@%p368 bra 	$L__BB0_1064;
	mov.u64 	%rd1993, $str$2;
	cvta.global.u64 	%rd1994, %rd1993;
	{ // callseq 758, 0
	.param .b64 param0;
	st.param.b64 	[param0], %rd1994;
	.param .b64 param1;
	st.param.b64 	[param1], 0;
	.param .b32 retval0;
	call.uni (retval0), 
	vprintf, 
	(
	param0, 
	param1
	);
	ld.param.b32 	%r1615, [retval0];
	} // callseq 758
	bra.uni 	$L__BB0_1065;
$L__BB0_1064:
	mov.u64 	%rd1995, $str$3;
	cvta.global.u64 	%rd1996, %rd1995;
	{ // callseq 759, 0
	.param .b64 param0;
	st.param.b64 	[param0], %rd1996;
	.param .b64 param1;
	st.param.b64 	[param1], 0;
	.param .b32 retval0;
	call.uni (retval0), 
	vprintf, 
	(
	param0, 
	param1
	);
	ld.param.b32 	%r1617, [retval0];
	} // callseq 759
$L__BB0_1065:
	and.b64  	%rd1997, %rd14, 268435456;
	setp.eq.s64 	%p369, %rd1997, 0;
	@%p369 bra 	$L__BB0_1067;
	mov.u64 	%rd1998, $str$2;
	cvta.global.u64 	%rd1999, %rd1998;
	{ // callseq 760, 0
	.param .b64 param0;
	st.param.b64 	[param0], %rd1999;
	.param .b64 param1;
	st.param.b64 	[param1], 0;
	.param .b32 retval0;
	call.uni (retval0), 
	vprintf, 
	(
	param0, 
	param1
	);
	ld.param.b32 	%r1619, [retval0];
	} // callseq 760
	bra.uni 	$L__BB0_1068;
$L__BB0_1067:
	mov.u64 	%rd2000, $str$3;
	cvta.global.u64 	%rd2001, %rd2000;
	{ // callseq 761, 0
	.param .b64 param0;
	st.param.b64 	[param0], %rd2001;
	.param .b64 param1;
	st.param.b64 	[param1], 0;
	.param .b32 retval0;
	call.uni (retval0), 
	vprintf, 
	(
	param0, 
	param1
	);
	ld.param.b32 	%r1621, [retval0];
	} // callseq 761
$L__BB0_1068:
	and.b64  	%rd2002, %rd14, 134217728;
	setp.eq.s64 	%p370, %rd2002, 0;
	@%p370 bra 	$L__BB0_1070;
	mov.u64 	%rd2003, $str$2;
	cvta.global.u64 	%rd2004, %rd2003;
	{ // callseq 762, 0
	.param .b64 param0;
	st.param.b64 	[param0], %rd2004;
	.param .b64 param1;
	st.param.b64 	[param1], 0;
	.param .b32 retval0;
	call.uni (retval0), 
	vprintf, 
	(
	param0, 
	param1
	);
	ld.param.b32 	%r1623, [retval0];
	} // callseq 762
	bra.uni 	$L__BB0_1071;
$L__BB0_1070:
	mov.u64 	%rd2005, $str$3;
	cvta.global.u64 	%rd2006, %rd2005;
	{ // callseq 763, 0
	.param .b64 param0;
	st.param.b64 	[param0], %rd2006;
	.param .b64 param1;
	st.param.b64 	[param1], 0;
	.param .b32 retval0;
	call.uni (retval0), 
	vprintf, 
	(
	param0, 
	param1
	);
	ld.param.b32 	%r1625, [retval0];
	} // callseq 763
$L__BB0_1071:
	and.b64  	%rd2007, %rd14, 67108864;
	setp.eq.s64 	%p371, %rd2007, 0;
	@%p371 bra 	$L__BB0_1073;
	mov.u64 	%rd2008, $str$2;
	cvta.global.u64 	%rd2009, %rd2008;
	{ // callseq 764, 0
	.param .b64 param0;
	st.param.b64 	[param0], %rd2009;
	.param .b64 param1;
	st.param.b64 	[param1], 0;
	.param .b32 retval0;
	call.uni (retval0), 
	vprintf, 
	(
	param0, 
	param1
	);
	ld.param.b32 	%r1627, [retval0];
	} // callseq 764
	bra.uni 	$L__BB0_1074;
$L__BB0_1073:
	mov.u64 	%rd2010, $str$3;
	cvta.global.u64 	%rd2011, %rd2010;
	{ // callseq 765, 0
	.param .b64 param0;
	st.param.b64 	[param0], %rd2011;
	.param .b64 param1;
	st.param.b64 	[param1], 0;
	.param .b32 retval0;
	call.uni (retval0), 
	vprintf, 
	(
	param0, 
	param1
	);
	ld.param.b32 	%r1629, [retval0];
	} // callseq 765
$L__BB0_1074:
	and.b64  	%rd2012, %rd14, 33554432;
	setp.eq.s64 	%p372, %rd2012, 0;
	@%p372 bra 	$L__BB0_1076;
	mov.u64 	%rd2013, $str$2;
	cvta.global.u64 	%rd2014, %rd2013;
	{ // callseq 766, 0
	.param .b64 param0;
	st.param.b64 	[param0], %rd2014;
	.param .b64 param1;
	st.param.b64 	[param1], 0;
	.param .b32 retval0;
	call.uni (retval0), 
	vprintf, 
	(
	param0, 
	param1
	);
	ld.param.b32 	%r1631, [retval0];
	} // callseq 766
	bra.uni 	$L__BB0_1077;
$L__BB0_1076:
	mov.u64 	%rd2015, $str$3;
	cvta.global.u64 	%rd2016, %rd2015;
	{ // callseq 767, 0
	.param .b64 param0;
	st.param.b64 	[param0], %rd2016;
	.param .b64 param1;
	st.param.b64 	[param1], 0;
	.param .b32 retval0;
	call.uni (retval0), 
	vprintf, 
	(
	param0, 
	param1
	);
	ld.param.b32 	%r1633, [retval0];
	} // callseq 767
$L__BB0_1077:
	and.b64  	%rd2017, %rd14, 16777216;
	setp.eq.s64 	%p373, %rd2017, 0;
	@%p373 bra 	$L__BB0_1079;
	mov.u64 	%rd2018, $str$2;
	cvta.global.u64 	%rd2019, %rd2018;
	{ // callseq 768, 0
	.param .b64 param0;
	st.param.b64 	[param0], %rd2019;
	.param .b64 param1;
	st.param.b64 	[param1], 0;
	.param .b32 retval0;
	call.uni (retval0), 
	vprintf, 
	(
	param0, 
	param1
	);
	ld.param.b32 	%r1635, [retval0];
	} // callseq 768
	bra.uni 	$L__BB0_1080;
$L__BB0_1079:
	mov.u64 	%rd2020, $str$3;
	cvta.global.u64 	%rd2021, %rd2020;
	{ // callseq 769, 0
	.param .b64 param0;
	st.param.b64 	[param0], %rd2021;
	.param .b64 param1;
	st.param.b64 	[param1], 0;
	.param .b32 retval0;
	call.uni (retval0), 
	vprintf, 
	(
	param0, 
	param1
	);
	ld.param.b32 	%r1637, [retval0];
	} // callseq 769
$L__BB0_1080:
	and.b64  	%rd2022, %rd14, 8388608;
	setp.eq.s64 	%p374, %rd2022, 0;
	@%p374 bra 	$L__BB0_1082;
	mov.u64 	%rd2023, $str$2;
	cvta.global.u64 	%rd2024, %rd2023;
	{ // callseq 770, 0
	.param .b64 param0;
	st.param.b64 	[param0], %rd2024;
	.param .b64 param1;
	st.param.b64 	[param1], 0;
	.param .b32 retval0;
	call.uni (retval0), 
	vprintf, 
	(
	param0, 
	param1
	);
	ld.param.b32 	%r1639, [retval0];
	} // callseq 770
	bra.uni 	$L__BB0_1083;
$L__BB0_1082:
	mov.u64 	%rd2025, $str$3;
	cvta.global.u64 	%rd2026, %rd2025;
	{ // callseq 771, 0
	.param .b64 param0;
	st.param.b64 	[param0], %rd2026;
	.param .b64 param1;
	st.param.b64 	[param1], 0;
	.param .b32 retval0;
	call.uni (retval0), 
	vprintf, 
	(
	param0, 
	param1
	);
	ld.param.b32 	%r1641, [retval0];
	} // callseq 771
$L__BB0_1083:
	and.b64  	%rd2027, %rd14, 4194304;
	setp.eq.s64 	%p375, %rd2027, 0;
	@%p375 bra 	$L__BB0_1085;
	mov.u64 	%rd2028, $str$2;
	cvta.global.u64 	%rd2029, %rd2028;
	{ // callseq 772, 0
	.param .b64 param0;
	st.param.b64 	[param0], %rd2029;
	.param .b64 param1;
	st.param.b64 	[param1], 0;
	.param .b32 retval0;
	call.uni (retval0), 
	vprintf, 
	(
	param0, 
	param1
	);
	ld.param.b32 	%r1643, [retval0];
	} // callseq 772
	bra.uni 	$L__BB0_1086;
$L__BB0_1085:
	mov.u64 	%rd2030, $str$3;
	cvta.global.u64 	%rd2031, %rd2030;
	{ // callseq 773, 0
	.param .b64 param0;
	st.param.b64 	[param0], %rd2031;
	.param .b64 param1;
	st.param.b64 	[param1], 0;
	.param .b32 retval0;
	call.uni (retval0), 
	vprintf, 
	(
	param0, 
	param1
	);
	ld.param.b32 	%r1645, [retval0];
	} // callseq 773
$L__BB0_1086:
	and.b64  	%rd2032, %rd14, 2097152;
	setp.eq.s64 	%p376, %rd2032, 0;
	@%p376 bra 	$L__BB0_1088;
	mov.u64 	%rd2033, $str$2;
	cvta.global.u64 	%rd2034, %rd2033;
	{ // callseq 774, 0
	.param .b64 param0;
	st.param.b64 	[param0], %rd2034;
	.param .b64 param1;
	st.param.b64 	[param1], 0;
	.param .b32 retval0;
	call.uni (retval0), 
	vprintf, 
	(
	param0, 
	param1
	);
	ld.param.b32 	%r1647, [retval0];
	} // callseq 774
	bra.uni 	$L__BB0_1089;
$L__BB0_1088:
	mov.u64 	%rd2035, $str$3;
	cvta.global.u64 	%rd2036, %rd2035;
	{ // callseq 775, 0
	.param .b64 param0;
	st.param.b64 	[param0], %rd2036;
	.param .b64 param1;
	st.param.b64 	[param1], 0;
	.param .b32 retval0;
	call.uni (retval0), 
	vprintf, 
	(
	param0, 
	param1
	);
	ld.param.b32 	%r1649, [retval0];
	} // callseq 775
$L__BB0_1089:
	shr.u64 	%rd2037, %rd14, 10;
	cvt.u32.u64 	%r1651, %rd2037;
	shr.s32 	%r1652, %r1651, 11;
	cvta.to.local.u64 	%rd2039, %rd32;
	st.local.u32 	[%rd2039], %r1652;
	cvta.global.u64 	%rd2041, %rd139;
	{ // callseq 776, 0
	.param .b64 param0;
	st.param.b64 	[param0], %rd2041;
	.param .b64 param1;
	st.param.b64 	[param1], %rd32;
	.param .b32 retval0;
	call.uni (retval0), 
	vprintf, 
	(
	param0, 
	param1
	);
	ld.param.b32 	%r1653, [retval0];
	} // callseq 776
	and.b64  	%rd2042, %rd14, 1048576;
	setp.eq.s64 	%p377, %rd2042, 0;
	@%p377 bra 	$L__BB0_1091;
	mov.u64 	%rd2043, $str$2;
	cvta.global.u64 	%rd2044, %rd2043;
	{ // callseq 777, 0
	.param .b64 param0;
	st.param.b64 	[param0], %rd2044;
	.param .b64 param1;
	st.param.b64 	[param1], 0;
	.param .b32 retval0;
	call.uni (retval0), 
	vprintf, 
	(
	param0, 
	param1
	);
	ld.param.b32 	%r1655, [retval0];
	} // callseq 777
	bra.uni 	$L__BB0_1092;
$L__BB0_1091:
	mov.u64 	%rd2045, $str$3;
	cvta.global.u64 	%rd2046, %rd2045;
	{ // callseq 778, 0
	.param .b64 param0;
	st.param.b64 	[param0], %rd2046;
	.param .b64 param1;
	st.param.b64 	[param1], 0;
	.param .b32 retval0;
	call.uni (retval0), 
	vprintf, 
	(
	param0, 
	param1
	);
	ld.param.b32 	%r1657, [retval0];
	} // callseq 778
$L__BB0_1092:
	and.b64  	%rd2047, %rd14, 524288;
	setp.eq.s64 	%p378, %rd2047, 0;
	@%p378 bra 	$L__BB0_1094;
	mov.u64 	%rd2048, $str$2;
	cvta.global.u64 	%rd2049, %rd2048;
	{ // callseq 779, 0
	.param .b64 param0;
	st.param.b64 	[param0], %rd2049;
	.param .b64 param1;
	st.param.b64 	[param1], 0;
	.param .b32 retval0;
	call.uni (retval0), 
	vprintf, 
	(
	param0, 
	param1
	);
	ld.param.b32 	%r1659, [retval0];
	} // callseq 779
	bra.uni 	$L__BB0_1095;
$L__BB0_1094:
	mov.u64 	%rd2050, $str$3;
	cvta.global.u64 	%rd2051, %rd2050;
	{ // callseq 780, 0
	.param .b64 param0;
	st.param.b64 	[param0], %rd2051;
	.param .b64 param1;
	st.param.b64 	[param1], 0;
	.param .b32 retval0;
	call.uni (retval0), 
	vprintf, 
	(
	param0, 
	param1
	);
	ld.param.b32 	%r1661, [retval0];
	} // callseq 780
$L__BB0_1095:
	and.b64  	%rd2052, %rd14, 262144;
	setp.eq.s64 	%p379, %rd2052, 0;
	@%p379 bra 	$L__BB0_1097;
	mov.u64 	%rd2053, $str$2;
	cvta.global.u64 	%rd2054, %rd2053;
	{ // callseq 781, 0
	.param .b64 param0;
	st.param.b64 	[param0], %rd2054;
	.param .b64 param1;
	st.param.b64 	[param1], 0;
	.param .b32 retval0;
	call.uni (retval0), 
	vprintf, 
	(
	param0, 
	param1
	);
	ld.param.b32 	%r1663, [retval0];
	} // callseq 781
	bra.uni 	$L__BB0_1098;
$L__BB0_1097:
	mov.u64 	%rd2055, $str$3;
	cvta.global.u64 	%rd2056, %rd2055;
	{ // callseq 782, 0
	.param .b64 param0;
	st.param.b64 	[param0], %rd2056;
	.param .b64 param1;
	st.param.b64 	[param1], 0;
	.param .b32 retval0;
	call.uni (retval0), 
	vprintf, 
	(
	param0, 
	param1
	);
	ld.param.b32 	%r1665, [retval0];
	} // callseq 782
$L__BB0_1098:
	and.b64  	%rd2057, %rd14, 131072;
	setp.eq.s64 	%p380, %rd2057, 0;
	@%p380 bra 	$L__BB0_1100;
	mov.u64 	%rd2058, $str$2;
	cvta.global.u64 	%rd2059, %rd2058;
	{ // callseq 783, 0
	.param .b64 param0;
	st.param.b64 	[param0], %rd2059;
	.param .b64 param1;
	st.param.b64 	[param1], 0;
	.param .b32 retval0;
	call.uni (retval0), 
	vprintf, 
	(
	param0, 
	param1
	);
	ld.param.b32 	%r1667, [retval0];
	} // callseq 783
	bra.uni 	$L__BB0_1101;
$L__BB0_1100:
	mov.u64 	%rd2060, $str$3;
	cvta.global.u64 	%rd2061, %rd2060;
	{ // callseq 784, 0
	.param .b64 param0;
	st.param.b64 	[param0], %rd2061;
	.param .b64 param1;
	st.param.b64 	[param1], 0;
	.param .b32 retval0;
	call.uni (retval0), 
	vprintf, 
	(
	param0, 
	param1
	);
	ld.param.b32 	%r1669, [retval0];
	} // callseq 784
$L__BB0_1101:
	and.b64  	%rd2062, %rd14, 65536;
	setp.eq.s64 	%p381, %rd2062, 0;
	@%p381 bra 	$L__BB0_1103;
	mov.u64 	%rd2063, $str$2;
	cvta.global.u64 	%rd2064, %rd2063;
	{ // callseq 785, 0
	.param .b64 param0;
	st.param.b64 	[param0], %rd2064;
	.param .b64 param1;
	st.param.b64 	[param1], 0;
	.param .b32 retval0;
	call.uni (retval0), 
	vprintf, 
	(
	param0, 
	param1
	);
	ld.param.b32 	%r1671, [retval0];
	} // callseq 785
	bra.uni 	$L__BB0_1104;
$L__BB0_1103:
	mov.u64 	%rd2065, $str$3;
	cvta.global.u64 	%rd2066, %rd2065;
	{ // callseq 786, 0
	.param .b64 param0;
	st.param.b64 	[param0], %rd2066;
	.param .b64 param1;
	st.param.b64 	[param1], 0;
	.param .b32 retval0;
	call.uni (retval0), 
	vprintf, 
	(
	param0, 
	param1
	);
	ld.param.b32 	%r1673, [retval0];
	} // callseq 786
$L__BB0_1104:
	and.b64  	%rd2067, %rd14, 32768;
	setp.eq.s64 	%p382, %rd2067, 0;
	@%p382 bra 	$L__BB0_1106;
	mov.u64 	%rd2068, $str$2;
	cvta.global.u64 	%rd2069, %rd2068;
	{ // callseq 787, 0
	.param .b64 param0;
	st.param.b64 	[param0], %rd2069;
	.param .b64 param1;
	st.param.b64 	[param1], 0;
	.param .b32 retval0;
	call.uni (retval0), 
	vprintf, 
	(
	param0, 
	param1
	);
	ld.param.b32 	%r1675, [retval0];
	} // callseq 787
	bra.uni 	$L__BB0_1107;
$L__BB0_1106:
	mov.u64 	%rd2070, $str$3;
	cvta.global.u64 	%rd2071, %rd2070;
	{ // callseq 788, 0
	.param .b64 param0;
	st.param.b64 	[param0], %rd2071;
	.param .b64 param1;
	st.param.b64 	[param1], 0;
	.param .b32 retval0;
	call.uni (retval0), 
	vprintf, 
	(
	param0, 
	param1
	);
	ld.param.b32 	%r1677, [retval0];
	} // callseq 788
$L__BB0_1107:
	and.b64  	%rd2072, %rd14, 16384;
	setp.eq.s64 	%p383, %rd2072, 0;
	@%p383 bra 	$L__BB0_1109;
	mov.u64 	%rd2073, $str$2;
	cvta.global.u64 	%rd2074, %rd2073;
	{ // callseq 789, 0
	.param .b64 param0;
	st.param.b64 	[param0], %rd2074;
	.param .b64 param1;
	st.param.b64 	[param1], 0;
	.param .b32 retval0;
	call.uni (retval0), 
	vprintf, 
	(
	param0, 
	param1
	);
	ld.param.b32 	%r1679, [retval0];
	} // callseq 789
	bra.uni 	$L__BB0_1110;
$L__BB0_1109:
	mov.u64 	%rd2075, $str$3;
	cvta.global.u64 	%rd2076, %rd2075;
	{ // callseq 790, 0
	.param .b64 param0;
	st.param.b64 	[param0], %rd2076;
	.param .b64 param1;
	st.param.b64 	[param1], 0;
	.param .b32 retval0;
	call.uni (retval0), 
	vprintf, 
	(
	param0, 
	param1
	);
	ld.param.b32 	%r1681, [retval0];
	} // callseq 790
$L__BB0_1110:
	and.b64  	%rd2077, %rd14, 8192;
	setp.eq.s64 	%p384, %rd2077, 0;
	@%p384 bra 	$L__BB0_1112;
	mov.u64 	%rd2078, $str$2;
	cvta.global.u64 	%rd2079, %rd2078;
	{ // callseq 791, 0
	.param .b64 param0;
	st.param.b64 	[param0], %rd2079;
	.param .b64 param1;
	st.param.b64 	[param1], 0;
	.param .b32 retval0;
	call.uni (retval0), 
	vprintf, 
	(
	param0, 
	param1
	);
	ld.param.b32 	%r1683, [retval0];
	} // callseq 791
	bra.uni 	$L__BB0_1113;
$L__BB0_1112:
	mov.u64 	%rd2080, $str$3;
	cvta.global.u64 	%rd2081, %rd2080;
	{ // callseq 792, 0
	.param .b64 param0;
	st.param.b64 	[param0], %rd2081;
	.param .b64 param1;
	st.param.b64 	[param1], 0;
	.param .b32 retval0;
	call.uni (retval0), 
	vprintf, 
	(
	param0, 
	param1
	);
	ld.param.b32 	%r1685, [retval0];
	} // callseq 792
$L__BB0_1113:
	and.b64  	%rd2082, %rd14, 4096;
	setp.eq.s64 	%p385, %rd2082, 0;
	@%p385 bra 	$L__BB0_1115;
	mov.u64 	%rd2083, $str$2;
	cvta.global.u64 	%rd2084, %rd2083;
	{ // callseq 793, 0
	.param .b64 param0;
	st.param.b64 	[param0], %rd2084;
	.param .b64 param1;
	st.param.b64 	[param1], 0;
	.param .b32 retval0;
	call.uni (retval0), 
	vprintf, 
	(
	param0, 
	param1
	);
	ld.param.b32 	%r1687, [retval0];
	} // callseq 793
	bra.uni 	$L__BB0_1116;
$L__BB0_1115:
	mov.u64 	%rd2085, $str$3;
	cvta.global.u64 	%rd2086, %rd2085;
	{ // callseq 794, 0
	.param .b64 param0;
	st.param.b64 	[param0], %rd2086;
	.param .b64 param1;
	st.param.b64 	[param1], 0;
	.param .b32 retval0;
	call.uni (retval0), 
	vprintf, 
	(
	param0, 
	param1
	);
	ld.param.b32 	%r1689, [retval0];
	} // callseq 794
$L__BB0_1116:
	and.b64  	%rd2087, %rd14, 2048;
	setp.eq.s64 	%p386, %rd2087, 0;
	@%p386 bra 	$L__BB0_1118;
	mov.u64 	%rd2088, $str$2;
	cvta.global.u64 	%rd2089, %rd2088;
	{ // callseq 795, 0
	.param .b64 param0;
	st.param.b64 	[param0], %rd2089;
	.param .b64 param1;
	st.param.b64 	[param1], 0;
	.param .b32 retval0;
	call.uni (retval0), 
	vprintf, 
	(
	param0, 
	param1
	);
	ld.param.b32 	%r1691, [retval0];
	} // callseq 795
	bra.uni 	$L__BB0_1119;
$L__BB0_1118:
	mov.u64 	%rd2090, $str$3;
	cvta.global.u64 	%rd2091, %rd2090;
	{ // callseq 796, 0
	.param .b64 param0;
	st.param.b64 	[param0], %rd2091;
	.param .b64 param1;
	st.param.b64 	[param1], 0;
	.param .b32 retval0;
	call.uni (retval0), 
	vprintf, 
	(
	param0, 
	param1
	);
	ld.param.b32 	%r1693, [retval0];
	} // callseq 796
$L__BB0_1119:
	and.b64  	%rd2092, %rd14, 1024;
	setp.eq.s64 	%p387, %rd2092, 0;
	@%p387 bra 	$L__BB0_1121;
	mov.u64 	%rd2093, $str$2;
	cvta.global.u64 	%rd2094, %rd2093;
	{ // callseq 797, 0
	.param .b64 param0;
	st.param.b64 	[param0], %rd2094;
	.param .b64 param1;
	st.param.b64 	[param1], 0;
	.param .b32 retval0;
	call.uni (retval0), 
	vprintf, 
	(
	param0, 
	param1
	);
	ld.param.b32 	%r1695, [retval0];
	} // callseq 797
	bra.uni 	$L__BB0_1122;
$L__BB0_1121:
	mov.u64 	%rd2095, $str$3;
	cvta.global.u64 	%rd2096, %rd2095;
	{ // callseq 798, 0
	.param .b64 param0;
	st.param.b64 	[param0], %rd2096;
	.param .b64 param1;
	st.param.b64 	[param1], 0;
	.param .b32 retval0;
	call.uni (retval0), 
	vprintf, 
	(
	param0, 
	param1
	);
	ld.param.b32 	%r1697, [retval0];
	} // callseq 798
$L__BB0_1122:
	and.b64  	%rd2097, %rd14, 512;
	setp.eq.s64 	%p388, %rd2097, 0;
	@%p388 bra 	$L__BB0_1124;
	mov.u64 	%rd2098, $str$2;
	cvta.global.u64 	%rd2099, %rd2098;
	{ // callseq 799, 0
	.param .b64 param0;
	st.param.b64 	[param0], %rd2099;
	.param .b64 param1;
	st.param.b64 	[param1], 0;
	.param .b32 retval0;
	call.uni (retval0), 
	vprintf, 
	(
	param0, 
	param1
	);
	ld.param.b32 	%r1699, [retval0];
	} // callseq 799
	bra.uni 	$L__BB0_1125;
$L__BB0_1124:
	mov.u64 	%rd2100, $str$3;
	cvta.global.u64 	%rd2101, %rd2100;
	{ // callseq 800, 0
	.param .b64 param0;
	st.param.b64 	[param0], %rd2101;
	.param .b64 param1;
	st.param.b64 	[param1], 0;
	.param .b32 retval0;
	call.uni (retval0), 
	vprintf, 
	(
	param0, 
	param1
	);
	ld.param.b32 	%r1701, [retval0];
	} // callseq 800
$L__BB0_1125:
	and.b64  	%rd2102, %rd14, 256;
	setp.eq.s64 	%p389, %rd2102, 0;
	@%p389 bra 	$L__BB0_1127;
	mov.u64 	%rd2103, $str$2;
	cvta.global.u64 	%rd2104, %rd2103;
	{ // callseq 801, 0
	.param .b64 param0;
	st.param.b64 	[param0], %rd2104;
	.param .b64 param1;
	st.param.b64 	[param1], 0;
	.param .b32 retval0;
	call.uni (retval0), 
	vprintf, 
	(
	param0, 
	param1
	);
	ld.param.b32 	%r1703, [retval0];
	} // callseq 801
	bra.uni 	$L__BB0_1128;
$L__BB0_1127:
	mov.u64 	%rd2105, $str$3;
	cvta.global.u64 	%rd2106, %rd2105;
	{ // callseq 802, 0
	.param .b64 param0;
	st.param.b64 	[param0], %rd2106;
	.param .b64 param1;
	st.param.b64 	[param1], 0;
	.param .b32 retval0;
	call.uni (retval0), 
	vprintf, 
	(
	param0, 
	param1
	);
	ld.param.b32 	%r1705, [retval0];
	} // callseq 802
$L__BB0_1128:
	and.b64  	%rd2107, %rd14, 128;
	setp.eq.s64 	%p390, %rd2107, 0;
	@%p390 bra 	$L__BB0_1130;
	mov.u64 	%rd2108, $str$2;
	cvta.global.u64 	%rd2109, %rd2108;
	{ // callseq 803, 0
	.param .b64 param0;
	st.param.b64 	[param0], %rd2109;
	.param .b64 param1;
	st.param.b64 	[param1], 0;
	.param .b32 retval0;
	call.uni (retval0), 
	vprintf, 
	(
	param0, 
	param1
	);
	ld.param.b32 	%r1707, [retval0];
	} // callseq 803
	bra.uni 	$L__BB0_1131;
$L__BB0_1130:
	mov.u64 	%rd2110, $str$3;
	cvta.global.u64 	%rd2111, %rd2110;
	{ // callseq 804, 0
	.param .b64 param0;
	st.param.b64 	[param0], %rd2111;
	.param .b64 param1;
	st.param.b64 	[param1], 0;
	.param .b32 retval0;
	call.uni (retval0), 
	vprintf, 
	(
	param0, 
	param1
	);
	ld.param.b32 	%r1709, [retval0];
	} // callseq 804
$L__BB0_1131:
	and.b64  	%rd2112, %rd14, 64;
	setp.eq.s64 	%p391, %rd2112, 0;
	@%p391 bra 	$L__BB0_1133;
	mov.u64 	%rd2113, $str$2;
	cvta.global.u64 	%rd2114, %rd2113;
	{ // callseq 805, 0
	.param .b64 param0;
	st.param.b64 	[param0], %rd2114;
	.param .b64 param1;
	st.param.b64 	[param1], 0;
	.param .b32 retval0;
	call.uni (retval0), 
	vprintf, 
	(
	param0, 
	param1
	);
	ld.param.b32 	%r1711, [retval0];
	} // callseq 805
	bra.uni 	$L__BB0_1134;
$L__BB0_1133:
	mov.u64 	%rd2115, $str$3;
	cvta.global.u64 	%rd2116, %rd2115;
	{ // callseq 806, 0
	.param .b64 param0;
	st.param.b64 	[param0], %rd2116;
	.param .b64 param1;
	st.param.b64 	[param1], 0;
	.param .b32 retval0;
	call.uni (retval0), 
	vprintf, 
	(
	param0, 
	param1
	);
	ld.param.b32 	%r1713, [retval0];
	} // callseq 806
$L__BB0_1134:
	and.b64  	%rd2117, %rd14, 32;
	setp.eq.s64 	%p392, %rd2117, 0;
	@%p392 bra 	$L__BB0_1136;
	mov.u64 	%rd2118, $str$2;
	cvta.global.u64 	%rd2119, %rd2118;
	{ // callseq 807, 0
	.param .b64 param0;
	st.param.b64 	[param0], %rd2119;
	.param .b64 param1;
	st.param.b64 	[param1], 0;
	.param .b32 retval0;
	call.uni (retval0), 
	vprintf, 
	(
	param0, 
	param1
	);
	ld.param.b32 	%r1715, [retval0];
	} // callseq 807
	bra.uni 	$L__BB0_1137;
$L__BB0_1136:
	mov.u64 	%rd2120, $str$3;
	cvta.global.u64 	%rd2121, %rd2120;
	{ // callseq 808, 0
	.param .b64 param0;
	st.param.b64 	[param0], %rd2121;
	.param .b64 param1;
	st.param.b64 	[param1], 0;
	.param .b32 retval0;
	call.uni (retval0), 
	vprintf, 
	(
	param0, 
	param1
	);
	ld.param.b32 	%r1717, [retval0];
	} // callseq 808
$L__BB0_1137:
	and.b64  	%rd2122, %rd14, 16;
	setp.eq.s64 	%p393, %rd2122, 0;
	@%p393 bra 	$L__BB0_1139;
	mov.u64 	%rd2123, $str$2;
	cvta.global.u64 	%rd2124, %rd2123;
	{ // callseq 809, 0
	.param .b64 param0;
	st.param.b64 	[param0], %rd2124;
	.param .b64 param1;
	st.param.b64 	[param1], 0;
	.param .b32 retval0;
	call.uni (retval0), 
	vprintf, 
	(
	param0, 
	param1
	);
	ld.param.b32 	%r1719, [retval0];
	} // callseq 809
	bra.uni 	$L__BB0_1140;
$L__BB0_1139:
	mov.u64 	%rd2125, $str$3;
	cvta.global.u64 	%rd2126, %rd2125;
	{ // callseq 810, 0
	.param .b64 param0;
	st.param.b64 	[param0], %rd2126;
	.param .b64 param1;
	st.param.b64 	[param1], 0;
	.param .b32 retval0;
	call.uni (retval0), 
	vprintf, 
	(
	param0, 
	param1
	);
	ld.param.b32 	%r1721, [retval0];
	} // callseq 810
$L__BB0_1140:
	and.b64  	%rd2127, %rd14, 8;
	setp.eq.s64 	%p394, %rd2127, 0;
	@%p394 bra 	$L__BB0_1142;
	mov.u64 	%rd2128, $str$2;
	cvta.global.u64 	%rd2129, %rd2128;
	{ // callseq 811, 0
	.param .b64 param0;
	st.param.b64 	[param0], %rd2129;
	.param .b64 param1;
	st.param.b64 	[param1], 0;
	.param .b32 retval0;
	call.uni (retval0), 
	vprintf, 
	(
	param0, 
	param1
	);
	ld.param.b32 	%r1723, [retval0];
	} // callseq 811
	bra.uni 	$L__BB0_1143;
$L__BB0_1142:
	mov.u64 	%rd2130, $str$3;
	cvta.global.u64 	%rd2131, %rd2130;
	{ // callseq 812, 0
	.param .b64 param0;
	st.param.b64 	[param0], %rd2131;
	.param .b64 param1;
	st.param.b64 	[param1], 0;
	.param .b32 retval0;
	call.uni (retval0), 
	vprintf, 
	(
	param0, 
	param1
	);
	ld.param.b32 	%r1725, [retval0];
	} // callseq 812
$L__BB0_1143:
	and.b64  	%rd2132, %rd14, 4;
	setp.eq.s64 	%p395, %rd2132, 0;
	@%p395 bra 	$L__BB0_1145;
	mov.u64 	%rd2133, $str$2;
	cvta.global.u64 	%rd2134, %rd2133;
	{ // callseq 813, 0
	.param .b64 param0;
	st.param.b64 	[param0], %rd2134;
	.param .b64 param1;
	st.param.b64 	[param1], 0;
	.param .b32 retval0;
	call.uni (retval0), 
	vprintf, 
	(
	param0, 
	param1
	);
	ld.param.b32 	%r1727, [retval0];
	} // callseq 813
	bra.uni 	$L__BB0_1146;
$L__BB0_1145:
	mov.u64 	%rd2135, $str$3;
	cvta.global.u64 	%rd2136, %rd2135;
	{ // callseq 814, 0
	.param .b64 param0;
	st.param.b64 	[param0], %rd2136;
	.param .b64 param1;
	st.param.b64 	[param1], 0;
	.param .b32 retval0;
	call.uni (retval0), 
	vprintf, 
	(
	param0, 
	param1
	);
	ld.param.b32 	%r1729, [retval0];
	} // callseq 814
$L__BB0_1146:
	and.b64  	%rd2137, %rd14, 2;
	setp.eq.s64 	%p396, %rd2137, 0;
	@%p396 bra 	$L__BB0_1148;
	mov.u64 	%rd2138, $str$2;
	cvta.global.u64 	%rd2139, %rd2138;
	{ // callseq 815, 0
	.param .b64 param0;
	st.param.b64 	[param0], %rd2139;
	.param .b64 param1;
	st.param.b64 	[param1], 0;
	.param .b32 retval0;
	call.uni (retval0), 
	vprintf, 
	(
	param0, 
	param1
	);
	ld.param.b32 	%r1731, [retval0];
	} // callseq 815
	bra.uni 	$L__BB0_1149;
$L__BB0_1148:
	mov.u64 	%rd2140, $str$3;
	cvta.global.u64 	%rd2141, %rd2140;
	{ // callseq 816, 0
	.param .b64 param0;
	st.param.b64 	[param0], %rd2141;
	.param .b64 param1;
	st.param.b64 	[param1], 0;
	.param .b32 retval0;
	call.uni (retval0), 
	vprintf, 
	(
	param0, 
	param1
	);
	ld.param.b32 	%r1733, [retval0];
	} // callseq 816
$L__BB0_1149:
	cvt.u32.u64 	%r1735, %rd14;
	shl.b32 	%r1736, %r1735, 11;
	shr.s32 	%r1737, %r1736, 12;
	cvta.to.local.u64 	%rd2143, %rd32;
	st.local.u32 	[%rd2143], %r1737;
	cvta.global.u64 	%rd2145, %rd139;
	{ // callseq 817, 0
	.param .b64 param0;
	st.param.b64 	[param0], %rd2145;
	.param .b64 param1;
	st.param.b64 	[param1], %rd32;
	.param .b32 retval0;
	call.uni (retval0), 
	vprintf, 
	(
	param0, 
	param1
	);
	ld.param.b32 	%r1738, [retval0];
	} // callseq 817
	and.b64  	%rd16, %rd14, 1;
	setp.eq.s64 	%p397, %rd16, 0;
	@%p397 bra 	$L__BB0_1151;
	mov.u64 	%rd2146, $str$2;
	cvta.global.u64 	%rd2147, %rd2146;
	{ // callseq 818, 0
	.param .b64 param0;
	st.param.b64 	[param0], %rd2147;
	.param .b64 param1;
	st.param.b64 	[param1], 0;
	.param .b32 retval0;
	call.uni (retval0), 
	vprintf, 
	(
	param0, 
	param1
	);
	ld.param.b32 	%r1740, [retval0];
	} // callseq 818
	bra.uni 	$L__BB0_1152;
$L__BB0_1151:
	mov.u64 	%rd2148, $str$3;
	cvta.global.u64 	%rd2149, %rd2148;
	{ // callseq 819, 0
	.param .b64 param0;
	st.param.b64 	[param0], %rd2149;
	.param .b64 param1;
	st.param.b64 	[param1], 0;
	.param .b32 retval0;
	call.uni (retval0), 
	vprintf, 
	(
	param0, 
	param1
	);
	ld.param.b32 	%r1742, [retval0];
	} // callseq 819
$L__BB0_1152:
	cvta.to.local.u64 	%rd2151, %rd32;
	st.local.u32 	[%rd2151], %rd16;
	cvta.global.u64 	%rd2153, %rd34;
	{ // callseq 820, 0
	.param .b64 param0;
	st.param.b64 	[param0], %rd2153;
	.param .b64 param1;
	st.param.b64 	[param1], %rd32;
	.param .b32 retval0;
	call.uni (retval0), 
	vprintf, 
	(
	param0, 
	param1
	);
	ld.param.b32 	%r1753, [retval0];
	} // callseq 820
	mov.b32 	%r1746, 0;
	// begin inline asm
	{
.reg .pred complete;
mbarrier.test_wait.parity.shared::cta.b64 complete, [%r1], %r1746;
selp.u32 %r1744, 1, 0, complete;
}

	// end inline asm
	setp.ne.s32 	%p398, %r1744, 0;
	mov.b32 	%r1749, 1;
	// begin inline asm
	{
.reg .pred complete;
mbarrier.test_wait.parity.shared::cta.b64 complete, [%r1], %r1749;
selp.u32 %r1747, 1, 0, complete;
}

	// end inline asm
	setp.ne.s32 	%p399, %r1747, 0;
	selp.u32 	%r1755, 1, 0, %p398;
	selp.u32 	%r1756, 1, 0, %p399;
	cvta.to.local.u64 	%rd2155, %rd32;
	st.local.v2.u32 	[%rd2155], {%r1755, %r1756};
	cvta.global.u64 	%rd2157, %rd377;
	{ // callseq 821, 0
	.param .b64 param0;
	st.param.b64 	[param0], %rd2157;
	.param .b64 param1;
	st.param.b64 	[param1], %rd32;
	.param .b32 retval0;
	call.uni (retval0), 
	vprintf, 
	(
	param0, 
	param1
	);
	ld.param.b32 	%r1757, [retval0];
	} // callseq 821
	mov.b32 	%r1751, 2;
	st.local.u32 	[%rd10], %r1751;
	cvta.global.u64 	%rd2159, %rd1451;
	{ // callseq 822, 0
	.param .b64 param0;
	st.param.b64 	[param0], %rd2159;
	.param .b64 param1;
	st.param.b64 	[param1], %rd1806;
	.param .b32 retval0;
	call.uni (retval0), 
	vprintf, 
	(
	param0, 
	param1
	);
	ld.param.b32 	%r1759, [retval0];
	} // callseq 822
	// begin inline asm
	mbarrier.arrive.shared::cta.b64 _, [%r1], %r1751;

	// end inline asm
	// begin inline asm
	mbarrier.inval.shared::cta.b64 [%r1];

	// end inline asm
	ld.shared.u64 	%rd17, [_ZZ19mbarrier_test_case1vE3bar];
	cvta.global.u64 	%rd2162, %rd1807;
	{ // callseq 823, 0
	.param .b64 param0;
	st.param.b64 	[param0], %rd2162;
	.param .b64 param1;
	st.param.b64 	[param1], 0;
	.param .b32 retval0;
	call.uni (retval0), 
	vprintf, 
	(
	param0, 
	param1
	);
	ld.param.b32 	%r1761, [retval0];
	} // callseq 823
	setp.gt.s64 	%p400, %rd17, -1;
	@%p400 bra 	$L__BB0_1154;
	mov.u64 	%rd2163, $str$2;
	cvta.global.u64 	%rd2164, %rd2163;
	{ // callseq 824, 0
	.param .b64 param0;
	st.param.b64 	[param0], %rd2164;
	.param .b64 param1;
	st.param.b64 	[param1], 0;
	.param .b32 retval0;
	call.uni (retval0), 
	vprintf, 
	(
	param0, 
	param1
	);
	ld.param.b32 	%r1763, [retval0];
	} // callseq 824
	bra.uni 	$L__BB0_1155;
$L__BB0_1154:
	mov.u64 	%rd2165, $str$3;
	cvta.global.u64 	%rd2166, %rd2165;
	{ // callseq 825, 0
	.param .b64 param0;
	st.param.b64 	[param0], %rd2166;
	.param .b64 param1;
	st.param.b64 	[param1], 0;
	.param .b32 retval0;
	call.uni (retval0), 
	vprintf, 
	(
	param0, 
	param1
	);
	ld.param.b32 	%r1765, [retval0];
	} // callseq 825
$L__BB0_1155:
	shr.u64 	%rd2167, %rd17, 63;
	cvta.to.local.u64 	%rd2169, %rd32;
	st.local.u32 	[%rd2169], %rd2167;
	cvta.global.u64 	%rd2171, %rd34;
	{ // callseq 826, 0
	.param .b64 param0;
	st.param.b64 	[param0], %rd2171;
	.param .b64 param1;
	st.param.b64 	[param1], %rd32;
	.param .b32 retval0;
	call.uni (retval0), 
	vprintf, 
	(
	param0, 
	param1
	);
	ld.param.b32 	%r1767, [retval0];
	} // callseq 826
	and.b64  	%rd2172, %rd17, 4611686018427387904;
	setp.eq.s64 	%p401, %rd2172, 0;
	@%p401 bra 	$L__BB0_1157;
	mov.u64 	%rd2173, $str$2;
	cvta.global.u64 	%rd2174, %rd2173;
	{ // callseq 827, 0
	.param .b64 param0;
	st.param.b64 	[param0], %rd2174;
	.param .b64 param1;
	st.param.b64 	[param1], 0;
	.param .b32 retval0;
	call.uni (retval0), 
	vprintf, 
	(
	param0, 
	param1
	);
	ld.param.b32 	%r1769, [retval0];
	} // callseq 827
	bra.uni 	$L__BB0_1158;
$L__BB0_1157:
	mov.u64 	%rd2175, $str$3;
	cvta.global.u64 	%rd2176, %rd2175;
	{ // callseq 828, 0
	.param .b64 param0;
	st.param.b64 	[param0], %rd2176;
	.param .b64 param1;
	st.param.b64 	[param1], 0;
	.param .b32 retval0;
	call.uni (retval0), 
	vprintf, 
	(
	param0, 
	param1
	);
	ld.param.b32 	%r1771, [retval0];
	} // callseq 828
$L__BB0_1158:
	and.b64  	%rd2177, %rd17, 2305843009213693952;
	setp.eq.s64 	%p402, %rd2177, 0;
	@%p402 bra 	$L__BB0_1160;
	mov.u64 	%rd2178, $str$2;
	cvta.global.u64 	%rd2179, %rd2178;
	{ // callseq 829, 0
	.param .b64 param0;
	st.param.b64 	[param0], %rd2179;
	.param .b64 param1;
	st.param.b64 	[param1], 0;
	.param .b32 retval0;
	call.uni (retval0), 
	vprintf, 
	(
	param0, 
	param1
	);
	ld.param.b32 	%r1773, [retval0];
	} // callseq 829
	bra.uni 	$L__BB0_1161;
$L__BB0_1160:
	mov.u64 	%rd2180, $str$3;
	cvta.global.u64 	%rd2181, %rd2180;
	{ // callseq 830, 0
	.param .b64 param0;
	st.param.b64 	[param0], %rd2181;
	.param .b64 param1;
	st.param.b64 	[param1], 0;
	.param .b32 retval0;
	call.uni (retval0), 
	vprintf, 
	(
	param0, 
	param1
	);
	ld.param.b32 	%r1775, [retval0];
	} // callseq 830
$L__BB0_1161:
	and.b64  	%rd2182, %rd17, 1152921504606846976;
	setp.eq.s64 	%p403, %rd2182, 0;
	@%p403 bra 	$L__BB0_1163;
	mov.u64 	%rd2183, $str$2;
	cvta.global.u64 	%rd2184, %rd2183;
	{ // callseq 831, 0
	.param .b64 param0;
	st.param.b64 	[param0], %rd2184;
	.param .b64 param1;
	st.param.b64 	[param1], 0;
	.param .b32 retval0;
	call.uni (retval0), 
	vprintf, 
	(
	param0, 
	param1
	);
	ld.param.b32 	%r1777, [retval0];
	} // callseq 831
	bra.uni 	$L__BB0_1164;
$L__BB0_1163:
	mov.u64 	%rd2185, $str$3;
	cvta.global.u64 	%rd2186, %rd2185;
	{ // callseq 832, 0
	.param .b64 param0;
	st.param.b64 	[param0], %rd2186;
	.param .b64 param1;
	st.param.b64 	[param1], 0;
	.param .b32 retval0;
	call.uni (retval0), 
	vprintf, 
	(
	param0, 
	param1
	);
	ld.param.b32 	%r1779, [retval0];
	} // callseq 832
$L__BB0_1164:
	and.b64  	%rd2187, %rd17, 576460752303423488;
	setp.eq.s64 	%p404, %rd2187, 0;
	@%p404 bra 	$L__BB0_1166;
	mov.u64 	%rd2188, $str$2;
	cvta.global.u64 	%rd2189, %rd2188;
	{ // callseq 833, 0
	.param .b64 param0;
	st.param.b64 	[param0], %rd2189;
	.param .b64 param1;
	st.param.b64 	[param1], 0;
	.param .b32 retval0;
	call.uni (retval0), 
	vprintf, 
	(
	param0, 
	param1
	);
	ld.param.b32 	%r1781, [retval0];
	} // callseq 833
	bra.uni 	$L__BB0_1167;
$L__BB0_1166:
	mov.u64 	%rd2190, $str$3;
	cvta.global.u64 	%rd2191, %rd2190;
	{ // callseq 834, 0
	.param .b64 param0;
	st.param.b64 	[param0], %rd2191;
	.param .b64 param1;
	st.param.b64 	[param1], 0;
	.param .b32 retval0;
	call.uni (retval0), 
	vprintf, 
	(
	param0, 
	param1
	);
	ld.param.b32 	%r1783, [retval0];
	} // callseq 834
$L__BB0_1167:
	and.b64  	%rd2192, %rd17, 288230376151711744;
	setp.eq.s64 	%p405, %rd2192, 0;
	@%p405 bra 	$L__BB0_1169;
	mov.u64 	%rd2193, $str$2;
	cvta.global.u64 	%rd2194, %rd2193;
	{ // callseq 835, 0
	.param .b64 param0;
	st.param.b64 	[param0], %rd2194;
	.param .b64 param1;
	st.param.b64 	[param1], 0;
	.param .b32 retval0;
	call.uni (retval0), 
	vprintf, 
	(
	param0, 
	param1
	);
	ld.param.b32 	%r1785, [retval0];
	} // callseq 835
	bra.uni 	$L__BB0_1170;
$L__BB0_1169:
	mov.u64 	%rd2195, $str$3;
	cvta.global.u64 	%rd2196, %rd2195;
	{ // callseq 836, 0
	.param .b64 param0;
	st.param.b64 	[param0], %rd2196;
	.param .b64 param1;
	st.param.b64 	[param1], 0;
	.param .b32 retval0;
	call.uni (retval0), 
	vprintf, 
	(
	param0, 
	param1
	);
	ld.param.b32 	%r1787, [retval0];
	} // callseq 836
$L__BB0_1170:
	and.b64  	%rd2197, %rd17, 144115188075855872;
	setp.eq.s64 	%p406, %rd2197, 0;
	@%p406 bra 	$L__BB0_1172;
	mov.u64 	%rd2198, $str$2;
	cvta.global.u64 	%rd2199, %rd2198;
	{ // callseq 837, 0
	.param .b64 param0;
	st.param.b64 	[param0], %rd2199;
	.param .b64 param1;
	st.param.b64 	[param1], 0;
	.param .b32 retval0;
	call.uni (retval0), 
	vprintf, 
	(
	param0, 
	param1
	);
	ld.param.b32 	%r1789, [retval0];
	} // callseq 837
	bra.uni 	$L__BB0_1173;
$L__BB0_1172:
	mov.u64 	%rd2200, $str$3;
	cvta.global.u64 	%rd2201, %rd2200;
	{ // callseq 838, 0
	.param .b64 param0;
	st.param.b64 	[param0], %rd2201;
	.param .b64 param1;
	st.param.b64 	[param1], 0;
	.param .b32 retval0;
	call.uni (retval0), 
	vprintf, 
	(
	param0, 
	param1
	);
	ld.param.b32 	%r1791, [retval0];
	} // callseq 838
$L__BB0_1173:
	and.b64  	%rd2202, %rd17, 72057594037927936;
	setp.eq.s64 	%p407, %rd2202, 0;
	@%p407 bra 	$L__BB0_1175;
	mov.u64 	%rd2203, $str$2;
	cvta.global.u64 	%rd2204, %rd2203;
	{ // callseq 839, 0
	.param .b64 param0;
	st.param.b64 	[param0], %rd2204;
	.param .b64 param1;
	st.param.b64 	[param1], 0;
	.param .b32 retval0;
	call.uni (retval0), 
	vprintf, 
	(
	param0, 
	param1
	);
	ld.param.b32 	%r1793, [retval0];
	} // callseq 839
	bra.uni 	$L__BB0_1176;
$L__BB0_1175:
	mov.u64 	%rd2205, $str$3;
	cvta.global.u64 	%rd2206, %rd2205;
	{ // callseq 840, 0
	.param .b64 param0;
	st.param.b64 	[param0], %rd2206;
	.param .b64 param1;
	st.param.b64 	[param1], 0;
	.param .b32 retval0;
	call.uni (retval0), 
	vprintf, 
	(
	param0, 
	param1
	);
	ld.param.b32 	%r1795, [retval0];
	} // callseq 840
$L__BB0_1176:
	and.b64  	%rd2207, %rd17, 36028797018963968;
	setp.eq.s64 	%p408, %rd2207, 0;
	@%p408 bra 	$L__BB0_1178;
	mov.u64 	%rd2208, $str$2;
	cvta.global.u64 	%rd2209, %rd2208;
	{ // callseq 841, 0
	.param .b64 param0;
	st.param.b64 	[param0], %rd2209;
	.param .b64 param1;
	st.param.b64 	[param1], 0;
	.param .b32 retval0;
	call.uni (retval0), 
	vprintf, 
	(
	param0, 
	param1
	);
	ld.param.b32 	%r1797, [retval0];
	} // callseq 841
	bra.uni 	$L__BB0_1179;
$L__BB0_1178:
	mov.u64 	%rd2210, $str$3;
	cvta.global.u64 	%rd2211, %rd2210;
	{ // callseq 842, 0
	.param .b64 param0;
	st.param.b64 	[param0], %rd2211;
	.param .b64 param1;
	st.param.b64 	[param1], 0;
	.param .b32 retval0;
	call.uni (retval0), 
	vprintf, 
	(
	param0, 
	param1
	);
	ld.param.b32 	%r1799, [retval0];
	} // callseq 842
$L__BB0_1179:
	and.b64  	%rd2212, %rd17, 18014398509481984;
	setp.eq.s64 	%p409, %rd2212, 0;
	@%p409 bra 	$L__BB0_1181;
	mov.u64 	%rd2213, $str$2;
	cvta.global.u64 	%rd2214, %rd2213;
	{ // callseq 843, 0
	.param .b64 param0;
	st.param.b64 	[param0], %rd2214;
	.param .b64 param1;
	st.param.b64 	[param1], 0;
	.param .b32 retval0;
	call.uni (retval0), 
	vprintf, 
	(
	param0, 
	param1
	);
	ld.param.b32 	%r1801, [retval0];
	} // callseq 843
	bra.uni 	$L__BB0_1182;
$L__BB0_1181:
	mov.u64 	%rd2215, $str$3;
	cvta.global.u64 	%rd2216, %rd2215;
	{ // callseq 844, 0
	.param .b64 param0;
	st.param.b64 	[param0], %rd2216;
	.param .b64 param1;
	st.param.b64 	[param1], 0;
	.param .b32 retval0;
	call.uni (retval0), 
	vprintf, 
	(
	param0, 
	param1
	);
	ld.param.b32 	%r1803, [retval0];
	} // callseq 844
$L__BB0_1182:
	and.b64  	%rd2217, %rd17, 9007199254740992;
	setp.eq.s64 	%p410, %rd2217, 0;
	@%p410 bra 	$L__BB0_1184;
	mov.u64 	%rd2218, $str$2;
	cvta.global.u64 	%rd2219, %rd2218;
	{ // callseq 845, 0
	.param .b64 param0;
	st.param.b64 	[param0], %rd2219;
	.param .b64 param1;
	st.param.b64 	[param1], 0;
	.param .b32 retval0;
	call.uni (retval0), 
	vprintf, 
	(
	param0, 
	param1
	);
	ld.param.b32 	%r1805, [retval0];
	} // callseq 845
	bra.uni 	$L__BB0_1185;
$L__BB0_1184:
	mov.u64 	%rd2220, $str$3;
	cvta.global.u64 	%rd2221, %rd2220;
	{ // callseq 846, 0
	.param .b64 param0;
	st.param.b64 	[param0], %rd2221;
	.param .b64 param1;
	st.param.b64 	[param1], 0;
	.param .b32 retval0;
	call.uni (retval0), 
	vprintf, 
	(
	param0, 
	param1
	);
	ld.param.b32 	%r1807, [retval0];
	} // callseq 846
$L__BB0_1185:
	and.b64  	%rd2222, %rd17, 4503599627370496;
	setp.eq.s64 	%p411, %rd2222, 0;
	@%p411 bra 	$L__BB0_1187;
	mov.u64 	%rd2223, $str$2;
	cvta.global.u64 	%rd2224, %rd2223;
	{ // callseq 847, 0
	.param .b64 param0;
	st.param.b64 	[param0], %rd2224;
	.param .b64 param1;
	st.param.b64 	[param1], 0;
	.param .b32 retval0;
	call.uni (retval0), 
	vprintf, 
	(
	param0, 
	param1
	);
	ld.param.b32 	%r1809, [retval0];
	} // callseq 847
	bra.uni 	$L__BB0_1188;
$L__BB0_1187:
	mov.u64 	%rd2225, $str$3;
	cvta.global.u64 	%rd2226, %rd2225;
	{ // callseq 848, 0
	.param .b64 param0;
	st.param.b64 	[param0], %rd2226;
	.param .b64 param1;
	st.param.b64 	[param1], 0;
	.param .b32 retval0;
	call.uni (retval0), 
	vprintf, 
	(
	param0, 
	param1
	);
	ld.param.b32 	%r1811, [retval0];
	} // callseq 848
$L__BB0_1188:
	and.b64  	%rd2227, %rd17, 2251799813685248;
	setp.eq.s64 	%p412, %rd2227, 0;
	@%p412 bra 	$L__BB0_1190;
	mov.u64 	%rd2228, $str$2;
	cvta.global.u64 	%rd2229, %rd2228;
	{ // callseq 849, 0
	.param .b64 param0;
	st.param.b64 	[param0], %rd2229;
	.param .b64 param1;
	st.param.b64 	[param1], 0;
	.param .b32 retval0;
	call.uni (retval0), 
	vprintf, 
	(
	param0, 
	param1
	);
	ld.param.b32 	%r1813, [retval0];
	} // callseq 849
	bra.uni 	$L__BB0_1191;
$L__BB0_1190:
	mov.u64 	%rd2230, $str$3;
	cvta.global.u64 	%rd2231, %rd2230;
	{ // callseq 850, 0
	.param .b64 param0;
	st.param.b64 	[param0], %rd2231;
	.param .b64 param1;
	st.param.b64 	[param1], 0;
	.param .b32 retval0;
	call.uni (retval0), 
	vprintf, 
	(
	param0, 
	param1
	);
	ld.param.b32 	%r1815, [retval0];
	} // callseq 850
$L__BB0_1191:
	and.b64  	%rd2232, %rd17, 1125899906842624;
	setp.eq.s64 	%p413, %rd2232, 0;
	@%p413 bra 	$L__BB0_1193;
	mov.u64 	%rd2233, $str$2;
	cvta.global.u64 	%rd2234, %rd2233;
	{ // callseq 851, 0
	.param .b64 param0;
	st.param.b64 	[param0], %rd2234;
	.param .b64 param1;
	st.param.b64 	[param1], 0;
	.param .b32 retval0;
	call.uni (retval0), 
	vprintf, 
	(
	param0, 
	param1
	);
	ld.param.b32 	%r1817, [retval0];
	} // callseq 851
	bra.uni 	$L__BB0_1194;
$L__BB0_1193:
	mov.u64 	%rd2235, $str$3;
	cvta.global.u64 	%rd2236, %rd2235;
	{ // callseq 852, 0
	.param .b64 param0;
	st.param.b64 	[param0], %rd2236;
	.param .b64 param1;
	st.param.b64 	[param1], 0;
	.param .b32 retval0;
	call.uni (retval0), 
	vprintf, 
	(
	param0, 
	param1
	);
	ld.param.b32 	%r1819, [retval0];
	} // callseq 852
$L__BB0_1194:
	and.b64  	%rd2237, %rd17, 562949953421312;
	setp.eq.s64 	%p414, %rd2237, 0;
	@%p414 bra 	$L__BB0_1196;
	mov.u64 	%rd2238, $str$2;
	cvta.global.u64 	%rd2239, %rd2238;
	{ // callseq 853, 0
	.param .b64 param0;
	st.param.b64 	[param0], %rd2239;
	.param .b64 param1;
	st.param.b64 	[param1], 0;
	.param .b32 retval0;
	call.uni (retval0), 
	vprintf, 
	(
	param0, 
	param1
	);
	ld.param.b32 	%r1821, [retval0];
	} // callseq 853
	bra.uni 	$L__BB0_1197;
$L__BB0_1196:
	mov.u64 	%rd2240, $str$3;
	cvta.global.u64 	%rd2241, %rd2240;
	{ // callseq 854, 0
	.param .b64 param0;
	st.param.b64 	[param0], %rd2241;
	.param .b64 param1;
	st.param.b64 	[param1], 0;
	.param .b32 retval0;
	call.uni (retval0), 
	vprintf, 
	(
	param0, 
	param1
	);
	ld.param.b32 	%r1823, [retval0];
	} // callseq 854
$L__BB0_1197:
	and.b64  	%rd2242, %rd17, 281474976710656;
	setp.eq.s64 	%p415, %rd2242, 0;
	@%p415 bra 	$L__BB0_1199;
	mov.u64 	%rd2243, $str$2;
	cvta.global.u64 	%rd2244, %rd2243;
	{ // callseq 855, 0
	.param .b64 param0;
	st.param.b64 	[param0], %rd2244;
	.param .b64 param1;
	st.param.b64 	[param1], 0;
	.param .b32 retval0;
	call.uni (retval0), 
	vprintf, 
	(
	param0, 
	param1
	);
	ld.param.b32 	%r1825, [retval0];
	} // callseq 855
	bra.uni 	$L__BB0_1200;
$L__BB0_1199:
	mov.u64 	%rd2245, $str$3;
	cvta.global.u64 	%rd2246, %rd2245;
	{ // callseq 856, 0
	.param .b64 param0;
	st.param.b64 	[param0], %rd2246;
	.param .b64 param1;
	st.param.b64 	[param1], 0;
	.param .b32 retval0;
	call.uni (retval0), 
	vprintf, 
	(
	param0, 
	param1
	);
	ld.param.b32 	%r1827, [retval0];
	} // callseq 856
$L__BB0_1200:
	and.b64  	%rd2247, %rd17, 140737488355328;
	setp.eq.s64 	%p416, %rd2247, 0;
	@%p416 bra 	$L__BB0_1202;
	mov.u64 	%rd2248, $str$2;
	cvta.global.u64 	%rd2249, %rd2248;
	{ // callseq 857, 0
	.param .b64 param0;
	st.param.b64 	[param0], %rd2249;
	.param .b64 param1;
	st.param.b64 	[param1], 0;
	.param .b32 retval0;
	call.uni (retval0), 
	vprintf, 
	(
	param0, 
	param1
	);
	ld.param.b32 	%r1829, [retval0];
	} // callseq 857
	bra.uni 	$L__BB0_1203;
$L__BB0_1202:
	mov.u64 	%rd2250, $str$3;
	cvta.global.u64 	%rd2251, %rd2250;
	{ // callseq 858, 0
	.param .b64 param0;
	st.param.b64 	[param0], %rd2251;
	.param .b64 param1;
	st.param.b64 	[param1], 0;
	.param .b32 retval0;
	call.uni (retval0), 
	vprintf, 
	(
	param0, 
	param1
	);
	ld.param.b32 	%r1831, [retval0];
	} // callseq 858
$L__BB0_1203:
	and.b64  	%rd2252, %rd17, 70368744177664;
	setp.eq.s64 	%p417, %rd2252, 0;
	@%p417 bra 	$L__BB0_1205;
	mov.u64 	%rd2253, $str$2;
	cvta.global.u64 	%rd2254, %rd2253;
	{ // callseq 859, 0
	.param .b64 param0;
	st.param.b64 	[param0], %rd2254;
	.param .b64 param1;
	st.param.b64 	[param1], 0;
	.param .b32 retval0;
	call.uni (retval0), 
	vprintf, 
	(
	param0, 
	param1
	);
	ld.param.b32 	%r1833, [retval0];
	} // callseq 859
	bra.uni 	$L__BB0_1206;
$L__BB0_1205:
	mov.u64 	%rd2255, $str$3;
	cvta.global.u64 	%rd2256, %rd2255;
	{ // callseq 860, 0
	.param .b64 param0;
	st.param.b64 	[param0], %rd2256;
	.param .b64 param1;
	st.param.b64 	[param1], 0;
	.param .b32 retval0;
	call.uni (retval0), 
	vprintf, 
	(
	param0, 
	param1
	);
	ld.param.b32 	%r1835, [retval0];
	} // callseq 860
$L__BB0_1206:
	and.b64  	%rd2257, %rd17, 35184372088832;
	setp.eq.s64 	%p418, %rd2257, 0;
	@%p418 bra 	$L__BB0_1208;
	mov.u64 	%rd2258, $str$2;
	cvta.global.u64 	%rd2259, %rd2258;
	{ // callseq 861, 0
	.param .b64 param0;
	st.param.b64 	[param0], %rd2259;
	.param .b64 param1;
	st.param.b64 	[param1], 0;
	.param .b32 retval0;
	call.uni (retval0), 
	vprintf, 
	(
	param0, 
	param1
	);
	ld.param.b32 	%r1837, [retval0];
	} // callseq 861
	bra.uni 	$L__BB0_1209;
$L__BB0_1208:
	mov.u64 	%rd2260, $str$3;
	cvta.global.u64 	%rd2261, %rd2260;
	{ // callseq 862, 0
	.param .b64 param0;
	st.param.b64 	[param0], %rd2261;
	.param .b64 param1;
	st.param.b64 	[param1], 0;
	.param .b32 retval0;
	call.uni (retval0), 
	vprintf, 
	(
	param0, 
	param1
	);
	ld.param.b32 	%r1839, [retval0];
	} // callseq 862
$L__BB0_1209:
	and.b64  	%rd2262, %rd17, 17592186044416;
	setp.eq.s64 	%p419, %rd2262, 0;
	@%p419 bra 	$L__BB0_1211;
	mov.u64 	%rd2263, $str$2;
	cvta.global.u64 	%rd2264, %rd2263;
	{ // callseq 863, 0
	.param .b64 param0;
	st.param.b64 	[param0], %rd2264;
	.param .b64 param1;
	st.param.b64 	[param1], 0;
	.param .b32 retval0;
	call.uni (retval0), 
	vprintf, 
	(
	param0, 
	param1
	);
	ld.param.b32 	%r1841, [retval0];
	} // callseq 863
	bra.uni 	$L__BB0_1212;
$L__BB0_1211:
	mov.u64 	%rd2265, $str$3;
	cvta.global.u64 	%rd2266, %rd2265;
	{ // callseq 864, 0
	.param .b64 param0;
	st.param.b64 	[param0], %rd2266;
	.param .b64 param1;
	st.param.b64 	[param1], 0;
	.param .b32 retval0;
	call.uni (retval0), 
	vprintf, 
	(
	param0, 
	param1
	);
	ld.param.b32 	%r1843, [retval0];
	} // callseq 864
$L__BB0_1212:
	and.b64  	%rd2267, %rd17, 8796093022208;
	setp.eq.s64 	%p420, %rd2267, 0;
	@%p420 bra 	$L__BB0_1214;
	mov.u64 	%rd2268, $str$2;
	cvta.global.u64 	%rd2269, %rd2268;
	{ // callseq 865, 0
	.param .b64 param0;
	st.param.b64 	[param0], %rd2269;
	.param .b64 param1;
	st.param.b64 	[param1], 0;
	.param .b32 retval0;
	call.uni (retval0), 
	vprintf, 
	(
	param0, 
	param1
	);
	ld.param.b32 	%r1845, [retval0];
	} // callseq 865
	bra.uni 	$L__BB0_1215;
$L__BB0_1214:
	mov.u64 	%rd2270, $str$3;
	cvta.global.u64 	%rd2271, %rd2270;
	{ // callseq 866, 0
	.param .b64 param0;
	st.param.b64 	[param0], %rd2271;
	.param .b64 param1;
	st.param.b64 	[param1], 0;
	.param .b32 retval0;
	call.uni (retval0), 
	vprintf, 
	(
	param0, 
	param1
	);
	ld.param.b32 	%r1847, [retval0];
	} // callseq 866
$L__BB0_1215:
	shr.u64 	%rd2272, %rd17, 31;
	cvt.u32.u64 	%r1849, %rd2272;
	shr.s32 	%r1850, %r1849, 12;
	cvta.to.local.u64 	%rd2274, %rd32;
	st.local.u32 	[%rd2274], %r1850;
	cvta.global.u64 	%rd2276, %rd139;
	{ // callseq 867, 0
	.param .b64 param0;
	st.param.b64 	[param0], %rd2276;
	.param .b64 param1;
	st.param.b64 	[param1], %rd32;
	.param .b32 retval0;
	call.uni (retval0), 
	vprintf, 
	(
	param0, 
	param1
	);
	ld.param.b32 	%r1851, [retval0];
	} // callseq 867
	shr.u64 	%rd2277, %rd17, 42;
	and.b64  	%rd18, %rd2277, 1;
	setp.eq.s64 	%p421, %rd18, 0;
	@%p421 bra 	$L__BB0_1217;
	mov.u64 	%rd2278, $str$2;
	cvta.global.u64 	%rd2279, %rd2278;
	{ // callseq 868, 0
	.param .b64 param0;
	st.param.b64 	[param0], %rd2279;
	.param .b64 param1;
	st.param.b64 	[param1], 0;
	.param .b32 retval0;
	call.uni (retval0), 
	vprintf, 
	(
	param0, 
	param1
	);
	ld.param.b32 	%r1853, [retval0];
	} // callseq 868
	bra.uni 	$L__BB0_1218;
$L__BB0_1217:
	mov.u64 	%rd2280, $str$3;
	cvta.global.u64 	%rd2281, %rd2280;
	{ // callseq 869, 0
	.param .b64 param0;
	st.param.b64 	[param0], %rd2281;
	.param .b64 param1;
	st.param.b64 	[param1], 0;
	.param .b32 retval0;
	call.uni (retval0), 
	vprintf, 
	(
	param0, 
	param1
	);
	ld.param.b32 	%r1855, [retval0];
	} // callseq 869
$L__BB0_1218:
	cvta.to.local.u64 	%rd2283, %rd32;
	st.local.u32 	[%rd2283], %rd18;
	cvta.global.u64 	%rd2285, %rd34;
	{ // callseq 870, 0
	.param .b64 param0;
	st.param.b64 	[param0], %rd2285;
	.param .b64 param1;
	st.param.b64 	[param1], %rd32;
	.param .b32 retval0;
	call.uni (retval0), 
	vprintf, 
	(
	param0, 
	param1
	);
	ld.param.b32 	%r1857, [retval0];
	} // callseq 870
	and.b64  	%rd2286, %rd17, 2199023255552;
	setp.eq.s64 	%p422, %rd2286, 0;
	@%p422 bra 	$L__BB0_1220;
	mov.u64 	%rd2287, $str$2;
	cvta.global.u64 	%rd2288, %rd2287;
	{ // callseq 871, 0
	.param .b64 param0;
	st.param.b64 	[param0], %rd2288;
	.param .b64 param1;
	st.param.b64 	[param1], 0;
	.param .b32 retval0;
	call.uni (retval0), 
	vprintf, 
	(
	param0, 
	param1
	);
	ld.param.b32 	%r1859, [retval0];
	} // callseq 871
	bra.uni 	$L__BB0_1221;
$L__BB0_1220:
	mov.u64 	%rd2289, $str$3;
	cvta.global.u64 	%rd2290, %rd2289;
	{ // callseq 872, 0
	.param .b64 param0;
	st.param.b64 	[param0], %rd2290;
	.param .b64 param1;
	st.param.b64 	[param1], 0;
	.param .b32 retval0;
	call.uni (retval0), 
	vprintf, 
	(
	param0, 
	param1
	);
	ld.param.b32 	%r1861, [retval0];
	} // callseq 872
$L__BB0_1221:
	and.b64  	%rd2291, %rd17, 1099511627776;
	setp.eq.s64 	%p423, %rd2291, 0;
	@%p423 bra 	$L__BB0_1223;
	mov.u64 	%rd2292, $str$2;
	cvta.global.u64 	%rd2293, %rd2292;
	{ // callseq 873, 0
	.param .b64 param0;
	st.param.b64 	[param0], %rd2293;
	.param .b64 param1;
	st.param.b64 	[param1], 0;
	.param .b32 retval0;
	call.uni (retval0), 
	vprintf, 
	(
	param0, 
	param1
	);
	ld.param.b32 	%r1863, [retval0];
	} // callseq 873
	bra.uni 	$L__BB0_1224;
$L__BB0_1223:
	mov.u64 	%rd2294, $str$3;
	cvta.global.u64 	%rd2295, %rd2294;
	{ // callseq 874, 0
	.param .b64 param0;
	st.param.b64 	[param0], %rd2295;
	.param .b64 param1;
	st.param.b64 	[param1], 0;
	.param .b32 retval0;
	call.uni (retval0), 
	vprintf, 
	(
	param0, 
	param1
	);
	ld.param.b32 	%r1865, [retval0];
	} // callseq 874
$L__BB0_1224:
	and.b64  	%rd2296, %rd17, 549755813888;
	setp.eq.s64 	%p424, %rd2296, 0;
	@%p424 bra 	$L__BB0_1226;
	mov.u64 	%rd2297, $str$2;
	cvta.global.u64 	%rd2298, %rd2297;
	{ // callseq 875, 0
	.param .b64 param0;
	st.param.b64 	[param0], %rd2298;
	.param .b64 param1;
	st.param.b64 	[param1], 0;
	.param .b32 retval0;
	call.uni (retval0), 
	vprintf, 
	(
	param0, 
	param1
	);
	ld.param.b32 	%r1867, [retval0];
	} // callseq 875
	bra.uni 	$L__BB0_1227;
$L__BB0_1226:
	mov.u64 	%rd2299, $str$3;
	cvta.global.u64 	%rd2300, %rd2299;
	{ // callseq 876, 0
	.param .b64 param0;
	st.param.b64 	[param0], %rd2300;
	.param .b64 param1;
	st.param.b64 	[param1], 0;
	.param .b32 retval0;
	call.uni (retval0), 
	vprintf, 
	(
	param0, 
	param1
	);
	ld.param.b32 	%r1869, [retval0];
	} // callseq 876
$L__BB0_1227:
	and.b64  	%rd2301, %rd17, 274877906944;
	setp.eq.s64 	%p425, %rd2301, 0;
	@%p425 bra 	$L__BB0_1229;
	mov.u64 	%rd2302, $str$2;
	cvta.global.u64 	%rd2303, %rd2302;
	{ // callseq 877, 0
	.param .b64 param0;
	st.param.b64 	[param0], %rd2303;
	.param .b64 param1;
	st.param.b64 	[param1], 0;
	.param .b32 retval0;
	call.uni (retval0), 
	vprintf, 
	(
	param0, 
	param1
	);
	ld.param.b32 	%r1871, [retval0];
	} // callseq 877
	bra.uni 	$L__BB0_1230;
$L__BB0_1229:
	mov.u64 	%rd2304, $str$3;
	cvta.global.u64 	%rd2305, %rd2304;
	{ // callseq 878, 0
	.param .b64 param0;
	st.param.b64 	[param0], %rd2305;
	.param .b64 param1;
	st.param.b64 	[param1], 0;
	.param .b32 retval0;
	call.uni (retval0), 
	vprintf, 
	(
	param0, 
	param1
	);
	ld.param.b32 	%r1873, [retval0];
	} // callseq 878
$L__BB0_1230:
	and.b64  	%rd2306, %rd17, 137438953472;
	setp.eq.s64 	%p426, %rd2306, 0;
	@%p426 bra 	$L__BB0_1232;
	mov.u64 	%rd2307, $str$2;
	cvta.global.u64 	%rd2308, %rd2307;
	{ // callseq 879, 0
	.param .b64 param0;
	st.param.b64 	[param0], %rd2308;
	.param .b64 param1;
	st.param.b64 	[param1], 0;
	.param .b32 retval0;
	call.uni (retval0), 
	vprintf, 
	(
	param0, 
	param1
	);
	ld.param.b32 	%r1875, [retval0];
	} // callseq 879
	bra.uni 	$L__BB0_1233;
$L__BB0_1232:
	mov.u64 	%rd2309, $str$3;
	cvta.global.u64 	%rd2310, %rd2309;
	{ // callseq 880, 0
	.param .b64 param0;
	st.param.b64 	[param0], %rd2310;
	.param .b64 param1;
	st.param.b64 	[param1], 0;
	.param .b32 retval0;
	call.uni (retval0), 
	vprintf, 
	(
	param0, 
	param1
	);
	ld.param.b32 	%r1877, [retval0];
	} // callseq 880
$L__BB0_1233:
	and.b64  	%rd2311, %rd17, 68719476736;
	setp.eq.s64 	%p427, %rd2311, 0;
	@%p427 bra 	$L__BB0_1235;
	mov.u64 	%rd2312, $str$2;
	cvta.global.u64 	%rd2313, %rd2312;
	{ // callseq 881, 0
	.param .b64 param0;
	st.param.b64 	[param0], %rd2313;
	.param .b64 param1;
	st.param.b64 	[param1], 0;
	.param .b32 retval0;
	call.uni (retval0), 
	vprintf, 
	(
	param0, 
	param1
	);
	ld.param.b32 	%r1879, [retval0];
	} // callseq 881
	bra.uni 	$L__BB0_1236;
$L__BB0_1235:
	mov.u64 	%rd2314, $str$3;
	cvta.global.u64 	%rd2315, %rd2314;
	{ // callseq 882, 0
	.param .b64 param0;
	st.param.b64 	[param0], %rd2315;
	.param .b64 param1;
	st.param.b64 	[param1], 0;
	.param .b32 retval0;
	call.uni (retval0), 
	vprintf, 
	(
	param0, 
	param1
	);
	ld.param.b32 	%r1881, [retval0];
	} // callseq 882
$L__BB0_1236:
	and.b64  	%rd2316, %rd17, 34359738368;
	setp.eq.s64 	%p428, %rd2316, 0;
	@%p428 bra 	$L__BB0_1238;
	mov.u64 	%rd2317, $str$2;
	cvta.global.u64 	%rd2318, %rd2317;
	{ // callseq 883, 0
	.param .b64 param0;
	st.param.b64 	[param0], %rd2318;
	.param .b64 param1;
	st.param.b64 	[param1], 0;
	.param .b32 retval0;
	call.uni (retval0), 
	vprintf, 
	(
	param0, 
	param1
	);
	ld.param.b32 	%r1883, [retval0];
	} // callseq 883
	bra.uni 	$L__BB0_1239;
$L__BB0_1238:
	mov.u64 	%rd2319, $str$3;
	cvta.global.u64 	%rd2320, %rd2319;
	{ // callseq 884, 0
	.param .b64 param0;
	st.param.b64 	[param0], %rd2320;
	.param .b64 param1;
	st.param.b64 	[param1], 0;
	.param .b32 retval0;
	call.uni (retval0), 
	vprintf, 
	(
	param0, 
	param1
	);
	ld.param.b32 	%r1885, [retval0];
	} // callseq 884
$L__BB0_1239:
	and.b64  	%rd2321, %rd17, 17179869184;
	setp.eq.s64 	%p429, %rd2321, 0;
	@%p429 bra 	$L__BB0_1241;
	mov.u64 	%rd2322, $str$2;
	cvta.global.u64 	%rd2323, %rd2322;
	{ // callseq 885, 0
	.param .b64 param0;
	st.param.b64 	[param0], %rd2323;
	.param .b64 param1;
	st.param.b64 	[param1], 0;
	.param .b32 retval0;
	call.uni (retval0), 
	vprintf, 
	(
	param0, 
	param1
	);
	ld.param.b32 	%r1887, [retval0];
	} // callseq 885
	bra.uni 	$L__BB0_1242;
$L__BB0_1241:
	mov.u64 	%rd2324, $str$3;
	cvta.global.u64 	%rd2325, %rd2324;
	{ // callseq 886, 0
	.param .b64 param0;
	st.param.b64 	[param0], %rd2325;
	.param .b64 param1;
	st.param.b64 	[param1], 0;
	.param .b32 retval0;
	call.uni (retval0), 
	vprintf, 
	(
	param0, 
	param1
	);
	ld.param.b32 	%r1889, [retval0];
	} // callseq 886
$L__BB0_1242:
	and.b64  	%rd2326, %rd17, 8589934592;
	setp.eq.s64 	%p430, %rd2326, 0;
	@%p430 bra 	$L__BB0_1244;
	mov.u64 	%rd2327, $str$2;
	cvta.global.u64 	%rd2328, %rd2327;
	{ // callseq 887, 0
	.param .b64 param0;
	st.param.b64 	[param0], %rd2328;
	.param .b64 param1;
	st.param.b64 	[param1], 0;
	.param .b32 retval0;
	call.uni (retval0), 
	vprintf, 
	(
	param0, 
	param1
	);
	ld.param.b32 	%r1891, [retval0];
	} // callseq 887
	bra.uni 	$L__BB0_1245;
$L__BB0_1244:
	mov.u64 	%rd2329, $str$3;
	cvta.global.u64 	%rd2330, %rd2329;
	{ // callseq 888, 0
	.param .b64 param0;
	st.param.b64 	[param0], %rd2330;
	.param .b64 param1;
	st.param.b64 	[param1], 0;
	.param .b32 retval0;
	call.uni (retval0), 
	vprintf, 
	(
	param0, 
	param1
	);
	ld.param.b32 	%r1893, [retval0];
	} // callseq 888
$L__BB0_1245:
	and.b64  	%rd2331, %rd17, 4294967296;
	setp.eq.s64 	%p431, %rd2331, 0;
	@%p431 bra 	$L__BB0_1247;
	mov.u64 	%rd2332, $str$2;
	cvta.global.u64 	%rd2333, %rd2332;
	{ // callseq 889, 0
	.param .b64 param0;
	st.param.b64 	[param0], %rd2333;
	.param .b64 param1;
	st.param.b64 	[param1], 0;
	.param .b32 retval0;
	call.uni (retval0), 
	vprintf, 
	(
	param0, 
	param1
	);
	ld.param.b32 	%r1895, [retval0];
	} // callseq 889
	bra.uni 	$L__BB0_1248;
$L__BB0_1247:
	mov.u64 	%rd2334, $str$3;
	cvta.global.u64 	%rd2335, %rd2334;
	{ // callseq 890, 0
	.param .b64 param0;
	st.param.b64 	[param0], %rd2335;
	.param .b64 param1;
	st.param.b64 	[param1], 0;
	.param .b32 retval0;
	call.uni (retval0), 
	vprintf, 
	(
	param0, 
	param1
	);
	ld.param.b32 	%r1897, [retval0];
	} // callseq 890
$L__BB0_1248:
	and.b64  	%rd2336, %rd17, 2147483648;
	setp.eq.s64 	%p432, %rd2336, 0;
	@%p432 bra 	$L__BB0_1250;
	mov.u64 	%rd2337, $str$2;
	cvta.global.u64 	%rd2338, %rd2337;
	{ // callseq 891, 0
	.param .b64 param0;
	st.param.b64 	[param0], %rd2338;
	.param .b64 param1;
	st.param.b64 	[param1], 0;
	.param .b32 retval0;
	call.uni (retval0), 
	vprintf, 
	(
	param0, 
	param1
	);
	ld.param.b32 	%r1899, [retval0];
	} // callseq 891
	bra.uni 	$L__BB0_1251;
$L__BB0_1250:
	mov.u64 	%rd2339, $str$3;
	cvta.global.u64 	%rd2340, %rd2339;
	{ // callseq 892, 0
	.param .b64 param0;
	st.param.b64 	[param0], %rd2340;
	.param .b64 param1;
	st.param.b64 	[param1], 0;
	.param .b32 retval0;
	call.uni (retval0), 
	vprintf, 
	(
	param0, 
	param1
	);
	ld.param.b32 	%r1901, [retval0];
	} // callseq 892
$L__BB0_1251:
	and.b64  	%rd2341, %rd17, 1073741824;
	setp.eq.s64 	%p433, %rd2341, 0;
	@%p433 bra 	$L__BB0_1253;
	mov.u64 	%rd2342, $str$2;
	cvta.global.u64 	%rd2343, %rd2342;
	{ // callseq 893, 0
	.param .b64 param0;
	st.param.b64 	[param0], %rd2343;
	.param .b64 param1;
	st.param.b64 	[param1], 0;
	.param .b32 retval0;
	call.uni (retval0), 
	vprintf, 
	(
	param0, 
	param1
	);
	ld.param.b32 	%r1903, [retval0];
	} // callseq 893
	bra.uni 	$L__BB0_1254;
$L__BB0_1253:
	mov.u64 	%rd2344, $str$3;
	cvta.global.u64 	%rd2345, %rd2344;
	{ // callseq 894, 0
	.param .b64 param0;
	st.param.b64 	[param0], %rd2345;
	.param .b64 param1;
	st.param.b64 	[param1], 0;
	.param .b32 retval0;
	call.uni (retval0), 
	vprintf, 
	(
	param0, 
	param1
	);
	ld.param.b32 	%r1905, [retval0];
	} // callseq 894
$L__BB0_1254:
	and.b64  	%rd2346, %rd17, 536870912;
	setp.eq.s64 	%p434, %rd2346, 0;
	@%p434 bra 	$L__BB0_1256;
	mov.u64 	%rd2347, $str$2;
	cvta.global.u64 	%rd2348, %rd2347;
	{ // callseq 895, 0
	.param .b64 param0;
	st.param.b64 	[param0], %rd2348;
	.param .b64 param1;
	st.param.b64 	[param1], 0;
	.param .b32 retval0;
	call.uni (retval0), 
	vprintf, 
	(
	param0, 
	param1
	);
	ld.param.b32 	%r1907, [retval0];
	} // callseq 895
	bra.uni 	$L__BB0_1257;
$L__BB0_1256:
	mov.u64 	%rd2349, $str$3;
	cvta.global.u64 	%rd2350, %rd2349;
	{ // callseq 896, 0
	.param .b64 param0;
	st.param.b64 	[param0], %rd2350;
	.param .b64 param1;
	st.param.b64 	[param1], 0;
	.param .b32 retval0;
	call.uni (retval0), 
	vprintf, 
	(
	param0, 
	param1
	);
	ld.param.b32 	%r1909, [retval0];
	} // callseq 896
$L__BB0_1257:
	and.b64  	%rd2351, %rd17, 268435456;
	setp.eq.s64 	%p435, %rd2351, 0;
	@%p435 bra 	$L__BB0_1259;
	mov.u64 	%rd2352, $str$2;
	cvta.global.u64 	%rd2353, %rd2352;
	{ // callseq 897, 0
	.param .b64 param0;
	st.param.b64 	[param0], %rd2353;
	.param .b64 param1;
	st.param.b64 	[param1], 0;
	.param .b32 retval0;
	call.uni (retval0), 
	vprintf, 
	(
	param0, 
	param1
	);
	ld.param.b32 	%r1911, [retval0];
	} // callseq 897
	bra.uni 	$L__BB0_1260;
$L__BB0_1259:
	mov.u64 	%rd2354, $str$3;
	cvta.global.u64 	%rd2355, %rd2354;
	{ // callseq 898, 0
	.param .b64 param0;
	st.param.b64 	[param0], %rd2355;
	.param .b64 param1;
	st.param.b64 	[param1], 0;
	.param .b32 retval0;
	call.uni (retval0), 
	vprintf, 
	(
	param0, 
	param1
	);
	ld.param.b32 	%r1913, [retval0];
	} // callseq 898
$L__BB0_1260:
	and.b64  	%rd2356, %rd17, 134217728;
	setp.eq.s64 	%p436, %rd2356, 0;
	@%p436 bra 	$L__BB0_1262;
	mov.u64 	%rd2357, $str$2;
	cvta.global.u64 	%rd2358, %rd2357;
	{ // callseq 899, 0
	.param .b64 param0;
	st.param.b64 	[param0], %rd2358;
	.param .b64 param1;
	st.param.b64 	[param1], 0;
	.param .b32 retval0;
	call.uni (retval0), 
	vprintf, 
	(
	param0, 
	param1
	);
	ld.param.b32 	%r1915, [retval0];
	} // callseq 899
	bra.uni 	$L__BB0_1263;
$L__BB0_1262:
	mov.u64 	%rd2359, $str$3;
	cvta.global.u64 	%rd2360, %rd2359;
	{ // callseq 900, 0
	.param .b64 param0;
	st.param.b64 	[param0], %rd2360;
	.param .b64 param1;
	st.param.b64 	[param1], 0;
	.param .b32 retval0;
	call.uni (retval0), 
	vprintf, 
	(
	param0, 
	param1
	);
	ld.param.b32 	%r1917, [retval0];
	} // callseq 900
$L__BB0_1263:
	and.b64  	%rd2361, %rd17, 67108864;
	setp.eq.s64 	%p437, %rd2361, 0;
	@%p437 bra 	$L__BB0_1265;
	mov.u64 	%rd2362, $str$2;
	cvta.global.u64 	%rd2363, %rd2362;
	{ // callseq 901, 0
	.param .b64 param0;
	st.param.b64 	[param0], %rd2363;
	.param .b64 param1;
	st.param.b64 	[param1], 0;
	.param .b32 retval0;
	call.uni (retval0), 
	vprintf, 
	(
	param0, 
	param1
	);
	ld.param.b32 	%r1919, [retval0];
	} // callseq 901
	bra.uni 	$L__BB0_1266;
$L__BB0_1265:
	mov.u64 	%rd2364, $str$3;
	cvta.global.u64 	%rd2365, %rd2364;
	{ // callseq 902, 0
	.param .b64 param0;
	st.param.b64 	[param0], %rd2365;
	.param .b64 param1;
	st.param.b64 	[param1], 0;
	.param .b32 retval0;
	call.uni (retval0), 
	vprintf, 
	(
	param0, 
	param1
	);
	ld.param.b32 	%r1921, [retval0];
	} // callseq 902
$L__BB0_1266:
	and.b64  	%rd2366, %rd17, 33554432;
	setp.eq.s64 	%p438, %rd2366, 0;
	@%p438 bra 	$L__BB0_1268;
	mov.u64 	%rd2367, $str$2;
	cvta.global.u64 	%rd2368, %rd2367;
	{ // callseq 903, 0
	.param .b64 param0;
	st.param.b64 	[param0], %rd2368;
	.param .b64 param1;
	st.param.b64 	[param1], 0;
	.param .b32 retval0;
	call.uni (retval0), 
	vprintf, 
	(
	param0, 
	param1
	);
	ld.param.b32 	%r1923, [retval0];
	} // callseq 903
	bra.uni 	$L__BB0_1269;
$L__BB0_1268:
	mov.u64 	%rd2369, $str$3;
	cvta.global.u64 	%rd2370, %rd2369;
	{ // callseq 904, 0
	.param .b64 param0;
	st.param.b64 	[param0], %rd2370;
	.param .b64 param1;
	st.param.b64 	[param1], 0;
	.param .b32 retval0;
	call.uni (retval0), 
	vprintf, 
	(
	param0, 
	param1
	);
	ld.param.b32 	%r1925, [retval0];
	} // callseq 904
$L__BB0_1269:
	and.b64  	%rd2371, %rd17, 16777216;
	setp.eq.s64 	%p439, %rd2371, 0;
	@%p439 bra 	$L__BB0_1271;
	mov.u64 	%rd2372, $str$2;
	cvta.global.u64 	%rd2373, %rd2372;
	{ // callseq 905, 0
	.param .b64 param0;
	st.param.b64 	[param0], %rd2373;
	.param .b64 param1;
	st.param.b64 	[param1], 0;
	.param .b32 retval0;
	call.uni (retval0), 
	vprintf, 
	(
	param0, 
	param1
	);
	ld.param.b32 	%r1927, [retval0];
	} // callseq 905
	bra.uni 	$L__BB0_1272;
$L__BB0_1271:
	mov.u64 	%rd2374, $str$3;
	cvta.global.u64 	%rd2375, %rd2374;
	{ // callseq 906, 0
	.param .b64 param0;
	st.param.b64 	[param0], %rd2375;
	.param .b64 param1;
	st.param.b64 	[param1], 0;
	.param .b32 retval0;
	call.uni (retval0), 
	vprintf, 
	(
	param0, 
	param1
	);
	ld.param.b32 	%r1929, [retval0];
	} // callseq 906
$L__BB0_1272:
	and.b64  	%rd2376, %rd17, 8388608;
	setp.eq.s64 	%p440, %rd2376, 0;
	@%p440 bra 	$L__BB0_1274;
	mov.u64 	%rd2377, $str$2;
	cvta.global.u64 	%rd2378, %rd2377;
	{ // callseq 907, 0
	.param .b64 param0;
	st.param.b64 	[param0], %rd2378;
	.param .b64 param1;
	st.param.b64 	[param1], 0;
	.param .b32 retval0;
	call.uni (retval0), 
	vprintf, 
	(
	param0, 
	param1
	);
	ld.param.b32 	%r1931, [retval0];
	} // callseq 907
	bra.uni 	$L__BB0_1275;
$L__BB0_1274:
	mov.u64 	%rd2379, $str$3;
	cvta.global.u64 	%rd2380, %rd2379;
	{ // callseq 908, 0
	.param .b64 param0;
	st.param.b64 	[param0], %rd2380;
	.param .b64 param1;
	st.param.b64 	[param1], 0;
	.param .b32 retval0;
	call.uni (retval0), 
	vprintf, 
	(
	param0, 
	param1
	);
	ld.param.b32 	%r1933, [retval0];
	} // callseq 908
$L__BB0_1275:
	and.b64  	%rd2381, %rd17, 4194304;
	setp.eq.s64 	%p441, %rd2381, 0;
	@%p441 bra 	$L__BB0_1277;
	mov.u64 	%rd2382, $str$2;
	cvta.global.u64 	%rd2383, %rd2382;
	{ // callseq 909, 0
	.param .b64 param0;
	st.param.b64 	[param0], %rd2383;
	.param .b64 param1;
	st.param.b64 	[param1], 0;
	.param .b32 retval0;
	call.uni (retval0), 
	vprintf, 
	(
	param0, 
	param1
	);
	ld.param.b32 	%r1935, [retval0];
	} // callseq 909
	bra.uni 	$L__BB0_1278;
$L__BB0_1277:
	mov.u64 	%rd2384, $str$3;
	cvta.global.u64 	%rd2385, %rd2384;
	{ // callseq 910, 0
	.param .b64 param0;
	st.param.b64 	[param0], %rd2385;
	.param .b64 param1;
	st.param.b64 	[param1], 0;
	.param .b32 retval0;
	call.uni (retval0), 
	vprintf, 
	(
	param0, 
	param1
	);
	ld.param.b32 	%r1937, [retval0];
	} // callseq 910
$L__BB0_1278:
	and.b64  	%rd2386, %rd17, 2097152;
	setp.eq.s64 	%p442, %rd2386, 0;
	@%p442 bra 	$L__BB0_1280;
	mov.u64 	%rd2387, $str$2;
	cvta.global.u64 	%rd2388, %rd2387;
	{ // callseq 911, 0
	.param .b64 param0;
	st.param.b64 	[param0], %rd2388;
	.param .b64 param1;
	st.param.b64 	[param1], 0;
	.param .b32 retval0;
	call.uni (retval0), 
	vprintf, 
	(
	param0, 
	param1
	);
	ld.param.b32 	%r1939, [retval0];
	} // callseq 911
	bra.uni 	$L__BB0_1281;
$L__BB0_1280:
	mov.u64 	%rd2389, $str$3;
	cvta.global.u64 	%rd2390, %rd2389;
	{ // callseq 912, 0
	.param .b64 param0;
	st.param.b64 	[param0], %rd2390;
	.param .b64 param1;
	st.param.b64 	[param1], 0;
	.param .b32 retval0;
	call.uni (retval0), 
	vprintf, 
	(
	param0, 
	param1
	);
	ld.param.b32 	%r1941, [retval0];
	} // callseq 912
$L__BB0_1281:
	shr.u64 	%rd2391, %rd17, 10;
	cvt.u32.u64 	%r1943, %rd2391;
	shr.s32 	%r1944, %r1943, 11;
	cvta.to.local.u64 	%rd2393, %rd32;
	st.local.u32 	[%rd2393], %r1944;
	cvta.global.u64 	%rd2395, %rd139;
	{ // callseq 913, 0
	.param .b64 param0;
	st.param.b64 	[param0], %rd2395;
	.param .b64 param1;
	st.param.b64 	[param1], %rd32;
	.param .b32 retval0;
	call.uni (retval0), 
	vprintf, 
	(
	param0, 
	param1
	);
	ld.param.b32 	%r1945, [retval0];
	} // callseq 913
	and.b64  	%rd2396, %rd17, 1048576;
	setp.eq.s64 	%p443, %rd2396, 0;
	@%p443 bra 	$L__BB0_1283;
	mov.u64 	%rd2397, $str$2;
	cvta.global.u64 	%rd2398, %rd2397;
	{ // callseq 914, 0
	.param .b64 param0;
	st.param.b64 	[param0], %rd2398;
	.param .b64 param1;
	st.param.b64 	[param1], 0;
	.param .b32 retval0;
	call.uni (retval0), 
	vprintf, 
	(
	param0, 
	param1
	);
	ld.param.b32 	%r1947, [retval0];
	} // callseq 914
	bra.uni 	$L__BB0_1284;
$L__BB0_1283:
	mov.u64 	%rd2399, $str$3;
	cvta.global.u64 	%rd2400, %rd2399;
	{ // callseq 915, 0
	.param .b64 param0;
	st.param.b64 	[param0], %rd2400;
	.param .b64 param1;
	st.param.b64 	[param1], 0;
	.param .b32 retval0;
	call.uni (retval0), 
	vprintf, 
	(
	param0, 
	param1
	);
	ld.param.b32 	%r1949, [retval0];
	} // callseq 915
$L__BB0_1284:
	and.b64  	%rd2401, %rd17, 524288;
	setp.eq.s64 	%p444, %rd2401, 0;
	@%p444 bra 	$L__BB0_1286;
	mov.u64 	%rd2402, $str$2;
	cvta.global.u64 	%rd2403, %rd2402;
	{ // callseq 916, 0
	.param .b64 param0;
	st.param.b64 	[param0], %rd2403;
	.param .b64 param1;
	st.param.b64 	[param1], 0;
	.param .b32 retval0;
	call.uni (retval0), 
	vprintf, 
	(
	param0, 
	param1
	);
	ld.param.b32 	%r1951, [retval0];
	} // callseq 916
	bra.uni 	$L__BB0_1287;
$L__BB0_1286:
	mov.u64 	%rd2404, $str$3;
	cvta.global.u64 	%rd2405, %rd2404;
	{ // callseq 917, 0
	.param .b64 param0;
	st.param.b64 	[param0], %rd2405;
	.param .b64 param1;
	st.param.b64 	[param1], 0;
	.param .b32 retval0;
	call.uni (retval0), 
	vprintf, 
	(
	param0, 
	param1
	);
	ld.param.b32 	%r1953, [retval0];
	} // callseq 917
$L__BB0_1287:
	and.b64  	%rd2406, %rd17, 262144;
	setp.eq.s64 	%p445, %rd2406, 0;
	@%p445 bra 	$L__BB0_1289;
	mov.u64 	%rd2407, $str$2;
	cvta.global.u64 	%rd2408, %rd2407;
	{ // callseq 918, 0
	.param .b64 param0;
	st.param.b64 	[param0], %rd2408;
	.param .b64 param1;
	st.param.b64 	[param1], 0;
	.param .b32 retval0;
	call.uni (retval0), 
	vprintf, 
	(
	param0, 
	param1
	);
	ld.param.b32 	%r1955, [retval0];
	} // callseq 918
	bra.uni 	$L__BB0_1290;
$L__BB0_1289:
	mov.u64 	%rd2409, $str$3;
	cvta.global.u64 	%rd2410, %rd2409;
	{ // callseq 919, 0
	.param .b64 param0;
	st.param.b64 	[param0], %rd2410;
	.param .b64 param1;
	st.param.b64 	[param1], 0;
	.param .b32 retval0;
	call.uni (retval0), 
	vprintf, 
	(
	param0, 
	param1
	);
	ld.param.b32 	%r1957, [retval0];
	} // callseq 919
$L__BB0_1290:
	and.b64  	%rd2411, %rd17, 131072;
	setp.eq.s64 	%p446, %rd2411, 0;
	@%p446 bra 	$L__BB0_1292;
	mov.u64 	%rd2412, $str$2;
	cvta.global.u64 	%rd2413, %rd2412;
	{ // callseq 920, 0
	.param .b64 param0;
	st.param.b64 	[param0], %rd2413;
	.param .b64 param1;
	st.param.b64 	[param1], 0;
	.param .b32 retval0;
	call.uni (retval0), 
	vprintf, 
	(
	param0, 
	param1
	);
	ld.param.b32 	%r1959, [retval0];
	} // callseq 920
	bra.uni 	$L__BB0_1293;
$L__BB0_1292:
	mov.u64 	%rd2414, $str$3;
	cvta.global.u64 	%rd2415, %rd2414;
	{ // callseq 921, 0
	.param .b64 param0;
	st.param.b64 	[param0], %rd2415;
	.param .b64 param1;
	st.param.b64 	[param1], 0;
	.param .b32 retval0;
	call.uni (retval0), 
	vprintf, 
	(
	param0, 
	param1
	);
	ld.param.b32 	%r1961, [retval0];
	} // callseq 921
$L__BB0_1293:
	and.b64  	%rd2416, %rd17, 65536;
	setp.eq.s64 	%p447, %rd2416, 0;
	@%p447 bra 	$L__BB0_1295;
	mov.u64 	%rd2417, $str$2;
	cvta.global.u64 	%rd2418, %rd2417;
	{ // callseq 922, 0
	.param .b64 param0;
	st.param.b64 	[param0], %rd2418;
	.param .b64 param1;
	st.param.b64 	[param1], 0;
	.param .b32 retval0;
	call.uni (retval0), 
	vprintf, 
	(
	param0, 
	param1
	);
	ld.param.b32 	%r1963, [retval0];
	} // callseq 922
	bra.uni 	$L__BB0_1296;
$L__BB0_1295:
	mov.u64 	%rd2419, $str$3;
	cvta.global.u64 	%rd2420, %rd2419;
	{ // callseq 923, 0
	.param .b64 param0;
	st.param.b64 	[param0], %rd2420;
	.param .b64 param1;
	st.param.b64 	[param1], 0;
	.param .b32 retval0;
	call.uni (retval0), 
	vprintf, 
	(
	param0, 
	param1
	);
	ld.param.b32 	%r1965, [retval0];
	} // callseq 923
$L__BB0_1296:
	and.b64  	%rd2421, %rd17, 32768;
	setp.eq.s64 	%p448, %rd2421, 0;
	@%p448 bra 	$L__BB0_1298;
	mov.u64 	%rd2422, $str$2;
	cvta.global.u64 	%rd2423, %rd2422;
	{ // callseq 924, 0
	.param .b64 param0;
	st.param.b64 	[param0], %rd2423;
	.param .b64 param1;
	st.param.b64 	[param1], 0;
	.param .b32 retval0;
	call.uni (retval0), 
	vprintf, 
	(
	param0, 
	param1
	);
	ld.param.b32 	%r1967, [retval0];
	} // callseq 924
	bra.uni 	$L__BB0_1299;
$L__BB0_1298:
	mov.u64 	%rd2424, $str$3;
	cvta.global.u64 	%rd2425, %rd2424;
	{ // callseq 925, 0
	.param .b64 param0;
	st.param.b64 	[param0], %rd2425;
	.param .b64 param1;
	st.param.b64 	[param1], 0;
	.param .b32 retval0;
	call.uni (retval0), 
	vprintf, 
	(
	param0, 
	param1
	);
	ld.param.b32 	%r1969, [retval0];
	} // callseq 925
$L__BB0_1299:
	and.b64  	%rd2426, %rd17, 16384;
	setp.eq.s64 	%p449, %rd2426, 0;
	@%p449 bra 	$L__BB0_1301;
	mov.u64 	%rd2427, $str$2;
	cvta.global.u64 	%rd2428, %rd2427;
	{ // callseq 926, 0
	.param .b64 param0;
	st.param.b64 	[param0], %rd2428;
	.param .b64 param1;
	st.param.b64 	[param1], 0;
	.param .b32 retval0;
	call.uni (retval0), 
	vprintf, 
	(
	param0, 
	param1
	);
	ld.param.b32 	%r1971, [retval0];
	} // callseq 926
	bra.uni 	$L__BB0_1302;
$L__BB0_1301:
	mov.u64 	%rd2429, $str$3;
	cvta.global.u64 	%rd2430, %rd2429;
	{ // callseq 927, 0
	.param .b64 param0;
	st.param.b64 	[param0], %rd2430;
	.param .b64 param1;
	st.param.b64 	[param1], 0;
	.param .b32 retval0;
	call.uni (retval0), 
	vprintf, 
	(
	param0, 
	param1
	);
	ld.param.b32 	%r1973, [retval0];
	} // callseq 927
$L__BB0_1302:
	and.b64  	%rd2431, %rd17, 8192;
	setp.eq.s64 	%p450, %rd2431, 0;
	@%p450 bra 	$L__BB0_1304;
	mov.u64 	%rd2432, $str$2;
	cvta.global.u64 	%rd2433, %rd2432;
	{ // callseq 928, 0
	.param .b64 param0;
	st.param.b64 	[param0], %rd2433;
	.param .b64 param1;
	st.param.b64 	[param1], 0;
	.param .b32 retval0;
	call.uni (retval0), 
	vprintf, 
	(
	param0, 
	param1
	);
	ld.param.b32 	%r1975, [retval0];
	} // callseq 928
	bra.uni 	$L__BB0_1305;
$L__BB0_1304:
	mov.u64 	%rd2434, $str$3;
	cvta.global.u64 	%rd2435, %rd2434;
	{ // callseq 929, 0
	.param .b64 param0;
	st.param.b64 	[param0], %rd2435;
	.param .b64 param1;
	st.param.b64 	[param1], 0;
	.param .b32 retval0;
	call.uni (retval0), 
	vprintf, 
	(
	param0, 
	param1
	);
	ld.param.b32 	%r1977, [retval0];
	} // callseq 929
$L__BB0_1305:
	and.b64  	%rd2436, %rd17, 4096;
	setp.eq.s64 	%p451, %rd2436, 0;
	@%p451 bra 	$L__BB0_1307;
	mov.u64 	%rd2437, $str$2;
	cvta.global.u64 	%rd2438, %rd2437;
	{ // callseq 930, 0
	.param .b64 param0;
	st.param.b64 	[param0], %rd2438;
	.param .b64 param1;
	st.param.b64 	[param1], 0;
	.param .b32 retval0;
	call.uni (retval0), 
	vprintf, 
	(
	param0, 
	param1
	);
	ld.param.b32 	%r1979, [retval0];
	} // callseq 930
	bra.uni 	$L__BB0_1308;
$L__BB0_1307:
	mov.u64 	%rd2439, $str$3;
	cvta.global.u64 	%rd2440, %rd2439;
	{ // callseq 931, 0
	.param .b64 param0;
	st.param.b64 	[param0], %rd2440;
	.param .b64 param1;
	st.param.b64 	[param1], 0;
	.param .b32 retval0;
	call.uni (retval0), 
	vprintf, 
	(
	param0, 
	param1
	);
	ld.param.b32 	%r1981, [retval0];
	} // callseq 931
$L__BB0_1308:
	and.b64  	%rd2441, %rd17, 2048;
	setp.eq.s64 	%p452, %rd2441, 0;
	@%p452 bra 	$L__BB0_1310;
	mov.u64 	%rd2442, $str$2;
	cvta.global.u64 	%rd2443, %rd2442;
	{ // callseq 932, 0
	.param .b64 param0;
	st.param.b64 	[param0], %rd2443;
	.param .b64 param1;
	st.param.b64 	[param1], 0;
	.param .b32 retval0;
	call.uni (retval0), 
	vprintf, 
	(
	param0, 
	param1
	);
	ld.param.b32 	%r1983, [retval0];
	} // callseq 932
	bra.uni 	$L__BB0_1311;
$L__BB0_1310:
	mov.u64 	%rd2444, $str$3;
	cvta.global.u64 	%rd2445, %rd2444;
	{ // callseq 933, 0
	.param .b64 param0;
	st.param.b64 	[param0], %rd2445;
	.param .b64 param1;
	st.param.b64 	[param1], 0;
	.param .b32 retval0;
	call.uni (retval0), 
	vprintf, 
	(
	param0, 
	param1
	);
	ld.param.b32 	%r1985, [retval0];
	} // callseq 933
$L__BB0_1311:
	and.b64  	%rd2446, %rd17, 1024;
	setp.eq.s64 	%p453, %rd2446, 0;
	@%p453 bra 	$L__BB0_1313;
	mov.u64 	%rd2447, $str$2;
	cvta.global.u64 	%rd2448, %rd2447;
	{ // callseq 934, 0
	.param .b64 param0;
	st.param.b64 	[param0], %rd2448;
	.param .b64 param1;
	st.param.b64 	[param1], 0;
	.param .b32 retval0;
	call.uni (retval0), 
	vprintf, 
	(
	param0, 
	param1
	);
	ld.param.b32 	%r1987, [retval0];
	} // callseq 934
	bra.uni 	$L__BB0_1314;
$L__BB0_1313:
	mov.u64 	%rd2449, $str$3;
	cvta.global.u64 	%rd2450, %rd2449;
	{ // callseq 935, 0
	.param .b64 param0;
	st.param.b64 	[param0], %rd2450;
	.param .b64 param1;
	st.param.b64 	[param1], 0;
	.param .b32 retval0;
	call.uni (retval0), 
	vprintf, 
	(
	param0, 
	param1
	);
	ld.param.b32 	%r1989, [retval0];
	} // callseq 935
$L__BB0_1314:
	and.b64  	%rd2451, %rd17, 512;
	setp.eq.s64 	%p454, %rd2451, 0;
	@%p454 bra 	$L__BB0_1316;
	mov.u64 	%rd2452, $str$2;
	cvta.global.u64 	%rd2453, %rd2452;
	{ // callseq 936, 0
	.param .b64 param0;
	st.param.b64 	[param0], %rd2453;
	.param .b64 param1;
	st.param.b64 	[param1], 0;
	.param .b32 retval0;
	call.uni (retval0), 
	vprintf, 
	(
	param0, 
	param1
	);
	ld.param.b32 	%r1991, [retval0];
	} // callseq 936
	bra.uni 	$L__BB0_1317;
$L__BB0_1316:
	mov.u64 	%rd2454, $str$3;
	cvta.global.u64 	%rd2455, %rd2454;
	{ // callseq 937, 0
	.param .b64 param0;
	st.param.b64 	[param0], %rd2455;
	.param .b64 param1;
	st.param.b64 	[param1], 0;
	.param .b32 retval0;
	call.uni (retval0), 
	vprintf, 
	(
	param0, 
	param1
	);
	ld.param.b32 	%r1993, [retval0];
	} // callseq 937
$L__BB0_1317:
	and.b64  	%rd2456, %rd17, 256;
	setp.eq.s64 	%p455, %rd2456, 0;
	@%p455 bra 	$L__BB0_1319;
	mov.u64 	%rd2457, $str$2;
	cvta.global.u64 	%rd2458, %rd2457;
	{ // callseq 938, 0
	.param .b64 param0;
	st.param.b64 	[param0], %rd2458;
	.param .b64 param1;
	st.param.b64 	[param1], 0;
	.param .b32 retval0;
	call.uni (retval0), 
	vprintf, 
	(
	param0, 
	param1
	);
	ld.param.b32 	%r1995, [retval0];
	} // callseq 938
	bra.uni 	$L__BB0_1320;
$L__BB0_1319:
	mov.u64 	%rd2459, $str$3;
	cvta.global.u64 	%rd2460, %rd2459;
	{ // callseq 939, 0
	.param .b64 param0;
	st.param.b64 	[param0], %rd2460;
	.param .b64 param1;
	st.param.b64 	[param1], 0;
	.param .b32 retval0;
	call.uni (retval0), 
	vprintf, 
	(
	param0, 
	param1
	);
	ld.param.b32 	%r1997, [retval0];
	} // callseq 939
$L__BB0_1320:
	and.b64  	%rd2461, %rd17, 128;
	setp.eq.s64 	%p456, %rd2461, 0;
	@%p456 bra 	$L__BB0_1322;
	mov.u64 	%rd2462, $str$2;
	cvta.global.u64 	%rd2463, %rd2462;
	{ // callseq 940, 0
	.param .b64 param0;
	st.param.b64 	[param0], %rd2463;
	.param .b64 param1;
	st.param.b64 	[param1], 0;
	.param .b32 retval0;
	call.uni (retval0), 
	vprintf, 
	(
	param0, 
	param1
	);
	ld.param.b32 	%r1999, [retval0];
	} // callseq 940
	bra.uni 	$L__BB0_1323;
$L__BB0_1322:
	mov.u64 	%rd2464, $str$3;
	cvta.global.u64 	%rd2465, %rd2464;
	{ // callseq 941, 0
	.param .b64 param0;
	st.param.b64 	[param0], %rd2465;
	.param .b64 param1;
	st.param.b64 	[param1], 0;
	.param .b32 retval0;
	call.uni (retval0), 
	vprintf, 
	(
	param0, 
	param1
	);
	ld.param.b32 	%r2001, [retval0];
	} // callseq 941
$L__BB0_1323:
	and.b64  	%rd2466, %rd17, 64;
	setp.eq.s64 	%p457, %rd2466, 0;
	@%p457 bra 	$L__BB0_1325;
	mov.u64 	%rd2467, $str$2;
	cvta.global.u64 	%rd2468, %rd2467;
	{ // callseq 942, 0
	.param .b64 param0;
	st.param.b64 	[param0], %rd2468;
	.param .b64 param1;
	st.param.b64 	[param1], 0;
	.param .b32 retval0;
	call.uni (retval0), 
	vprintf, 
	(
	param0, 
	param1
	);
	ld.param.b32 	%r2003, [retval0];
	} // callseq 942
	bra.uni 	$L__BB0_1326;
$L__BB0_1325:
	mov.u64 	%rd2469, $str$3;
	cvta.global.u64 	%rd2470, %rd2469;
	{ // callseq 943, 0
	.param .b64 param0;
	st.param.b64 	[param0], %rd2470;
	.param .b64 param1;
	st.param.b64 	[param1], 0;
	.param .b32 retval0;
	call.uni (retval0), 
	vprintf, 
	(
	param0, 
	param1
	);
	ld.param.b32 	%r2005, [retval0];
	} // callseq 943
$L__BB0_1326:
	and.b64  	%rd2471, %rd17, 32;
	setp.eq.s64 	%p458, %rd2471, 0;
	@%p458 bra 	$L__BB0_1328;
	mov.u64 	%rd2472, $str$2;
	cvta.global.u64 	%rd2473, %rd2472;
	{ // callseq 944, 0
	.param .b64 param0;
	st.param.b64 	[param0], %rd2473;
	.param .b64 param1;
	st.param.b64 	[param1], 0;
	.param .b32 retval0;
	call.uni (retval0), 
	vprintf, 
	(
	param0, 
	param1
	);
	ld.param.b32 	%r2007, [retval0];
	} // callseq 944
	bra.uni 	$L__BB0_1329;
$L__BB0_1328:
	mov.u64 	%rd2474, $str$3;
	cvta.global.u64 	%rd2475, %rd2474;
	{ // callseq 945, 0
	.param .b64 param0;
	st.param.b64 	[param0], %rd2475;
	.param .b64 param1;
	st.param.b64 	[param1], 0;
	.param .b32 retval0;
	call.uni (retval0), 
	vprintf, 
	(
	param0, 
	param1
	);
	ld.param.b32 	%r2009, [retval0];
	} // callseq 945
$L__BB0_1329:
	and.b64  	%rd2476, %rd17, 16;
	setp.eq.s64 	%p459, %rd2476, 0;
	@%p459 bra 	$L__BB0_1331;
	mov.u64 	%rd2477, $str$2;
	cvta.global.u64 	%rd2478, %rd2477;
	{ // callseq 946, 0
	.param .b64 param0;
	st.param.b64 	[param0], %rd2478;
	.param .b64 param1;
	st.param.b64 	[param1], 0;
	.param .b32 retval0;
	call.uni (retval0), 
	vprintf, 
	(
	param0, 
	param1
	);
	ld.param.b32 	%r2011, [retval0];
	} // callseq 946
	bra.uni 	$L__BB0_1332;
$L__BB0_1331:
	mov.u64 	%rd2479, $str$3;
	cvta.global.u64 	%rd2480, %rd2479;
	{ // callseq 947, 0
	.param .b64 param0;
	st.param.b64 	[param0], %rd2480;
	.param .b64 param1;
	st.param.b64 	[param1], 0;
	.param .b32 retval0;
	call.uni (retval0), 
	vprintf, 
	(
	param0, 
	param1
	);
	ld.param.b32 	%r2013, [retval0];
	} // callseq 947
$L__BB0_1332:
	and.b64  	%rd2481, %rd17, 8;
	setp.eq.s64 	%p460, %rd2481, 0;
	@%p460 bra 	$L__BB0_1334;
	mov.u64 	%rd2482, $str$2;
	cvta.global.u64 	%rd2483, %rd2482;
	{ // callseq 948, 0
	.param .b64 param0;
	st.param.b64 	[param0], %rd2483;
	.param .b64 param1;
	st.param.b64 	[param1], 0;
	.param .b32 retval0;
	call.uni (retval0), 
	vprintf, 
	(
	param0, 
	param1
	);
	ld.param.b32 	%r2015, [retval0];
	} // callseq 948
	bra.uni 	$L__BB0_1335;
$L__BB0_1334:
	mov.u64 	%rd2484, $str$3;
	cvta.global.u64 	%rd2485, %rd2484;
	{ // callseq 949, 0
	.param .b64 param0;
	st.param.b64 	[param0], %rd2485;
	.param .b64 param1;
	st.param.b64 	[param1], 0;
	.param .b32 retval0;
	call.uni (retval0), 
	vprintf, 
	(
	param0, 
	param1
	);
	ld.param.b32 	%r2017, [retval0];
	} // callseq 949
$L__BB0_1335:
	and.b64  	%rd2486, %rd17, 4;
	setp.eq.s64 	%p461, %rd2486, 0;
	@%p461 bra 	$L__BB0_1337;
	mov.u64 	%rd2487, $str$2;
	cvta.global.u64 	%rd2488, %rd2487;
	{ // callseq 950, 0
	.param .b64 param0;
	st.param.b64 	[param0], %rd2488;
	.param .b64 param1;
	st.param.b64 	[param1], 0;
	.param .b32 retval0;
	call.uni (retval0), 
	vprintf, 
	(
	param0, 
	param1
	);
	ld.param.b32 	%r2019, [retval0];
	} // callseq 950
	bra.uni 	$L__BB0_1338;
$L__BB0_1337:
	mov.u64 	%rd2489, $str$3;
	cvta.global.u64 	%rd2490, %rd2489;
	{ // callseq 951, 0
	.param .b64 param0;
	st.param.b64 	[param0], %rd2490;
	.param .b64 param1;
	st.param.b64 	[param1], 0;
	.param .b32 retval0;
	call.uni (retval0), 
	vprintf, 
	(
	param0, 
	param1
	);
	ld.param.b32 	%r2021, [retval0];
	} // callseq 951
$L__BB0_1338:
	and.b64  	%rd2491, %rd17, 2;
	setp.eq.s64 	%p462, %rd2491, 0;
	@%p462 bra 	$L__BB0_1340;
	mov.u64 	%rd2492, $str$2;
	cvta.global.u64 	%rd2493, %rd2492;
	{ // callseq 952, 0
	.param .b64 param0;
	st.param.b64 	[param0], %rd2493;
	.param .b64 param1;
	st.param.b64 	[param1], 0;
	.param .b32 retval0;
	call.uni (retval0), 
	vprintf, 
	(
	param0, 
	param1
	);
	ld.param.b32 	%r2023, [retval0];
	} // callseq 952
	bra.uni 	$L__BB0_1341;
$L__BB0_1340:
	mov.u64 	%rd2494, $str$3;
	cvta.global.u64 	%rd2495, %rd2494;
	{ // callseq 953, 0
	.param .b64 param0;
	st.param.b64 	[param0], %rd2495;
	.param .b64 param1;
	st.param.b64 	[param1], 0;
	.param .b32 retval0;
	call.uni (retval0), 
	vprintf, 
	(
	param0, 
	param1
	);
	ld.param.b32 	%r2025, [retval0];
	} // callseq 953
$L__BB0_1341:
	cvt.u32.u64 	%r2027, %rd17;
	shl.b32 	%r2028, %r2027, 11;
	shr.s32 	%r2029, %r2028, 12;
	cvta.to.local.u64 	%rd2497, %rd32;
	st.local.u32 	[%rd2497], %r2029;
	cvta.global.u64 	%rd2499, %rd139;
	{ // callseq 954, 0
	.param .b64 param0;
	st.param.b64 	[param0], %rd2499;
	.param .b64 param1;
	st.param.b64 	[param1], %rd32;
	.param .b32 retval0;
	call.uni (retval0), 
	vprintf, 
	(
	param0, 
	param1
	);
	ld.param.b32 	%r2030, [retval0];
	} // callseq 954
	and.b64  	%rd19, %rd17, 1;
	setp.eq.s64 	%p463, %rd19, 0;
	@%p463 bra 	$L__BB0_1343;
	mov.u64 	%rd2500, $str$2;
	cvta.global.u64 	%rd2501, %rd2500;
	{ // callseq 955, 0
	.param .b64 param0;
	st.param.b64 	[param0], %rd2501;
	.param .b64 param1;
	st.param.b64 	[param1], 0;
	.param .b32 retval0;
	call.uni (retval0), 
	vprintf, 
	(
	param0, 
	param1
	);
	ld.param.b32 	%r2032, [retval0];
	} // callseq 955
	bra.uni 	$L__BB0_1344;
$L__BB0_1343:
	mov.u64 	%rd2502, $str$3;
	cvta.global.u64 	%rd2503, %rd2502;
	{ // callseq 956, 0
	.param .b64 param0;
	st.param.b64 	[param0], %rd2503;
	.param .b64 param1;
	st.param.b64 	[param1], 0;
	.param .b32 retval0;
	call.uni (retval0), 
	vprintf, 
	(
	param0, 
	param1
	);
	ld.param.b32 	%r2034, [retval0];
	} // callseq 956
$L__BB0_1344:
	cvta.to.local.u64 	%rd2505, %rd32;
	st.local.u32 	[%rd2505], %rd19;
	cvta.global.u64 	%rd2507, %rd34;
	{ // callseq 957, 0
	.param .b64 param0;
	st.param.b64 	[param0], %rd2507;
	.param .b64 param1;
	st.param.b64 	[param1], %rd32;
	.param .b32 retval0;
	call.uni (retval0), 
	vprintf, 
	(
	param0, 
	param1
	);
	ld.param.b32 	%r2045, [retval0];
	} // callseq 957
	mov.b32 	%r2038, 0;
	// begin inline asm
	{
.reg .pred complete;
mbarrier.test_wait.parity.shared::cta.b64 complete, [%r1], %r2038;
selp.u32 %r2036, 1, 0, complete;
}

	// end inline asm
	setp.ne.s32 	%p464, %r2036, 0;
	mov.b32 	%r2041, 1;
	// begin inline asm
	{
.reg .pred complete;
mbarrier.test_wait.parity.shared::cta.b64 complete, [%r1], %r2041;
selp.u32 %r2039, 1, 0, complete;
}

	// end inline asm
	setp.ne.s32 	%p465, %r2039, 0;
	selp.u32 	%r2047, 1, 0, %p464;
	selp.u32 	%r2048, 1, 0, %p465;
	cvta.to.local.u64 	%rd2509, %rd32;
	st.local.v2.u32 	[%rd2509], {%r2047, %r2048};
	cvta.global.u64 	%rd2511, %rd377;
	{ // callseq 958, 0
	.param .b64 param0;
	st.param.b64 	[param0], %rd2511;
	.param .b64 param1;
	st.param.b64 	[param1], %rd32;
	.param .b32 retval0;
	call.uni (retval0), 
	vprintf, 
	(
	param0, 
	param1
	);
	ld.param.b32 	%r2049, [retval0];
	} // callseq 958
	mov.b32 	%r2051, 2;
	st.local.u32 	[%rd10], %r2051;
	mov.u64 	%rd2512, $str$8;
	cvta.global.u64 	%rd2513, %rd2512;
	add.u64 	%rd2514, %SP, 16;
	{ // callseq 959, 0
	.param .b64 param0;
	st.param.b64 	[param0], %rd2513;
	.param .b64 param1;
	st.param.b64 	[param1], %rd2514;
	.param .b32 retval0;
	call.uni (retval0), 
	vprintf, 
	(
	param0, 
	param1
	);
	ld.param.b32 	%r2052, [retval0];
	} // callseq 959
	mov.b32 	%r2043, 5;
	// begin inline asm
	mbarrier.arrive.shared::cta.b64 _, [%r1], %r2043;

	// end inline asm
	// begin inline asm
	mbarrier.inval.shared::cta.b64 [%r1];

	// end inline asm
	ld.shared.u64 	%rd20, [_ZZ19mbarrier_test_case1vE3bar];
	mov.u64 	%rd2515, $str;
	cvta.global.u64 	%rd2516, %rd2515;
	{ // callseq 960, 0
	.param .b64 param0;
	st.param.b64 	[param0], %rd2516;
	.param .b64 param1;
	st.param.b64 	[param1], 0;
	.param .b32 retval0;
	call.uni (retval0), 
	vprintf, 
	(
	param0, 
	param1
	);
	ld.param.b32 	%r2054, [retval0];
	} // callseq 960
	setp.gt.s64 	%p466, %rd20, -1;
	@%p466 bra 	$L__BB0_1346;
	mov.u64 	%rd2517, $str$2;
	cvta.global.u64 	%rd2518, %rd2517;
	{ // callseq 961, 0
	.param .b64 param0;
	st.param.b64 	[param0], %rd2518;
	.param .b64 param1;
	st.param.b64 	[param1], 0;
	.param .b32 retval0;
	call.uni (retval0), 
	vprintf, 
	(
	param0, 
	param1
	);
	ld.param.b32 	%r2056, [retval0];
	} // callseq 961
	bra.uni 	$L__BB0_1347;
$L__BB0_1346:
	mov.u64 	%rd2519, $str$3;
	cvta.global.u64 	%rd2520, %rd2519;
	{ // callseq 962, 0
	.param .b64 param0;
	st.param.b64 	[param0], %rd2520;
	.param .b64 param1;
	st.param.b64 	[param1], 0;
	.param .b32 retval0;
	call.uni (retval0), 
	vprintf, 
	(
	param0, 
	param1
	);
	ld.param.b32 	%r2058, [retval0];
	} // callseq 962
$L__BB0_1347:
	shr.u64 	%rd2521, %rd20, 63;
	cvta.to.local.u64 	%rd2523, %rd32;
	st.local.u32 	[%rd2523], %rd2521;
	cvta.global.u64 	%rd2525, %rd34;
	{ // callseq 963, 0
	.param .b64 param0;
	st.param.b64 	[param0], %rd2525;
	.param .b64 param1;
	st.param.b64 	[param1], %rd32;
	.param .b32 retval0;
	call.uni (retval0), 
	vprintf, 
	(
	param0, 
	param1
	);
	ld.param.b32 	%r2060, [retval0];
	} // callseq 963
	and.b64  	%rd2526, %rd20, 4611686018427387904;
	setp.eq.s64 	%p467, %rd2526, 0;
	@%p467 bra 	$L__BB0_1349;
	mov.u64 	%rd2527, $str$2;
	cvta.global.u64 	%rd2528, %rd2527;
	{ // callseq 964, 0
	.param .b64 param0;
	st.param.b64 	[param0], %rd2528;
	.param .b64 param1;
	st.param.b64 	[param1], 0;
	.param .b32 retval0;
	call.uni (retval0), 
	vprintf, 
	(
	param0, 
	param1
	);
	ld.param.b32 	%r2062, [retval0];
	} // callseq 964
	bra.uni 	$L__BB0_1350;
$L__BB0_1349:
	mov.u64 	%rd2529, $str$3;
	cvta.global.u64 	%rd2530, %rd2529;
	{ // callseq 965, 0
	.param .b64 param0;
	st.param.b64 	[param0], %rd2530;
	.param .b64 param1;
	st.param.b64 	[param1], 0;
	.param .b32 retval0;
	call.uni (retval0), 
	vprintf, 
	(
	param0, 
	param1
	);
	ld.param.b32 	%r2064, [retval0];
	} // callseq 965
$L__BB0_1350:
	and.b64  	%rd2531, %rd20, 2305843009213693952;
	setp.eq.s64 	%p468, %rd2531, 0;
	@%p468 bra 	$L__BB0_1352;
	mov.u64 	%rd2532, $str$2;
	cvta.global.u64 	%rd2533, %rd2532;
	{ // callseq 966, 0
	.param .b64 param0;
	st.param.b64 	[param0], %rd2533;
	.param .b64 param1;
	st.param.b64 	[param1], 0;
	.param .b32 retval0;
	call.uni (retval0), 
	vprintf, 
	(
	param0, 
	param1
	);
	ld.param.b32 	%r2066, [retval0];
	} // callseq 966
	bra.uni 	$L__BB0_1353;
$L__BB0_1352:
	mov.u64 	%rd2534, $str$3;
	cvta.global.u64 	%rd2535, %rd2534;
	{ // callseq 967, 0
	.param .b64 param0;
	st.param.b64 	[param0], %rd2535;
	.param .b64 param1;
	st.param.b64 	[param1], 0;
	.param .b32 retval0;
	call.uni (retval0), 
	vprintf, 
	(
	param0, 
	param1
	);
	ld.param.b32 	%r2068, [retval0];
	} // callseq 967
$L__BB0_1353:
	and.b64  	%rd2536, %rd20, 1152921504606846976;
	setp.eq.s64 	%p469, %rd2536, 0;
	@%p469 bra 	$L__BB0_1355;
	mov.u64 	%rd2537, $str$2;
	cvta.global.u64 	%rd2538, %rd2537;
	{ // callseq 968, 0
	.param .b64 param0;
	st.param.b64 	[param0], %rd2538;
	.param .b64 param1;
	st.param.b64 	[param1], 0;
	.param .b32 retval0;
	call.uni (retval0), 
	vprintf, 
	(
	param0, 
	param1
	);
	ld.param.b32 	%r2070, [retval0];
	} // callseq 968
	bra.uni 	$L__BB0_1356;
$L__BB0_1355:
	mov.u64 	%rd2539, $str$3;
	cvta.global.u64 	%rd2540, %rd2539;
	{ // callseq 969, 0
	.param .b64 param0;
	st.param.b64 	[param0], %rd2540;
	.param .b64 param1;
	st.param.b64 	[param1], 0;
	.param .b32 retval0;
	call.uni (retval0), 
	vprintf, 
	(
	param0, 
	param1
	);
	ld.param.b32 	%r2072, [retval0];
	} // callseq 969
$L__BB0_1356:
	and.b64  	%rd2541, %rd20, 576460752303423488;
	setp.eq.s64 	%p470, %rd2541, 0;
	@%p470 bra 	$L__BB0_1358;
	mov.u64 	%rd2542, $str$2;
	cvta.global.u64 	%rd2543, %rd2542;
	{ // callseq 970, 0
	.param .b64 param0;
	st.param.b64 	[param0], %rd2543;
	.param .b64 param1;
	st.param.b64 	[param1], 0;
	.param .b32 retval0;
	call.uni (retval0), 
	vprintf, 
	(
	param0, 
	param1
	);
	ld.param.b32 	%r2074, [retval0];
	} // callseq 970
	bra.uni 	$L__BB0_1359;
$L__BB0_1358:
	mov.u64 	%rd2544, $str$3;
	cvta.global.u64 	%rd2545, %rd2544;
	{ // callseq 971, 0
	.param .b64 param0;
	st.param.b64 	[param0], %rd2545;
	.param .b64 param1;
	st.param.b64 	[param1], 0;
	.param .b32 retval0;
	call.uni (retval0), 
	vprintf, 
	(
	param0, 
	param1
	);
	ld.param.b32 	%r2076, [retval0];
	} // callseq 971
$L__BB0_1359:
	and.b64  	%rd2546, %rd20, 288230376151711744;
	setp.eq.s64 	%p471, %rd2546, 0;
	@%p471 bra 	$L__BB0_1361;
	mov.u64 	%rd2547, $str$2;
	cvta.global.u64 	%rd2548, %rd2547;
	{ // callseq 972, 0
	.param .b64 param0;
	st.param.b64 	[param0], %rd2548;
	.param .b64 param1;
	st.param.b64 	[param1], 0;
	.param .b32 retval0;
	call.uni (retval0), 
	vprintf, 
	(
	param0, 
	param1
	);
	ld.param.b32 	%r2078, [retval0];
	} // callseq 972
	bra.uni 	$L__BB0_1362;
$L__BB0_1361:
	mov.u64 	%rd2549, $str$3;
	cvta.global.u64 	%rd2550, %rd2549;
	{ // callseq 973, 0
	.param .b64 param0;
	st.param.b64 	[param0], %rd2550;
	.param .b64 param1;
	st.param.b64 	[param1], 0;
	.param .b32 retval0;
	call.uni (retval0), 
	vprintf, 
	(
	param0, 
	param1
	);
	ld.param.b32 	%r2080, [retval0];
	} // callseq 973
$L__BB0_1362:
	and.b64  	%rd2551, %rd20, 144115188075855872;
	setp.eq.s64 	%p472, %rd2551, 0;
	@%p472 bra 	$L__BB0_1364;
	mov.u64 	%rd2552, $str$2;
	cvta.global.u64 	%rd2553, %rd2552;
	{ // callseq 974, 0
	.param .b64 param0;
	st.param.b64 	[param0], %rd2553;
	.param .b64 param1;
	st.param.b64 	[param1], 0;
	.param .b32 retval0;
	call.uni (retval0), 
	vprintf, 
	(
	param0, 
	param1
	);
	ld.param.b32 	%r2082, [retval0];
	} // callseq 974
	bra.uni 	$L__BB0_1365;
$L__BB0_1364:
	mov.u64 	%rd2554, $str$3;
	cvta.global.u64 	%rd2555, %rd2554;
	{ // callseq 975, 0
	.param .b64 param0;
	st.param.b64 	[param0], %rd2555;
	.param .b64 param1;
	st.param.b64 	[param1], 0;
	.param .b32 retval0;
	call.uni (retval0), 
	vprintf, 
	(
	param0, 
	param1
	);
	ld.param.b32 	%r2084, [retval0];
	} // callseq 975
$L__BB0_1365:
	and.b64  	%rd2556, %rd20, 72057594037927936;
	setp.eq.s64 	%p473, %rd2556, 0;
	@%p473 bra 	$L__BB0_1367;
	mov.u64 	%rd2557, $str$2;
	cvta.global.u64 	%rd2558, %rd2557;
	{ // callseq 976, 0
	.param .b64 param0;
	st.param.b64 	[param0], %rd2558;
	.param .b64 param1;
	st.param.b64 	[param1], 0;
	.param .b32 retval0;
	call.uni (retval0), 
	vprintf, 
	(
	param0, 
	param1
	);
	ld.param.b32 	%r2086, [retval0];
	} // callseq 976
	bra.uni 	$L__BB0_1368;
$L__BB0_1367:
	mov.u64 	%rd2559, $str$3;
	cvta.global.u64 	%rd2560, %rd2559;
	{ // callseq 977, 0
	.param .b64 param0;
	st.param.b64 	[param0], %rd2560;
	.param .b64 param1;
	st.param.b64 	[param1], 0;
	.param .b32 retval0;
	call.uni (retval0), 
	vprintf, 
	(
	param0, 
	param1
	);
	ld.param.b32 	%r2088, [retval0];
	} // callseq 977
$L__BB0_1368:
	and.b64  	%rd2561, %rd20, 36028797018963968;
	setp.eq.s64 	%p474, %rd2561, 0;
	@%p474 bra 	$L__BB0_1370;
	mov.u64 	%rd2562, $str$2;
	cvta.global.u64 	%rd2563, %rd2562;
	{ // callseq 978, 0
	.param .b64 param0;
	st.param.b64 	[param0], %rd2563;
	.param .b64 param1;
	st.param.b64 	[param1], 0;
	.param .b32 retval0;
	call.uni (retval0), 
	vprintf, 
	(
	param0, 
	param1
	);
	ld.param.b32 	%r2090, [retval0];
	} // callseq 978
	bra.uni 	$L__BB0_1371;
$L__BB0_1370:
	mov.u64 	%rd2564, $str$3;
	cvta.global.u64 	%rd2565, %rd2564;
	{ // callseq 979, 0
	.param .b64 param0;
	st.param.b64 	[param0], %rd2565;
	.param .b64 param1;
	st.param.b64 	[param1], 0;
	.param .b32 retval0;
	call.uni (retval0), 
	vprintf, 
	(
	param0, 
	param1
	);
	ld.param.b32 	%r2092, [retval0];
	} // callseq 979
$L__BB0_1371:
	and.b64  	%rd2566, %rd20, 18014398509481984;
	setp.eq.s64 	%p475, %rd2566, 0;
	@%p475 bra 	$L__BB0_1373;
	mov.u64 	%rd2567, $str$2;
	cvta.global.u64 	%rd2568, %rd2567;
	{ // callseq 980, 0
	.param .b64 param0;
	st.param.b64 	[param0], %rd2568;
	.param .b64 param1;
	st.param.b64 	[param1], 0;
	.param .b32 retval0;
	call.uni (retval0), 
	vprintf, 
	(
	param0, 
	param1
	);
	ld.param.b32 	%r2094, [retval0];
	} // callseq 980
	bra.uni 	$L__BB0_1374;
$L__BB0_1373:
	mov.u64 	%rd2569, $str$3;
	cvta.global.u64 	%rd2570, %rd2569;
	{ // callseq 981, 0
	.param .b64 param0;
	st.param.b64 	[param0], %rd2570;
	.param .b64 param1;
	st.param.b64 	[param1], 0;
	.param .b32 retval0;
	call.uni (retval0), 
	vprintf, 
	(
	param0, 
	param1
	);
	ld.param.b32 	%r2096, [retval0];
	} // callseq 981
$L__BB0_1374:
	and.b64  	%rd2571, %rd20, 9007199254740992;
	setp.eq.s64 	%p476, %rd2571, 0;
	@%p476 bra 	$L__BB0_1376;
	mov.u64 	%rd2572, $str$2;
	cvta.global.u64 	%rd2573, %rd2572;
	{ // callseq 982, 0
	.param .b64 param0;
	st.param.b64 	[param0], %rd2573;
	.param .b64 param1;
	st.param.b64 	[param1], 0;
	.param .b32 retval0;
	call.uni (retval0), 
	vprintf, 
	(
	param0, 
	param1
	);
	ld.param.b32 	%r2098, [retval0];
	} // callseq 982
	bra.uni 	$L__BB0_1377;
$L__BB0_1376:
	mov.u64 	%rd2574, $str$3;
	cvta.global.u64 	%rd2575, %rd2574;
	{ // callseq 983, 0
	.param .b64 param0;
	st.param.b64 	[param0], %rd2575;
	.param .b64 param1;
	st.param.b64 	[param1], 0;
	.param .b32 retval0;
	call.uni (retval0), 
	vprintf, 
	(
	param0, 
	param1
	);
	ld.param.b32 	%r2100, [retval0];
	} // callseq 983
$L__BB0_1377:
	and.b64  	%rd2576, %rd20, 4503599627370496;
	setp.eq.s64 	%p477, %rd2576, 0;
	@%p477 bra 	$L__BB0_1379;
	mov.u64 	%rd2577, $str$2;
	cvta.global.u64 	%rd2578, %rd2577;
	{ // callseq 984, 0
	.param .b64 param0;
	st.param.b64 	[param0], %rd2578;
	.param .b64 param1;
	st.param.b64 	[param1], 0;
	.param .b32 retval0;
	call.uni (retval0), 
	vprintf, 
	(
	param0, 
	param1
	);
	ld.param.b32 	%r2102, [retval0];
	} // callseq 984
	bra.uni 	$L__BB0_1380;
$L__BB0_1379:
	mov.u64 	%rd2579, $str$3;
	cvta.global.u64 	%rd2580, %rd2579;
	{ // callseq 985, 0
	.param .b64 param0;
	st.param.b64 	[param0], %rd2580;
	.param .b64 param1;
	st.param.b64 	[param1], 0;
	.param .b32 retval0;
	call.uni (retval0), 
	vprintf, 
	(
	param0, 
	param1
	);
	ld.param.b32 	%r2104, [retval0];
	} // callseq 985
$L__BB0_1380:
	and.b64  	%rd2581, %rd20, 2251799813685248;
	setp.eq.s64 	%p478, %rd2581, 0;
	@%p478 bra 	$L__BB0_1382;
	mov.u64 	%rd2582, $str$2;
	cvta.global.u64 	%rd2583, %rd2582;
	{ // callseq 986, 0
	.param .b64 param0;
	st.param.b64 	[param0], %rd2583;
	.param .b64 param1;
	st.param.b64 	[param1], 0;
	.param .b32 retval0;
	call.uni (retval0), 
	vprintf, 
	(
	param0, 
	param1
	);
	ld.param.b32 	%r2106, [retval0];
	} // callseq 986
	bra.uni 	$L__BB0_1383;
$L__BB0_1382:
	mov.u64 	%rd2584, $str$3;
	cvta.global.u64 	%rd2585, %rd2584;
	{ // callseq 987, 0
	.param .b64 param0;
	st.param.b64 	[param0], %rd2585;
	.param .b64 param1;
	st.param.b64 	[param1], 0;
	.param .b32 retval0;
	call.uni (retval0), 
	vprintf, 
	(
	param0, 
	param1
	);
	ld.param.b32 	%r2108, [retval0];
	} // callseq 987
$L__BB0_1383:
	and.b64  	%rd2586, %rd20, 1125899906842624;
	setp.eq.s64 	%p479, %rd2586, 0;
	@%p479 bra 	$L__BB0_1385;
	mov.u64 	%rd2587, $str$2;
	cvta.global.u64 	%rd2588, %rd2587;
	{ // callseq 988, 0
	.param .b64 param0;
	st.param.b64 	[param0], %rd2588;
	.param .b64 param1;
	st.param.b64 	[param1], 0;
	.param .b32 retval0;
	call.uni (retval0), 
	vprintf, 
	(
	param0, 
	param1
	);
	ld.param.b32 	%r2110, [retval0];
	} // callseq 988
	bra.uni 	$L__BB0_1386;
$L__BB0_1385:
	mov.u64 	%rd2589, $str$3;
	cvta.global.u64 	%rd2590, %rd2589;
	{ // callseq 989, 0
	.param .b64 param0;
	st.param.b64 	[param0], %rd2590;
	.param .b64 param1;
	st.param.b64 	[param1], 0;
	.param .b32 retval0;
	call.uni (retval0), 
	vprintf, 
	(
	param0, 
	param1
	);
	ld.param.b32 	%r2112, [retval0];
	} // callseq 989
$L__BB0_1386:
	and.b64  	%rd2591, %rd20, 562949953421312;
	setp.eq.s64 	%p480, %rd2591, 0;
	@%p480 bra 	$L__BB0_1388;
	mov.u64 	%rd2592, $str$2;
	cvta.global.u64 	%rd2593, %rd2592;
	{ // callseq 990, 0
	.param .b64 param0;
	st.param.b64 	[param0], %rd2593;
	.param .b64 param1;
	st.param.b64 	[param1], 0;
	.param .b32 retval0;
	call.uni (retval0), 
	vprintf, 
	(
	param0, 
	param1
	);
	ld.param.b32 	%r2114, [retval0];
	} // callseq 990
	bra.uni 	$L__BB0_1389;
$L__BB0_1388:
	mov.u64 	%rd2594, $str$3;
	cvta.global.u64 	%rd2595, %rd2594;
	{ // callseq 991, 0
	.param .b64 param0;
	st.param.b64 	[param0], %rd2595;
	.param .b64 param1;
	st.param.b64 	[param1], 0;
	.param .b32 retval0;
	call.uni (retval0), 
	vprintf, 
	(
	param0, 
	param1
	);
	ld.param.b32 	%r2116, [retval0];
	} // callseq 991
$L__BB0_1389:
	and.b64  	%rd2596, %rd20, 281474976710656;
	setp.eq.s64 	%p481, %rd2596, 0;
	@%p481 bra 	$L__BB0_1391;
	mov.u64 	%rd2597, $str$2;
	cvta.global.u64 	%rd2598, %rd2597;
	{ // callseq 992, 0
	.param .b64 param0;
	st.param.b64 	[param0], %rd2598;
	.param .b64 param1;
	st.param.b64 	[param1], 0;
	.param .b32 retval0;
	call.uni (retval0), 
	vprintf, 
	(
	param0, 
	param1
	);
	ld.param.b32 	%r2118, [retval0];
	} // callseq 992
	bra.uni 	$L__BB0_1392;
$L__BB0_1391:
	mov.u64 	%rd2599, $str$3;
	cvta.global.u64 	%rd2600, %rd2599;
	{ // callseq 993, 0
	.param .b64 param0;
	st.param.b64 	[param0], %rd2600;
	.param .b64 param1;
	st.param.b64 	[param1], 0;
	.param .b32 retval0;
	call.uni (retval0), 
	vprintf, 
	(
	param0, 
	param1
	);
	ld.param.b32 	%r2120, [retval0];
	} // callseq 993
$L__BB0_1392:
	and.b64  	%rd2601, %rd20, 140737488355328;
	setp.eq.s64 	%p482, %rd2601, 0;
	@%p482 bra 	$L__BB0_1394;
	mov.u64 	%rd2602, $str$2;
	cvta.global.u64 	%rd2603, %rd2602;
	{ // callseq 994, 0
	.param .b64 param0;
	st.param.b64 	[param0], %rd2603;
	.param .b64 param1;
	st.param.b64 	[param1], 0;
	.param .b32 retval0;
	call.uni (retval0), 
	vprintf, 
	(
	param0, 
	param1
	);
	ld.param.b32 	%r2122, [retval0];
	} // callseq 994
	bra.uni 	$L__BB0_1395;
$L__BB0_1394:
	mov.u64 	%rd2604, $str$3;
	cvta.global.u64 	%rd2605, %rd2604;
	{ // callseq 995, 0
	.param .b64 param0;
	st.param.b64 	[param0], %rd2605;
	.param .b64 param1;
	st.param.b64 	[param1], 0;
	.param .b32 retval0;
	call.uni (retval0), 
	vprintf, 
	(
	param0, 
	param1
	);
	ld.param.b32 	%r2124, [retval0];
	} // callseq 995
$L__BB0_1395:
	and.b64  	%rd2606, %rd20, 70368744177664;
	setp.eq.s64 	%p483, %rd2606, 0;
	@%p483 bra 	$L__BB0_1397;
	mov.u64 	%rd2607, $str$2;
	cvta.global.u64 	%rd2608, %rd2607;
	{ // callseq 996, 0
	.param .b64 param0;
	st.param.b64 	[param0], %rd2608;
	.param .b64 param1;
	st.param.b64 	[param1], 0;
	.param .b32 retval0;
	call.uni (retval0), 
	vprintf, 
	(
	param0, 
	param1
	);
	ld.param.b32 	%r2126, [retval0];
	} // callseq 996
	bra.uni 	$L__BB0_1398;
$L__BB0_1397:
	mov.u64 	%rd2609, $str$3;
	cvta.global.u64 	%rd2610, %rd2609;
	{ // callseq 997, 0
	.param .b64 param0;
	st.param.b64 	[param0], %rd2610;
	.param .b64 param1;
	st.param.b64 	[param1], 0;
	.param .b32 retval0;
	call.uni (retval0), 
	vprintf, 
	(
	param0, 
	param1
	);
	ld.param.b32 	%r2128, [retval0];
	} // callseq 997
$L__BB0_1398:
	and.b64  	%rd2611, %rd20, 35184372088832;
	setp.eq.s64 	%p484, %rd2611, 0;
	@%p484 bra 	$L__BB0_1400;
	mov.u64 	%rd2612, $str$2;
	cvta.global.u64 	%rd2613, %rd2612;
	{ // callseq 998, 0
	.param .b64 param0;
	st.param.b64 	[param0], %rd2613;
	.param .b64 param1;
	st.param.b64 	[param1], 0;
	.param .b32 retval0;
	call.uni (retval0), 
	vprintf, 
	(
	param0, 
	param1
	);
	ld.param.b32 	%r2130, [retval0];
	} // callseq 998
	bra.uni 	$L__BB0_1401;
$L__BB0_1400:
	mov.u64 	%rd2614, $str$3;
	cvta.global.u64 	%rd2615, %rd2614;
	{ // callseq 999, 0
	.param .b64 param0;
	st.param.b64 	[param0], %rd2615;
	.param .b64 param1;
	st.param.b64 	[param1], 0;
	.param .b32 retval0;
	call.uni (retval0), 
	vprintf, 
	(
	param0, 
	param1
	);
	ld.param.b32 	%r2132, [retval0];
	} // callseq 999
$L__BB0_1401:
	and.b64  	%rd2616, %rd20, 17592186044416;
	setp.eq.s64 	%p485, %rd2616, 0;
	@%p485 bra 	$L__BB0_1403;
	mov.u64 	%rd2617, $str$2;
	cvta.global.u64 	%rd2618, %rd2617;
	{ // callseq 1000, 0
	.param .b64 param0;
	st.param.b64 	[param0], %rd2618;
	.param .b64 param1;
	st.param.b64 	[param1], 0;
	.param .b32 retval0;
	call.uni (retval0), 
	vprintf, 
	(
	param0, 
	param1
	);
	ld.param.b32 	%r2134, [retval0];
	} // callseq 1000
	bra.uni 	$L__BB0_1404;
$L__BB0_1403:
	mov.u64 	%rd2619, $str$3;
	cvta.global.u64 	%rd2620, %rd2619;
	{ // callseq 1001, 0
	.param .b64 param0;
	st.param.b64 	[param0], %rd2620;
	.param .b64 param1;
	st.param.b64 	[param1], 0;
	.param .b32 retval0;
	call.uni (retval0), 
	vprintf, 
	(
	param0, 
	param1
	);
	ld.param.b32 	%r2136, [retval0];
	} // callseq 1001
$L__BB0_1404:
	and.b64  	%rd2621, %rd20, 8796093022208;
	setp.eq.s64 	%p486, %rd2621, 0;
	@%p486 bra 	$L__BB0_1406;
	mov.u64 	%rd2622, $str$2;
	cvta.global.u64 	%rd2623, %rd2622;
	{ // callseq 1002, 0
	.param .b64 param0;
	st.param.b64 	[param0], %rd2623;
	.param .b64 param1;
	st.param.b64 	[param1], 0;
	.param .b32 retval0;
	call.uni (retval0), 
	vprintf, 
	(
	param0, 
	param1
	);
	ld.param.b32 	%r2138, [retval0];
	} // callseq 1002
	bra.uni 	$L__BB0_1407;
$L__BB0_1406:
	mov.u64 	%rd2624, $str$3;
	cvta.global.u64 	%rd2625, %rd2624;
	{ // callseq 1003, 0
	.param .b64 param0;
	st.param.b64 	[param0], %rd2625;
	.param .b64 param1;
	st.param.b64 	[param1], 0;
	.param .b32 retval0;
	call.uni (retval0), 
	vprintf, 
	(
	param0, 
	param1
	);
	ld.param.b32 	%r2140, [retval0];
	} // callseq 1003
$L__BB0_1407:
	shr.u64 	%rd2626, %rd20, 31;
	cvt.u32.u64 	%r2142, %rd2626;
	shr.s32 	%r2143, %r2142, 12;
	cvta.to.local.u64 	%rd2628, %rd32;
	st.local.u32 	[%rd2628], %r2143;
	cvta.global.u64 	%rd2630, %rd139;
	{ // callseq 1004, 0
	.param .b64 param0;
	st.param.b64 	[param0], %rd2630;
	.param .b64 param1;
	st.param.b64 	[param1], %rd32;
	.param .b32 retval0;
	call.uni (retval0), 
	vprintf, 
	(
	param0, 
	param1
	);
	ld.param.b32 	%r2144, [retval0];
	} // callseq 1004
	shr.u64 	%rd2631, %rd20, 42;
	and.b64  	%rd21, %rd2631, 1;
	setp.eq.s64 	%p487, %rd21, 0;
	@%p487 bra 	$L__BB0_1409;
	mov.u64 	%rd2632, $str$2;
	cvta.global.u64 	%rd2633, %rd2632;
	{ // callseq 1005, 0
	.param .b64 param0;
	st.param.b64 	[param0], %rd2633;
	.param .b64 param1;
	st.param.b64 	[param1], 0;
	.param .b32 retval0;
	call.uni (retval0), 
	vprintf, 
	(
	param0, 
	param1
	);
	ld.param.b32 	%r2146, [retval0];
	} // callseq 1005
	bra.uni 	$L__BB0_1410;
$L__BB0_1409:
	mov.u64 	%rd2634, $str$3;
	cvta.global.u64 	%rd2635, %rd2634;
	{ // callseq 1006, 0
	.param .b64 param0;
	st.param.b64 	[param0], %rd2635;
	.param .b64 param1;
	st.param.b64 	[param1], 0;
	.param .b32 retval0;
	call.uni (retval0), 
	vprintf, 
	(
	param0, 
	param1
	);
	ld.param.b32 	%r2148, [retval0];
	} // callseq 1006
$L__BB0_1410:
	cvta.to.local.u64 	%rd2637, %rd32;
	st.local.u32 	[%rd2637], %rd21;
	cvta.global.u64 	%rd2639, %rd34;
	{ // callseq 1007, 0
	.param .b64 param0;
	st.param.b64 	[param0], %rd2639;
	.param .b64 param1;
	st.param.b64 	[param1], %rd32;
	.param .b32 retval0;
	call.uni (retval0), 
	vprintf, 
	(
	param0, 
	param1
	);
	ld.param.b32 	%r2150, [retval0];
	} // callseq 1007
	and.b64  	%rd2640, %rd20, 2199023255552;
	setp.eq.s64 	%p488, %rd2640, 0;
	@%p488 bra 	$L__BB0_1412;
	mov.u64 	%rd2641, $str$2;
	cvta.global.u64 	%rd2642, %rd2641;
	{ // callseq 1008, 0
	.param .b64 param0;
	st.param.b64 	[param0], %rd2642;
	.param .b64 param1;
	st.param.b64 	[param1], 0;
	.param .b32 retval0;
	call.uni (retval0), 
	vprintf, 
	(
	param0, 
	param1
	);
	ld.param.b32 	%r2152, [retval0];
	} // callseq 1008
	bra.uni 	$L__BB0_1413;
$L__BB0_1412:
	mov.u64 	%rd2643, $str$3;
	cvta.global.u64 	%rd2644, %rd2643;
	{ // callseq 1009, 0
	.param .b64 param0;
	st.param.b64 	[param0], %rd2644;
	.param .b64 param1;
	st.param.b64 	[param1], 0;
	.param .b32 retval0;
	call.uni (retval0), 
	vprintf, 
	(
	param0, 
	param1
	);
	ld.param.b32 	%r2154, [retval0];
	} // callseq 1009
$L__BB0_1413:
	and.b64  	%rd2645, %rd20, 1099511627776;
	setp.eq.s64 	%p489, %rd2645, 0;
	@%p489 bra 	$L__BB0_1415;
	mov.u64 	%rd2646, $str$2;
	cvta.global.u64 	%rd2647, %rd2646;
	{ // callseq 1010, 0
	.param .b64 param0;
	st.param.b64 	[param0], %rd2647;
	.param .b64 param1;
	st.param.b64 	[param1], 0;
	.param .b32 retval0;
	call.uni (retval0), 
	vprintf, 
	(
	param0, 
	param1
	);
	ld.param.b32 	%r2156, [retval0];
	} // callseq 1010
	bra.uni 	$L__BB0_1416;
$L__BB0_1415:
	mov.u64 	%rd2648, $str$3;
	cvta.global.u64 	%rd2649, %rd2648;
	{ // callseq 1011, 0
	.param .b64 param0;
	st.param.b64 	[param0], %rd2649;
	.param .b64 param1;
	st.param.b64 	[param1], 0;
	.param .b32 retval0;
	call.uni (retval0), 
	vprintf, 
	(
	param0, 
	param1
	);
	ld.param.b32 	%r2158, [retval0];
	} // callseq 1011
$L__BB0_1416:
	and.b64  	%rd2650, %rd20, 549755813888;
	setp.eq.s64 	%p490, %rd2650, 0;
	@%p490 bra 	$L__BB0_1418;
	mov.u64 	%rd2651, $str$2;
	cvta.global.u64 	%rd2652, %rd2651;
	{ // callseq 1012, 0
	.param .b64 param0;
	st.param.b64 	[param0], %rd2652;
	.param .b64 param1;
	st.param.b64 	[param1], 0;
	.param .b32 retval0;
	call.uni (retval0), 
	vprintf, 
	(
	param0, 
	param1
	);
	ld.param.b32 	%r2160, [retval0];
	} // callseq 1012
	bra.uni 	$L__BB0_1419;
$L__BB0_1418:
	mov.u64 	%rd2653, $str$3;
	cvta.global.u64 	%rd2654, %rd2653;
	{ // callseq 1013, 0
	.param .b64 param0;
	st.param.b64 	[param0], %rd2654;
	.param .b64 param1;
	st.param.b64 	[param1], 0;
	.param .b32 retval0;
	call.uni (retval0), 
	vprintf, 
	(
	param0, 
	param1
	);
	ld.param.b32 	%r2162, [retval0];
	} // callseq 1013
$L__BB0_1419:
	and.b64  	%rd2655, %rd20, 274877906944;
	setp.eq.s64 	%p491, %rd2655, 0;
	@%p491 bra 	$L__BB0_1421;
	mov.u64 	%rd2656, $str$2;
	cvta.global.u64 	%rd2657, %rd2656;
	{ // callseq 1014, 0
	.param .b64 param0;
	st.param.b64 	[param0], %rd2657;
	.param .b64 param1;
	st.param.b64 	[param1], 0;
	.param .b32 retval0;
	call.uni (retval0), 
	vprintf, 
	(
	param0, 
	param1
	);
	ld.param.b32 	%r2164, [retval0];
	} // callseq 1014
	bra.uni 	$L__BB0_1422;
$L__BB0_1421:
	mov.u64 	%rd2658, $str$3;
	cvta.global.u64 	%rd2659, %rd2658;
	{ // callseq 1015, 0
	.param .b64 param0;
	st.param.b64 	[param0], %rd2659;
	.param .b64 param1;
	st.param.b64 	[param1], 0;
	.param .b32 retval0;
	call.uni (retval0), 
	vprintf, 
	(
	param0, 
	param1
	);
	ld.param.b32 	%r2166, [retval0];
	} // callseq 1015
$L__BB0_1422:
	and.b64  	%rd2660, %rd20, 137438953472;
	setp.eq.s64 	%p492, %rd2660, 0;
	@%p492 bra 	$L__BB0_1424;
	mov.u64 	%rd2661, $str$2;
	cvta.global.u64 	%rd2662, %rd2661;
	{ // callseq 1016, 0
	.param .b64 param0;
	st.param.b64 	[param0], %rd2662;
	.param .b64 param1;
	st.param.b64 	[param1], 0;
	.param .b32 retval0;
	call.uni (retval0), 
	vprintf, 
	(
	param0, 
	param1
	);
	ld.param.b32 	%r2168, [retval0];
	} // callseq 1016
	bra.uni 	$L__BB0_1425;
$L__BB0_1424:
	mov.u64 	%rd2663, $str$3;
	cvta.global.u64 	%rd2664, %rd2663;
	{ // callseq 1017, 0
	.param .b64 param0;
	st.param.b64 	[param0], %rd2664;
	.param .b64 param1;
	st.param.b64 	[param1], 0;
	.param .b32 retval0;
	call.uni (retval0), 
	vprintf, 
	(
	param0, 
	param1
	);
	ld.param.b32 	%r2170, [retval0];
	} // callseq 1017
$L__BB0_1425:
	and.b64  	%rd2665, %rd20, 68719476736;
	setp.eq.s64 	%p493, %rd2665, 0;
	@%p493 bra 	$L__BB0_1427;
	mov.u64 	%rd2666, $str$2;
	cvta.global.u64 	%rd2667, %rd2666;
	{ // callseq 1018, 0
	.param .b64 param0;
	st.param.b64 	[param0], %rd2667;
	.param .b64 param1;
	st.param.b64 	[param1], 0;
	.param .b32 retval0;
	call.uni (retval0), 
	vprintf, 
	(
	param0, 
	param1
	);
	ld.param.b32 	%r2172, [retval0];
	} // callseq 1018
	bra.uni 	$L__BB0_1428;
$L__BB0_1427:
	mov.u64 	%rd2668, $str$3;
	cvta.global.u64 	%rd2669, %rd2668;
	{ // callseq 1019, 0
	.param .b64 param0;
	st.param.b64 	[param0], %rd2669;
	.param .b64 param1;
	st.param.b64 	[param1], 0;
	.param .b32 retval0;
	call.uni (retval0), 
	vprintf, 
	(
	param0, 
	param1
	);
	ld.param.b32 	%r2174, [retval0];
	} // callseq 1019
$L__BB0_1428:
	and.b64  	%rd2670, %rd20, 34359738368;
	setp.eq.s64 	%p494, %rd2670, 0;
	@%p494 bra 	$L__BB0_1430;
	mov.u64 	%rd2671, $str$2;
	cvta.global.u64 	%rd2672, %rd2671;
	{ // callseq 1020, 0
	.param .b64 param0;
	st.param.b64 	[param0], %rd2672;
	.param .b64 param1;
	st.param.b64 	[param1], 0;
	.param .b32 retval0;
	call.uni (retval0), 
	vprintf, 
	(
	param0, 
	param1
	);
	ld.param.b32 	%r2176, [retval0];
	} // callseq 1020
	bra.uni 	$L__BB0_1431;
$L__BB0_1430:
	mov.u64 	%rd2673, $str$3;
	cvta.global.u64 	%rd2674, %rd2673;
	{ // callseq 1021, 0
	.param .b64 param0;
	st.param.b64 	[param0], %rd2674;
	.param .b64 param1;
	st.param.b64 	[param1], 0;
	.param .b32 retval0;
	call.uni (retval0), 
	vprintf, 
	(
	param0, 
	param1
	);
	ld.param.b32 	%r2178, [retval0];
	} // callseq 1021
$L__BB0_1431:
	and.b64  	%rd2675, %rd20, 17179869184;
	setp.eq.s64 	%p495, %rd2675, 0;
	@%p495 bra 	$L__BB0_1433;
	mov.u64 	%rd2676, $str$2;
	cvta.global.u64 	%rd2677, %rd2676;
	{ // callseq 1022, 0
	.param .b64 param0;
	st.param.b64 	[param0], %rd2677;
	.param .b64 param1;
	st.param.b64 	[param1], 0;
	.param .b32 retval0;
	call.uni (retval0), 
	vprintf, 
	(
	param0, 
	param1
	);
	ld.param.b32 	%r2180, [retval0];
	} // callseq 1022
	bra.uni 	$L__BB0_1434;
$L__BB0_1433:
	mov.u64 	%rd2678, $str$3;
	cvta.global.u64 	%rd2679, %rd2678;
	{ // callseq 1023, 0
	.param .b64 param0;
	st.param.b64 	[param0], %rd2679;
	.param .b64 param1;
	st.param.b64 	[param1], 0;
	.param .b32 retval0;
	call.uni (retval0), 
	vprintf, 
	(
	param0, 
	param1
	);
	ld.param.b32 	%r2182, [retval0];
	} // callseq 1023
$L__BB0_1434:
	and.b64  	%rd2680, %rd20, 8589934592;
	setp.eq.s64 	%p496, %rd2680, 0;
	@%p496 bra 	$L__BB0_1436;
	mov.u64 	%rd2681, $str$2;
	cvta.global.u64 	%rd2682, %rd2681;
	{ // callseq 1024, 0
	.param .b64 param0;
	st.param.b64 	[param0], %rd2682;
	.param .b64 param1;
	st.param.b64 	[param1], 0;
	.param .b32 retval0;
	call.uni (retval0), 
	vprintf, 
	(
	param0, 
	param1
	);
	ld.param.b32 	%r2184, [retval0];
	} // callseq 1024
	bra.uni 	$L__BB0_1437;
$L__BB0_1436:
	mov.u64 	%rd2683, $str$3;
	cvta.global.u64 	%rd2684, %rd2683;
	{ // callseq 1025, 0
	.param .b64 param0;
	st.param.b64 	[param0], %rd2684;
	.param .b64 param1;
	st.param.b64 	[param1], 0;
	.param .b32 retval0;
	call.uni (retval0), 
	vprintf, 
	(
	param0, 
	param1
	);
	ld.param.b32 	%r2186, [retval0];
	} // callseq 1025
$L__BB0_1437:
	and.b64  	%rd2685, %rd20, 4294967296;
	setp.eq.s64 	%p497, %rd2685, 0;
	@%p497 bra 	$L__BB0_1439;
	mov.u64 	%rd2686, $str$2;
	cvta.global.u64 	%rd2687, %rd2686;
	{ // callseq 1026, 0
	.param .b64 param0;
	st.param.b64 	[param0], %rd2687;
	.param .b64 param1;
	st.param.b64 	[param1], 0;
	.param .b32 retval0;
	call.uni (retval0), 
	vprintf, 
	(
	param0, 
	param1
	);
	ld.param.b32 	%r2188, [retval0];
	} // callseq 1026
	bra.uni 	$L__BB0_1440;
$L__BB0_1439:
	mov.u64 	%rd2688, $str$3;
	cvta.global.u64 	%rd2689, %rd2688;
	{ // callseq 1027, 0
	.param .b64 param0;
	st.param.b64 	[param0], %rd2689;
	.param .b64 param1;
	st.param.b64 	[param1], 0;
	.param .b32 retval0;
	call.uni (retval0), 
	vprintf, 
	(
	param0, 
	param1
	);
	ld.param.b32 	%r2190, [retval0];
	} // callseq 1027
$L__BB0_1440:
	and.b64  	%rd2690, %rd20, 2147483648;
	setp.eq.s64 	%p498, %rd2690, 0;
	@%p498 bra 	$L__BB0_1442;
	mov.u64 	%rd2691, $str$2;
	cvta.global.u64 	%rd2692, %rd2691;
	{ // callseq 1028, 0
	.param .b64 param0;
	st.param.b64 	[param0], %rd2692;
	.param .b64 param1;
	st.param.b64 	[param1], 0;
	.param .b32 retval0;
	call.uni (retval0), 
	vprintf, 
	(
	param0, 
	param1
	);
	ld.param.b32 	%r2192, [retval0];
	} // callseq 1028
	bra.uni 	$L__BB0_1443;
$L__BB0_1442:
	mov.u64 	%rd2693, $str$3;
	cvta.global.u64 	%rd2694, %rd2693;
	{ // callseq 1029, 0
	.param .b64 param0;
	st.param.b64 	[param0], %rd2694;
	.param .b64 param1;
	st.param.b64 	[param1], 0;
	.param .b32 retval0;
	call.uni (retval0), 
	vprintf, 
	(
	param0, 
	param1
	);
	ld.param.b32 	%r2194, [retval0];
	} // callseq 1029
$L__BB0_1443:
	and.b64  	%rd2695, %rd20, 1073741824;
	setp.eq.s64 	%p499, %rd2695, 0;
	@%p499 bra 	$L__BB0_1445;
	mov.u64 	%rd2696, $str$2;
	cvta.global.u64 	%rd2697, %rd2696;
	{ // callseq 1030, 0
	.param .b64 param0;
	st.param.b64 	[param0], %rd2697;
	.param .b64 param1;
	st.param.b64 	[param1], 0;
	.param .b32 retval0;
	call.uni (retval0), 
	vprintf, 
	(
	param0, 
	param1
	);
	ld.param.b32 	%r2196, [retval0];
	} // callseq 1030
	bra.uni 	$L__BB0_1446;
$L__BB0_1445:
	mov.u64 	%rd2698, $str$3;
	cvta.global.u64 	%rd2699, %rd2698;
	{ // callseq 1031, 0
	.param .b64 param0;
	st.param.b64 	[param0], %rd2699;
	.param .b64 param1;
	st.param.b64 	[param1], 0;
	.param .b32 retval0;
	call.uni (retval0), 
	vprintf, 
	(
	param0, 
	param1
	);
	ld.param.b32 	%r2198, [retval0];
	} // callseq 1031
$L__BB0_1446:
	and.b64  	%rd2700, %rd20, 536870912;
	setp.eq.s64 	%p500, %rd2700, 0;
	@%p500 bra 	$L__BB0_1448;
	mov.u64 	%rd2701, $str$2;
	cvta.global.u64 	%rd2702, %rd2701;
	{ // callseq 1032, 0
	.param .b64 param0;
	st.param.b64 	[param0], %rd2702;
	.param .b64 param1;
	st.param.b64 	[param1], 0;
	.param .b32 retval0;
	call.uni (retval0), 
	vprintf, 
	(
	param0, 
	param1
	);
	ld.param.b32 	%r2200, [retval0];
	} // callseq 1032
	bra.uni 	$L__BB0_1449;
$L__BB0_1448:
	mov.u64 	%rd2703, $str$3;
	cvta.global.u64 	%rd2704, %rd2703;
	{ // callseq 1033, 0
	.param .b64 param0;
	st.param.b64 	[param0], %rd2704;
	.param .b64 param1;
	st.param.b64 	[param1], 0;
	.param .b32 retval0;
	call.uni (retval0), 
	vprintf, 
	(
	param0, 
	param1
	);
	ld.param.b32 	%r2202, [retval0];
	} // callseq 1033
$L__BB0_1449:
	and.b64  	%rd2705, %rd20, 268435456;
	setp.eq.s64 	%p501, %rd2705, 0;
	@%p501 bra 	$L__BB0_1451;
	mov.u64 	%rd2706, $str$2;
	cvta.global.u64 	%rd2707, %rd2706;
	{ // callseq 1034, 0
	.param .b64 param0;
	st.param.b64 	[param0], %rd2707;
	.param .b64 param1;
	st.param.b64 	[param1], 0;
	.param .b32 retval0;
	call.uni (retval0), 
	vprintf, 
	(
	param0, 
	param1
	);
	ld.param.b32 	%r2204, [retval0];
	} // callseq 1034
	bra.uni 	$L__BB0_1452;
$L__BB0_1451:
	mov.u64 	%rd2708, $str$3;
	cvta.global.u64 	%rd2709, %rd2708;
	{ // callseq 1035, 0
	.param .b64 param0;
	st.param.b64 	[param0], %rd2709;
	.param .b64 param1;
	st.param.b64 	[param1], 0;
	.param .b32 retval0;
	call.uni (retval0), 
	vprintf, 
	(
	param0, 
	param1
	);
	ld.param.b32 	%r2206, [retval0];
	} // callseq 1035
$L__BB0_1452:
	and.b64  	%rd2710, %rd20, 134217728;
	setp.eq.s64 	%p502, %rd2710, 0;
	@%p502 bra 	$L__BB0_1454;
	mov.u64 	%rd2711, $str$2;
	cvta.global.u64 	%rd2712, %rd2711;
	{ // callseq 1036, 0
	.param .b64 param0;
	st.param.b64 	[param0], %rd2712;
	.param .b64 param1;
	st.param.b64 	[param1], 0;
	.param .b32 retval0;
	call.uni (retval0), 
	vprintf, 
	(
	param0, 
	param1
	);
	ld.param.b32 	%r2208, [retval0];
	} // callseq 1036
	bra.uni 	$L__BB0_1455;
$L__BB0_1454:
	mov.u64 	%rd2713, $str$3;
	cvta.global.u64 	%rd2714, %rd2713;
	{ // callseq 1037, 0
	.param .b64 param0;
	st.param.b64 	[param0], %rd2714;
	.param .b64 param1;
	st.param.b64 	[param1], 0;
	.param .b32 retval0;
	call.uni (retval0), 
	vprintf, 
	(
	param0, 
	param1
	);
	ld.param.b32 	%r2210, [retval0];
	} // callseq 1037
$L__BB0_1455:
	and.b64  	%rd2715, %rd20, 67108864;
	setp.eq.s64 	%p503, %rd2715, 0;
	@%p503 bra 	$L__BB0_1457;
	mov.u64 	%rd2716, $str$2;
	cvta.global.u64 	%rd2717, %rd2716;
	{ // callseq 1038, 0
	.param .b64 param0;
	st.param.b64 	[param0], %rd2717;
	.param .b64 param1;
	st.param.b64 	[param1], 0;
	.param .b32 retval0;
	call.uni (retval0), 
	vprintf, 
	(
	param0, 
	param1
	);
	ld.param.b32 	%r2212, [retval0];
	} // callseq 1038
	bra.uni 	$L__BB0_1458;
$L__BB0_1457:
	mov.u64 	%rd2718, $str$3;
	cvta.global.u64 	%rd2719, %rd2718;
	{ // callseq 1039, 0
	.param .b64 param0;
	st.param.b64 	[param0], %rd2719;
	.param .b64 param1;
	st.param.b64 	[param1], 0;
	.param .b32 retval0;
	call.uni (retval0), 
	vprintf, 
	(
	param0, 
	param1
	);
	ld.param.b32 	%r2214, [retval0];
	} // callseq 1039
$L__BB0_1458:
	and.b64  	%rd2720, %rd20, 33554432;
	setp.eq.s64 	%p504, %rd2720, 0;
	@%p504 bra 	$L__BB0_1460;
	mov.u64 	%rd2721, $str$2;
	cvta.global.u64 	%rd2722, %rd2721;
	{ // callseq 1040, 0
	.param .b64 param0;
	st.param.b64 	[param0], %rd2722;
	.param .b64 param1;
	st.param.b64 	[param1], 0;
	.param .b32 retval0;
	call.uni (retval0), 
	vprintf, 
	(
	param0, 
	param1
	);
	ld.param.b32 	%r2216, [retval0];
	} // callseq 1040
	bra.uni 	$L__BB0_1461;
$L__BB0_1460:
	mov.u64 	%rd2723, $str$3;
	cvta.global.u64 	%rd2724, %rd2723;
	{ // callseq 1041, 0
	.param .b64 param0;
	st.param.b64 	[param0], %rd2724;
	.param .b64 param1;
	st.param.b64 	[param1], 0;
	.param .b32 retval0;
	call.uni (retval0), 
	vprintf, 
	(
	param0, 
	param1
	);
	ld.param.b32 	%r2218, [retval0];
	} // callseq 1041
$L__BB0_1461:
	and.b64  	%rd2725, %rd20, 16777216;
	setp.eq.s64 	%p505, %rd2725, 0;
	@%p505 bra 	$L__BB0_1463;
	mov.u64 	%rd2726, $str$2;
	cvta.global.u64 	%rd2727, %rd2726;
	{ // callseq 1042, 0
	.param .b64 param0;
	st.param.b64 	[param0], %rd2727;
	.param .b64 param1;
	st.param.b64 	[param1], 0;
	.param .b32 retval0;
	call.uni (retval0), 
	vprintf, 
	(
	param0, 
	param1
	);
	ld.param.b32 	%r2220, [retval0];
	} // callseq 1042
	bra.uni 	$L__BB0_1464;
$L__BB0_1463:
	mov.u64 	%rd2728, $str$3;
	cvta.global.u64 	%rd2729, %rd2728;
	{ // callseq 1043, 0
	.param .b64 param0;
	st.param.b64 	[param0], %rd2729;
	.param .b64 param1;
	st.param.b64 	[param1], 0;
	.param .b32 retval0;
	call.uni (retval0), 
	vprintf, 
	(
	param0, 
	param1
	);
	ld.param.b32 	%r2222, [retval0];
	} // callseq 1043
$L__BB0_1464:
	and.b64  	%rd2730, %rd20, 8388608;
	setp.eq.s64 	%p506, %rd2730, 0;
	@%p506 bra 	$L__BB0_1466;
	mov.u64 	%rd2731, $str$2;
	cvta.global.u64 	%rd2732, %rd2731;
	{ // callseq 1044, 0
	.param .b64 param0;
	st.param.b64 	[param0], %rd2732;
	.param .b64 param1;
	st.param.b64 	[param1], 0;
	.param .b32 retval0;
	call.uni (retval0), 
	vprintf, 
	(
	param0, 
	param1
	);
	ld.param.b32 	%r2224, [retval0];
	} // callseq 1044
	bra.uni 	$L__BB0_1467;
$L__BB0_1466:
	mov.u64 	%rd2733, $str$3;
	cvta.global.u64 	%rd2734, %rd2733;
	{ // callseq 1045, 0
	.param .b64 param0;
	st.param.b64 	[param0], %rd2734;
	.param .b64 param1;
	st.param.b64 	[param1], 0;
	.param .b32 retval0;
	call.uni (retval0), 
	vprintf, 
	(
	param0, 
	param1
	);
	ld.param.b32 	%r2226, [retval0];
	} // callseq 1045
$L__BB0_1467:
	and.b64  	%rd2735, %rd20, 4194304;
	setp.eq.s64 	%p507, %rd2735, 0;
	@%p507 bra 	$L__BB0_1469;
	mov.u64 	%rd2736, $str$2;
	cvta.global.u64 	%rd2737, %rd2736;
	{ // callseq 1046, 0
	.param .b64 param0;
	st.param.b64 	[param0], %rd2737;
	.param .b64 param1;
	st.param.b64 	[param1], 0;
	.param .b32 retval0;
	call.uni (retval0), 
	vprintf, 
	(
	param0, 
	param1
	);
	ld.param.b32 	%r2228, [retval0];
	} // callseq 1046
	bra.uni 	$L__BB0_1470;
$L__BB0_1469:
	mov.u64 	%rd2738, $str$3;
	cvta.global.u64 	%rd2739, %rd2738;
	{ // callseq 1047, 0
	.param .b64 param0;
	st.param.b64 	[param0], %rd2739;
	.param .b64 param1;
	st.param.b64 	[param1], 0;
	.param .b32 retval0;
	call.uni (retval0), 
	vprintf, 
	(
	param0, 
	param1
	);
	ld.param.b32 	%r2230, [retval0];
	} // callseq 1047
$L__BB0_1470:
	and.b64  	%rd2740, %rd20, 2097152;
	setp.eq.s64 	%p508, %rd2740, 0;
	@%p508 bra 	$L__BB0_1472;
	mov.u64 	%rd2741, $str$2;
	cvta.global.u64 	%rd2742, %rd2741;
	{ // callseq 1048, 0
	.param .b64 param0;
	st.param.b64 	[param0], %rd2742;
	.param .b64 param1;
	st.param.b64 	[param1], 0;
	.param .b32 retval0;
	call.uni (retval0), 
	vprintf, 
	(
	param0, 
	param1
	);
	ld.param.b32 	%r2232, [retval0];
	} // callseq 1048
	bra.uni 	$L__BB0_1473;
$L__BB0_1472:
	mov.u64 	%rd2743, $str$3;
	cvta.global.u64 	%rd2744, %rd2743;
	{ // callseq 1049, 0
	.param .b64 param0;
	st.param.b64 	[param0], %rd2744;
	.param .b64 param1;
	st.param.b64 	[param1], 0;
	.param .b32 retval0;
	call.uni (retval0), 
	vprintf, 
	(
	param0, 
	param1
	);
	ld.param.b32 	%r2234, [retval0];
	} // callseq 1049
$L__BB0_1473:
	shr.u64 	%rd2745, %rd20, 10;
	cvt.u32.u64 	%r2236, %rd2745;
	shr.s32 	%r2237, %r2236, 11;
	cvta.to.local.u64 	%rd2747, %rd32;
	st.local.u32 	[%rd2747], %r2237;
	cvta.global.u64 	%rd2749, %rd139;
	{ // callseq 1050, 0
	.param .b64 param0;
	st.param.b64 	[param0], %rd2749;
	.param .b64 param1;
	st.param.b64 	[param1], %rd32;
	.param .b32 retval0;
	call.uni (retval0), 
	vprintf, 
	(
	param0, 
	param1
	);
	ld.param.b32 	%r2238, [retval0];
	} // callseq 1050
	and.b64  	%rd2750, %rd20, 1048576;
	setp.eq.s64 	%p509, %rd2750, 0;
	@%p509 bra 	$L__BB0_1475;
	mov.u64 	%rd2751, $str$2;
	cvta.global.u64 	%rd2752, %rd2751;
	{ // callseq 1051, 0
	.param .b64 param0;
	st.param.b64 	[param0], %rd2752;
	.param .b64 param1;
	st.param.b64 	[param1], 0;
	.param .b32 retval0;
	call.uni (retval0), 
	vprintf, 
	(
	param0, 
	param1
	);
	ld.param.b32 	%r2240, [retval0];
	} // callseq 1051
	bra.uni 	$L__BB0_1476;
$L__BB0_1475:
	mov.u64 	%rd2753, $str$3;
	cvta.global.u64 	%rd2754, %rd2753;
	{ // callseq 1052, 0
	.param .b64 param0;
	st.param.b64 	[param0], %rd2754;
	.param .b64 param1;
	st.param.b64 	[param1], 0;
	.param .b32 retval0;
	call.uni (retval0), 
	vprintf, 
	(
	param0, 
	param1
	);
	ld.param.b32 	%r2242, [retval0];
	} // callseq 1052
$L__BB0_1476:
	and.b64  	%rd2755, %rd20, 524288;
	setp.eq.s64 	%p510, %rd2755, 0;
	@%p510 bra 	$L__BB0_1478;
	mov.u64 	%rd2756, $str$2;
	cvta.global.u64 	%rd2757, %rd2756;
	{ // callseq 1053, 0
	.param .b64 param0;
	st.param.b64 	[param0], %rd2757;
	.param .b64 param1;
	st.param.b64 	[param1], 0;
	.param .b32 retval0;
	call.uni (retval0), 
	vprintf, 
	(
	param0, 
	param1
	);
	ld.param.b32 	%r2244, [retval0];
	} // callseq 1053
	bra.uni 	$L__BB0_1479;
$L__BB0_1478:
	mov.u64 	%rd2758, $str$3;
	cvta.global.u64 	%rd2759, %rd2758;
	{ // callseq 1054, 0
	.param .b64 param0;
	st.param.b64 	[param0], %rd2759;
	.param .b64 param1;
	st.param.b64 	[param1], 0;
	.param .b32 retval0;
	call.uni (retval0), 
	vprintf, 
	(
	param0, 
	param1
	);
	ld.param.b32 	%r2246, [retval0];
	} // callseq 1054
$L__BB0_1479:
	and.b64  	%rd2760, %rd20, 262144;
	setp.eq.s64 	%p511, %rd2760, 0;
	@%p511 bra 	$L__BB0_1481;
	mov.u64 	%rd2761, $str$2;
	cvta.global.u64 	%rd2762, %rd2761;
	{ // callseq 1055, 0
	.param .b64 param0;
	st.param.b64 	[param0], %rd2762;
	.param .b64 param1;
	st.param.b64 	[param1], 0;
	.param .b32 retval0;
	call.uni (retval0), 
	vprintf, 
	(
	param0, 
	param1
	);
	ld.param.b32 	%r2248, [retval0];
	} // callseq 1055
	bra.uni 	$L__BB0_1482;
$L__BB0_1481:
	mov.u64 	%rd2763, $str$3;
	cvta.global.u64 	%rd2764, %rd2763;
	{ // callseq 1056, 0
	.param .b64 param0;
	st.param.b64 	[param0], %rd2764;
	.param .b64 param1;
	st.param.b64 	[param1], 0;
	.param .b32 retval0;
	call.uni (retval0), 
	vprintf, 
	(
	param0, 
	param1
	);
	ld.param.b32 	%r2250, [retval0];
	} // callseq 1056
$L__BB0_1482:
	and.b64  	%rd2765, %rd20, 131072;
	setp.eq.s64 	%p512, %rd2765, 0;
	@%p512 bra 	$L__BB0_1484;
	mov.u64 	%rd2766, $str$2;
	cvta.global.u64 	%rd2767, %rd2766;
	{ // callseq 1057, 0
	.param .b64 param0;
	st.param.b64 	[param0], %rd2767;
	.param .b64 param1;
	st.param.b64 	[param1], 0;
	.param .b32 retval0;
	call.uni (retval0), 
	vprintf, 
	(
	param0, 
	param1
	);
	ld.param.b32 	%r2252, [retval0];
	} // callseq 1057
	bra.uni 	$L__BB0_1485;
$L__BB0_1484:
	mov.u64 	%rd2768, $str$3;
	cvta.global.u64 	%rd2769, %rd2768;
	{ // callseq 1058, 0
	.param .b64 param0;
	st.param.b64 	[param0], %rd2769;
	.param .b64 param1;
	st.param.b64 	[param1], 0;
	.param .b32 retval0;
	call.uni (retval0), 
	vprintf, 
	(
	param0, 
	param1
	);
	ld.param.b32 	%r2254, [retval0];
	} // callseq 1058
$L__BB0_1485:
	and.b64  	%rd2770, %rd20, 65536;
	setp.eq.s64 	%p513, %rd2770, 0;
	@%p513 bra 	$L__BB0_1487;
	mov.u64 	%rd2771, $str$2;
	cvta.global.u64 	%rd2772, %rd2771;
	{ // callseq 1059, 0
	.param .b64 param0;
	st.param.b64 	[param0], %rd2772;
	.param .b64 param1;
	st.param.b64 	[param1], 0;
	.param .b32 retval0;
	call.uni (retval0), 
	vprintf, 
	(
	param0, 
	param1
	);
	ld.param.b32 	%r2256, [retval0];
	} // callseq 1059
	bra.uni 	$L__BB0_1488;
$L__BB0_1487:
	mov.u64 	%rd2773, $str$3;
	cvta.global.u64 	%rd2774, %rd2773;
	{ // callseq 1060, 0
	.param .b64 param0;
	st.param.b64 	[param0], %rd2774;
	.param .b64 param1;
	st.param.b64 	[param1], 0;
	.param .b32 retval0;
	call.uni (retval0), 
	vprintf, 
	(
	param0, 
	param1
	);
	ld.param.b32 	%r2258, [retval0];
	} // callseq 1060
$L__BB0_1488:
	and.b64  	%rd2775, %rd20, 32768;
	setp.eq.s64 	%p514, %rd2775, 0;
	@%p514 bra 	$L__BB0_1490;
	mov.u64 	%rd2776, $str$2;
	cvta.global.u64 	%rd2777, %rd2776;
	{ // callseq 1061, 0
	.param .b64 param0;
	st.param.b64 	[param0], %rd2777;
	.param .b64 param1;
	st.param.b64 	[param1], 0;
	.param .b32 retval0;
	call.uni (retval0), 
	vprintf, 
	(
	param0, 
	param1
	);
	ld.param.b32 	%r2260, [retval0];
	} // callseq 1061
	bra.uni 	$L__BB0_1491;
$L__BB0_1490:
	mov.u64 	%rd2778, $str$3;
	cvta.global.u64 	%rd2779, %rd2778;
	{ // callseq 1062, 0
	.param .b64 param0;
	st.param.b64 	[param0], %rd2779;
	.param .b64 param1;
	st.param.b64 	[param1], 0;
	.param .b32 retval0;
	call.uni (retval0), 
	vprintf, 
	(
	param0, 
	param1
	);
	ld.param.b32 	%r2262, [retval0];
	} // callseq 1062
$L__BB0_1491:
	and.b64  	%rd2780, %rd20, 16384;
	setp.eq.s64 	%p515, %rd2780, 0;
	@%p515 bra 	$L__BB0_1493;
	mov.u64 	%rd2781, $str$2;
	cvta.global.u64 	%rd2782, %rd2781;
	{ // callseq 1063, 0
	.param .b64 param0;
	st.param.b64 	[param0], %rd2782;
	.param .b64 param1;
	st.param.b64 	[param1], 0;
	.param .b32 retval0;
	call.uni (retval0), 
	vprintf, 
	(
	param0, 
	param1
	);
	ld.param.b32 	%r2264, [retval0];
	} // callseq 1063
	bra.uni 	$L__BB0_1494;
$L__BB0_1493:
	mov.u64 	%rd2783, $str$3;
	cvta.global.u64 	%rd2784, %rd2783;
	{ // callseq 1064, 0
	.param .b64 param0;
	st.param.b64 	[param0], %rd2784;
	.param .b64 param1;
	st.param.b64 	[param1], 0;
	.param .b32 retval0;
	call.uni (retval0), 
	vprintf, 
	(
	param0, 
	param1
	);
	ld.param.b32 	%r2266, [retval0];
	} // callseq 1064
$L__BB0_1494:
	and.b64  	%rd2785, %rd20, 8192;
	setp.eq.s64 	%p516, %rd2785, 0;
	@%p516 bra 	$L__BB0_1496;
	mov.u64 	%rd2786, $str$2;
	cvta.global.u64 	%rd2787, %rd2786;
	{ // callseq 1065, 0
	.param .b64 param0;
	st.param.b64 	[param0], %rd2787;
	.param .b64 param1;
	st.param.b64 	[param1], 0;
	.param .b32 retval0;
	call.uni (retval0), 
	vprintf, 
	(
	param0, 
	param1
	);
	ld.param.b32 	%r2268, [retval0];
	} // callseq 1065
	bra.uni 	$L__BB0_1497;
$L__BB0_1496:
	mov.u64 	%rd2788, $str$3;
	cvta.global.u64 	%rd2789, %rd2788;
	{ // callseq 1066, 0
	.param .b64 param0;
	st.param.b64 	[param0], %rd2789;
	.param .b64 param1;
	st.param.b64 	[param1], 0;
	.param .b32 retval0;
	call.uni (retval0), 
	vprintf, 
	(
	param0, 
	param1
	);
	ld.param.b32 	%r2270, [retval0];
	} // callseq 1066
$L__BB0_1497:
	and.b64  	%rd2790, %rd20, 4096;
	setp.eq.s64 	%p517, %rd2790, 0;
	@%p517 bra 	$L__BB0_1499;
	mov.u64 	%rd2791, $str$2;
	cvta.global.u64 	%rd2792, %rd2791;
	{ // callseq 1067, 0
	.param .b64 param0;
	st.param.b64 	[param0], %rd2792;
	.param .b64 param1;
	st.param.b64 	[param1], 0;
	.param .b32 retval0;
	call.uni (retval0), 
	vprintf, 
	(
	param0, 
	param1
	);
	ld.param.b32 	%r2272, [retval0];
	} // callseq 1067
	bra.uni 	$L__BB0_1500;
$L__BB0_1499:
	mov.u64 	%rd2793, $str$3;
	cvta.global.u64 	%rd2794, %rd2793;
	{ // callseq 1068, 0
	.param .b64 param0;
	st.param.b64 	[param0], %rd2794;
	.param .b64 param1;
	st.param.b64 	[param1], 0;
	.param .b32 retval0;
	call.uni (retval0), 
	vprintf, 
	(
	param0, 
	param1
	);
	ld.param.b32 	%r2274, [retval0];
	} // callseq 1068
$L__BB0_1500:
	and.b64  	%rd2795, %rd20, 2048;
	setp.eq.s64 	%p518, %rd2795, 0;
	@%p518 bra 	$L__BB0_1502;
	mov.u64 	%rd2796, $str$2;
	cvta.global.u64 	%rd2797, %rd2796;
	{ // callseq 1069, 0
	.param .b64 param0;
	st.param.b64 	[param0], %rd2797;
	.param .b64 param1;
	st.param.b64 	[param1], 0;
	.param .b32 retval0;
	call.uni (retval0), 
	vprintf, 
	(
	param0, 
	param1
	);
	ld.param.b32 	%r2276, [retval0];
	} // callseq 1069
	bra.uni 	$L__BB0_1503;
$L__BB0_1502:
	mov.u64 	%rd2798, $str$3;
	cvta.global.u64 	%rd2799, %rd2798;
	{ // callseq 1070, 0
	.param .b64 param0;
	st.param.b64 	[param0], %rd2799;
	.param .b64 param1;
	st.param.b64 	[param1], 0;
	.param .b32 retval0;
	call.uni (retval0), 
	vprintf, 
	(
	param0, 
	param1
	);
	ld.param.b32 	%r2278, [retval0];
	} // callseq 1070
$L__BB0_1503:
	and.b64  	%rd2800, %rd20, 1024;
	setp.eq.s64 	%p519, %rd2800, 0;
	@%p519 bra 	$L__BB0_1505;
	mov.u64 	%rd2801, $str$2;
	cvta.global.u64 	%rd2802, %rd2801;
	{ // callseq 1071, 0
	.param .b64 param0;
	st.param.b64 	[param0], %rd2802;
	.param .b64 param1;
	st.param.b64 	[param1], 0;
	.param .b32 retval0;
	call.uni (retval0), 
	vprintf, 
	(
	param0, 
	param1
	);
	ld.param.b32 	%r2280, [retval0];
	} // callseq 1071
	bra.uni 	$L__BB0_1506;
$L__BB0_1505:
	mov.u64 	%rd2803, $str$3;
	cvta.global.u64 	%rd2804, %rd2803;
	{ // callseq 1072, 0
	.param .b64 param0;
	st.param.b64 	[param0], %rd2804;
	.param .b64 param1;
	st.param.b64 	[param1], 0;
	.param .b32 retval0;
	call.uni (retval0), 
	vprintf, 
	(
	param0, 
	param1
	);
	ld.param.b32 	%r2282, [retval0];
	} // callseq 1072
$L__BB0_1506:
	and.b64  	%rd2805, %rd20, 512;
	setp.eq.s64 	%p520, %rd2805, 0;
	@%p520 bra 	$L__BB0_1508;
	mov.u64 	%rd2806, $str$2;
	cvta.global.u64 	%rd2807, %rd2806;
	{ // callseq 1073, 0
	.param .b64 param0;
	st.param.b64 	[param0], %rd2807;
	.param .b64 param1;
	st.param.b64 	[param1], 0;
	.param .b32 retval0;
	call.uni (retval0), 
	vprintf, 
	(
	param0, 
	param1
	);
	ld.param.b32 	%r2284, [retval0];
	} // callseq 1073
	bra.uni 	$L__BB0_1509;
$L__BB0_1508:
	mov.u64 	%rd2808, $str$3;
	cvta.global.u64 	%rd2809, %rd2808;
	{ // callseq 1074, 0
	.param .b64 param0;
	st.param.b64 	[param0], %rd2809;
	.param .b64 param1;
	st.param.b64 	[param1], 0;
	.param .b32 retval0;
	call.uni (retval0), 
	vprintf, 
	(
	param0, 
	param1
	);
	ld.param.b32 	%r2286, [retval0];
	} // callseq 1074
$L__BB0_1509:
	and.b64  	%rd2810, %rd20, 256;
	setp.eq.s64 	%p521, %rd2810, 0;
	@%p521 bra 	$L__BB0_1511;
	mov.u64 	%rd2811, $str$2;
	cvta.global.u64 	%rd2812, %rd2811;
	{ // callseq 1075, 0
	.param .b64 param0;
	st.param.b64 	[param0], %rd2812;
	.param .b64 param1;
	st.param.b64 	[param1], 0;
	.param .b32 retval0;
	call.uni (retval0), 
	vprintf, 
	(
	param0, 
	param1
	);
	ld.param.b32 	%r2288, [retval0];
	} // callseq 1075
	bra.uni 	$L__BB0_1512;
$L__BB0_1511:
	mov.u64 	%rd2813, $str$3;
	cvta.global.u64 	%rd2814, %rd2813;
	{ // callseq 1076, 0
	.param .b64 param0;
	st.param.b64 	[param0], %rd2814;
	.param .b64 param1;
	st.param.b64 	[param1], 0;
	.param .b32 retval0;
	call.uni (retval0), 
	vprintf, 
	(
	param0, 
	param1
	);
	ld.param.b32 	%r2290, [retval0];
	} // callseq 1076
$L__BB0_1512:
	and.b64  	%rd2815, %rd20, 128;
	setp.eq.s64 	%p522, %rd2815, 0;
	@%p522 bra 	$L__BB0_1514;
	mov.u64 	%rd2816, $str$2;
	cvta.global.u64 	%rd2817, %rd2816;
	{ // callseq 1077, 0
	.param .b64 param0;
	st.param.b64 	[param0], %rd2817;
	.param .b64 param1;
	st.param.b64 	[param1], 0;
	.param .b32 retval0;
	call.uni (retval0), 
	vprintf, 
	(
	param0, 
	param1
	);
	ld.param.b32 	%r2292, [retval0];
	} // callseq 1077
	bra.uni 	$L__BB0_1515;
$L__BB0_1514:
	mov.u64 	%rd2818, $str$3;
	cvta.global.u64 	%rd2819, %rd2818;
	{ // callseq 1078, 0
	.param .b64 param0;
	st.param.b64 	[param0], %rd2819;
	.param .b64 param1;
	st.param.b64 	[param1], 0;
	.param .b32 retval0;
	call.uni (retval0), 
	vprintf, 
	(
	param0, 
	param1
	);
	ld.param.b32 	%r2294, [retval0];
	} // callseq 1078
$L__BB0_1515:
	and.b64  	%rd2820, %rd20, 64;
	setp.eq.s64 	%p523, %rd2820, 0;
	@%p523 bra 	$L__BB0_1517;
	mov.u64 	%rd2821, $str$2;
	cvta.global.u64 	%rd2822, %rd2821;
	{ // callseq 1079, 0
	.param .b64 param0;
	st.param.b64 	[param0], %rd2822;
	.param .b64 param1;
	st.param.b64 	[param1], 0;
	.param .b32 retval0;
	call.uni (retval0), 
	vprintf, 
	(
	param0, 
	param1
	);
	ld.param.b32 	%r2296, [retval0];
	} // callseq 1079
	bra.uni 	$L__BB0_1518;
$L__BB0_1517:
	mov.u64 	%rd2823, $str$3;
	cvta.global.u64 	%rd2824, %rd2823;
	{ // callseq 1080, 0
	.param .b64 param0;
	st.param.b64 	[param0], %rd2824;
	.param .b64 param1;
	st.param.b64 	[param1], 0;
	.param .b32 retval0;
	call.uni (retval0), 
	vprintf, 
	(
	param0, 
	param1
	);
	ld.param.b32 	%r2298, [retval0];
	} // callseq 1080
$L__BB0_1518:
	and.b64  	%rd2825, %rd20, 32;
	setp.eq.s64 	%p524, %rd2825, 0;
	@%p524 bra 	$L__BB0_1520;
	mov.u64 	%rd2826, $str$2;
	cvta.global.u64 	%rd2827, %rd2826;
	{ // callseq 1081, 0
	.param .b64 param0;
	st.param.b64 	[param0], %rd2827;
	.param .b64 param1;
	st.param.b64 	[param1], 0;
	.param .b32 retval0;
	call.uni (retval0), 
	vprintf, 
	(
	param0, 
	param1
	);
	ld.param.b32 	%r2300, [retval0];
	} // callseq 1081
	bra.uni 	$L__BB0_1521;
$L__BB0_1520:
	mov.u64 	%rd2828, $str$3;
	cvta.global.u64 	%rd2829, %rd2828;
	{ // callseq 1082, 0
	.param .b64 param0;
	st.param.b64 	[param0], %rd2829;
	.param .b64 param1;
	st.param.b64 	[param1], 0;
	.param .b32 retval0;
	call.uni (retval0), 
	vprintf, 
	(
	param0, 
	param1
	);
	ld.param.b32 	%r2302, [retval0];
	} // callseq 1082
$L__BB0_1521:
	and.b64  	%rd2830, %rd20, 16;
	setp.eq.s64 	%p525, %rd2830, 0;
	@%p525 bra 	$L__BB0_1523;
	mov.u64 	%rd2831, $str$2;
	cvta.global.u64 	%rd2832, %rd2831;
	{ // callseq 1083, 0
	.param .b64 param0;
	st.param.b64 	[param0], %rd2832;
	.param .b64 param1;
	st.param.b64 	[param1], 0;
	.param .b32 retval0;
	call.uni (retval0), 
	vprintf, 
	(
	param0, 
	param1
	);
	ld.param.b32 	%r2304, [retval0];
	} // callseq 1083
	bra.uni 	$L__BB0_1524;
$L__BB0_1523:
	mov.u64 	%rd2833, $str$3;
	cvta.global.u64 	%rd2834, %rd2833;
	{ // callseq 1084, 0
	.param .b64 param0;
	st.param.b64 	[param0], %rd2834;
	.param .b64 param1;
	st.param.b64 	[param1], 0;
	.param .b32 retval0;
	call.uni (retval0), 
	vprintf, 
	(
	param0, 
	param1
	);
	ld.param.b32 	%r2306, [retval0];
	} // callseq 1084
$L__BB0_1524:
	and.b64  	%rd2835, %rd20, 8;
	setp.eq.s64 	%p526, %rd2835, 0;
	@%p526 bra 	$L__BB0_1526;
	mov.u64 	%rd2836, $str$2;
	cvta.global.u64 	%rd2837, %rd2836;
	{ // callseq 1085, 0
	.param .b64 param0;
	st.param.b64 	[param0], %rd2837;
	.param .b64 param1;
	st.param.b64 	[param1], 0;
	.param .b32 retval0;
	call.uni (retval0), 
	vprintf, 
	(
	param0, 
	param1
	);
	ld.param.b32 	%r2308, [retval0];
	} // callseq 1085
	bra.uni 	$L__BB0_1527;
$L__BB0_1526:
	mov.u64 	%rd2838, $str$3;
	cvta.global.u64 	%rd2839, %rd2838;
	{ // callseq 1086, 0
	.param .b64 param0;
	st.param.b64 	[param0], %rd2839;
	.param .b64 param1;
	st.param.b64 	[param1], 0;
	.param .b32 retval0;
	call.uni (retval0), 
	vprintf, 
	(
	param0, 
	param1
	);
	ld.param.b32 	%r2310, [retval0];
	} // callseq 1086
$L__BB0_1527:
	and.b64  	%rd2840, %rd20, 4;
	setp.eq.s64 	%p527, %rd2840, 0;
	@%p527 bra 	$L__BB0_1529;
	mov.u64 	%rd2841, $str$2;
	cvta.global.u64 	%rd2842, %rd2841;
	{ // callseq 1087, 0
	.param .b64 param0;
	st.param.b64 	[param0], %rd2842;
	.param .b64 param1;
	st.param.b64 	[param1], 0;
	.param .b32 retval0;
	call.uni (retval0), 
	vprintf, 
	(
	param0, 
	param1
	);
	ld.param.b32 	%r2312, [retval0];
	} // callseq 1087
	bra.uni 	$L__BB0_1530;
$L__BB0_1529:
	mov.u64 	%rd2843, $str$3;
	cvta.global.u64 	%rd2844, %rd2843;
	{ // callseq 1088, 0
	.param .b64 param0;
	st.param.b64 	[param0], %rd2844;
	.param .b64 param1;
	st.param.b64 	[param1], 0;
	.param .b32 retval0;
	call.uni (retval0), 
	vprintf, 
	(
	param0, 
	param1
	);
	ld.param.b32 	%r2314, [retval0];
	} // callseq 1088
$L__BB0_1530:
	and.b64  	%rd2845, %rd20, 2;
	setp.eq.s64 	%p528, %rd2845, 0;
	@%p528 bra 	$L__BB0_1532;
	mov.u64 	%rd2846, $str$2;
	cvta.global.u64 	%rd2847, %rd2846;
	{ // callseq 1089, 0
	.param .b64 param0;
	st.param.b64 	[param0], %rd2847;
	.param .b64 param1;
	st.param.b64 	[param1], 0;
	.param .b32 retval0;
	call.uni (retval0), 
	vprintf, 
	(
	param0, 
	param1
	);
	ld.param.b32 	%r2316, [retval0];
	} // callseq 1089
	bra.uni 	$L__BB0_1533;
$L__BB0_1532:
	mov.u64 	%rd2848, $str$3;
	cvta.global.u64 	%rd2849, %rd2848;
	{ // callseq 1090, 0
	.param .b64 param0;
	st.param.b64 	[param0], %rd2849;
	.param .b64 param1;
	st.param.b64 	[param1], 0;
	.param .b32 retval0;
	call.uni (retval0), 
	vprintf, 
	(
	param0, 
	param1
	);
	ld.param.b32 	%r2318, [retval0];
	} // callseq 1090
$L__BB0_1533:
	cvt.u32.u64 	%r2320, %rd20;
	shl.b32 	%r2321, %r2320, 11;
	shr.s32 	%r2322, %r2321, 12;
	cvta.to.local.u64 	%rd2851, %rd32;
	st.local.u32 	[%rd2851], %r2322;
	cvta.global.u64 	%rd2853, %rd139;
	{ // callseq 1091, 0
	.param .b64 param0;
	st.param.b64 	[param0], %rd2853;
	.param .b64 param1;
	st.param.b64 	[param1], %rd32;
	.param .b32 retval0;
	call.uni (retval0), 
	vprintf, 
	(
	param0, 
	param1
	);
	ld.param.b32 	%r2323, [retval0];
	} // callseq 1091
	and.b64  	%rd22, %rd20, 1;
	setp.eq.s64 	%p529, %rd22, 0;
	@%p529 bra 	$L__BB0_1535;
	mov.u64 	%rd2854, $str$2;
	cvta.global.u64 	%rd2855, %rd2854;
	{ // callseq 1092, 0
	.param .b64 param0;
	st.param.b64 	[param0], %rd2855;
	.param .b64 param1;
	st.param.b64 	[param1], 0;
	.param .b32 retval0;
	call.uni (retval0), 
	vprintf, 
	(
	param0, 
	param1
	);
	ld.param.b32 	%r2325, [retval0];
	} // callseq 1092
	bra.uni 	$L__BB0_1536;
$L__BB0_1535:
	mov.u64 	%rd2856, $str$3;
	cvta.global.u64 	%rd2857, %rd2856;
	{ // callseq 1093, 0
	.param .b64 param0;
	st.param.b64 	[param0], %rd2857;
	.param .b64 param1;
	st.param.b64 	[param1], 0;
	.param .b32 retval0;
	call.uni (retval0), 
	vprintf, 
	(
	param0, 
	param1
	);
	ld.param.b32 	%r2327, [retval0];
	} // callseq 1093
$L__BB0_1536:
	cvta.to.local.u64 	%rd2859, %rd32;
	add.u64 	%rd2860, %SP, 0;
	add.u64 	%rd2861, %SPL, 0;
	st.local.u32 	[%rd2861], %rd22;
	cvta.global.u64 	%rd2863, %rd34;
	{ // callseq 1094, 0
	.param .b64 param0;
	st.param.b64 	[param0], %rd2863;
	.param .b64 param1;
	st.param.b64 	[param1], %rd2860;
	.param .b32 retval0;
	call.uni (retval0), 
	vprintf, 
	(
	param0, 
	param1
	);
	ld.param.b32 	%r2335, [retval0];
	} // callseq 1094
	mov.b32 	%r2331, 0;
	// begin inline asm
	{
.reg .pred complete;
mbarrier.test_wait.parity.shared::cta.b64 complete, [%r1], %r2331;
selp.u32 %r2329, 1, 0, complete;
}

	// end inline asm
	setp.ne.s32 	%p530, %r2329, 0;
	mov.b32 	%r2334, 1;
	// begin inline asm
	{
.reg .pred complete;
mbarrier.test_wait.parity.shared::cta.b64 complete, [%r1], %r2334;
selp.u32 %r2332, 1, 0, complete;
}

	// end inline asm
	setp.ne.s32 	%p531, %r2332, 0;
	selp.u32 	%r2337, 1, 0, %p530;
	selp.u32 	%r2338, 1, 0, %p531;
	st.local.v2.u32 	[%rd2859], {%r2337, %r2338};
	cvta.global.u64 	%rd2865, %rd377;
	{ // callseq 1095, 0
	.param .b64 param0;
	st.param.b64 	[param0], %rd2865;
	.param .b64 param1;
	st.param.b64 	[param1], %rd32;
	.param .b32 retval0;
	call.uni (retval0), 
	vprintf, 
	(
	param0, 
	param1
	);
	ld.param.b32 	%r2339, [retval0];
	} // callseq 1095
	mov.b32 	%r2341, 5;
	st.local.u32 	[%rd10], %r2341;
	cvta.global.u64 	%rd2867, %rd2512;
	{ // callseq 1096, 0
	.param .b64 param0;
	st.param.b64 	[param0], %rd2867;
	.param .b64 param1;
	st.param.b64 	[param1], %rd2514;
	.param .b32 retval0;
	call.uni (retval0), 
	vprintf, 
	(
	param0, 
	param1
	);
	ld.param.b32 	%r2342, [retval0];
	} // callseq 1096
	ret;

}
	// .globl	_Z19mbarrier_test_case2v
.visible .entry _Z19mbarrier_test_case2v()
{
	.local .align 8 .b8 	__local_depot1[24];
	.reg .b64 	%SP;
	.reg .b64 	%SPL;
	.reg .pred 	%p<663>;
	.reg .b32 	%r<2932>;
	.reg .b64 	%rd<3580>;
	// demoted variable
	.shared .align 8 .u64 _ZZ19mbarrier_test_case2vE3bar;
	mov.u64 	%SPL, __local_depot1;
	cvta.local.u64 	%SP, %SPL;
	mov.u64 	%rd30, $str$6;
	cvta.global.u64 	%rd31, %rd30;
	{ // callseq 1097, 0
	.param .b64 param0;
	st.param.b64 	[param0], %rd31;
	.param .b64 param1;
	st.param.b64 	[param1], 0;
	.param .b32 retval0;
	call.uni (retval0), 
	vprintf, 
	(
	param0, 
	param1
	);
	ld.param.b32 	%r4, [retval0];
	} // callseq 1097
	mov.u32 	%r1, _ZZ19mbarrier_test_case2vE3bar;
	mov.b32 	%r2, 3;
	// begin inline asm
	mbarrier.init.shared::cta.b64 [%r1], %r2;

	// end inline asm
	// begin inline asm
	mbarrier.inval.shared::cta.b64 [%r1];

	// end inline asm
	ld.shared.u64 	%rd1, [_ZZ19mbarrier_test_case2vE3bar];
	mov.u64 	%rd32, $str;
	cvta.global.u64 	%rd33, %rd32;
	{ // callseq 1098, 0
	.param .b64 param0;
	st.param.b64 	[param0], %rd33;
	.param .b64 param1;
	st.param.b64 	[param1], 0;
	.param .b32 retval0;
	call.uni (retval0), 
	vprintf, 
	(
	param0, 
	param1
	);
	ld.param.b32 	%r6, [retval0];
	} // callseq 1098
	setp.gt.s64 	%p1, %rd1, -1;
	@%p1 bra 	$L__BB1_2;
	mov.u64 	%rd34, $str$2;
	cvta.global.u64 	%rd35, %rd34;
	{ // callseq 1099, 0
	.param .b64 param0;
	st.param.b64 	[param0], %rd35;
	.param .b64 param1;
	st.param.b64 	[param1], 0;
	.param .b32 retval0;
	call.uni (retval0), 
	vprintf, 
	(
	param0, 
	param1
	);
	ld.param.b32 	%r8, [retval0];
	} // callseq 1099
	bra.uni 	$L__BB1_3;
$L__BB1_2:
	mov.u64 	%rd36, $str$3;
	cvta.global.u64 	%rd37, %rd36;
	{ // callseq 1100, 0
	.param .b64 param0;
	st.param.b64 	[param0], %rd37;
	.param .b64 param1;
	st.param.b64 	[param1], 0;
	.param .b32 retval0;
	call.uni (retval0), 
	vprintf, 
	(
	param0, 
	param1
	);
	ld.param.b32 	%r10, [retval0];
	} // callseq 1100
$L__BB1_3:
	shr.u64 	%rd38, %rd1, 63;
	add.u64 	%rd39, %SP, 8;
	add.u64 	%rd40, %SPL, 8;
	st.local.u32 	[%rd40], %rd38;
	mov.u64 	%rd41, $str$5;
	cvta.global.u64 	%rd42, %rd41;
	{ // callseq 1101, 0
	.param .b64 param0;
	st.param.b64 	[param0], %rd42;
	.param .b64 param1;
	st.param.b64 	[param1], %rd39;
	.param .b32 retval0;
	call.uni (retval0), 
	vprintf, 
	(
	param0, 
	param1
	);
	ld.param.b32 	%r12, [retval0];
	} // callseq 1101
	and.b64  	%rd43, %rd1, 4611686018427387904;
	setp.eq.s64 	%p2, %rd43, 0;
	@%p2 bra 	$L__BB1_5;
	mov.u64 	%rd44, $str$2;
	cvta.global.u64 	%rd45, %rd44;
	{ // callseq 1102, 0
	.param .b64 param0;
	st.param.b64 	[param0], %rd45;
	.param .b64 param1;
	st.param.b64 	[param1], 0;
	.param .b32 retval0;
	call.uni (retval0), 
	vprintf, 
	(
	param0, 
	param1
	);
	ld.param.b32 	%r14, [retval0];
	} // callseq 1102
	bra.uni 	$L__BB1_6;
$L__BB1_5:
	mov.u64 	%rd46, $str$3;
	cvta.global.u64 	%rd47, %rd46;
	{ // callseq 1103, 0
	.param .b64 param0;
	st.param.b64 	[param0], %rd47;
	.param .b64 param1;
	st.param.b64 	[param1], 0;
	.param .b32 retval0;
	call.uni (retval0), 
	vprintf, 
	(
	param0, 
	param1
	);
	ld.param.b32 	%r16, [retval0];
	} // callseq 1103
$L__BB1_6:
	and.b64  	%rd48, %rd1, 2305843009213693952;
	setp.eq.s64 	%p3, %rd48, 0;
	@%p3 bra 	$L__BB1_8;
	mov.u64 	%rd49, $str$2;
	cvta.global.u64 	%rd50, %rd49;
	{ // callseq 1104, 0
	.param .b64 param0;
	st.param.b64 	[param0], %rd50;
	.param .b64 param1;
	st.param.b64 	[param1], 0;
	.param .b32 retval0;
	call.uni (retval0), 
	vprintf, 
	(
	param0, 
	param1
	);
	ld.param.b32 	%r18, [retval0];
	} // callseq 1104
	bra.uni 	$L__BB1_9;
$L__BB1_8:
	mov.u64 	%rd51, $str$3;
	cvta.global.u64 	%rd52, %rd51;
	{ // callseq 1105, 0
	.param .b64 param0;
	st.param.b64 	[param0], %rd52;
	.param .b64 param1;
	st.param.b64 	[param1], 0;
	.param .b32 retval0;
	call.uni (retval0), 
	vprintf, 
	(
	param0, 
	param1
	);
	ld.param.b32 	%r20, [retval0];
	} // callseq 1105
$L__BB1_9:
	and.b64  	%rd53, %rd1, 1152921504606846976;
	setp.eq.s64 	%p4, %rd53, 0;
	@%p4 bra 	$L__BB1_11;
	mov.u64 	%rd54, $str$2;
	cvta.global.u64 	%rd55, %rd54;
	{ // callseq 1106, 0
	.param .b64 param0;
	st.param.b64 	[param0], %rd55;
	.param .b64 param1;
	st.param.b64 	[param1], 0;
	.param .b32 retval0;
	call.uni (retval0), 
	vprintf, 
	(
	param0, 
	param1
	);
	ld.param.b32 	%r22, [retval0];
	} // callseq 1106
	bra.uni 	$L__BB1_12;
$L__BB1_11:
	mov.u64 	%rd56, $str$3;
	cvta.global.u64 	%rd57, %rd56;
	{ // callseq 1107, 0
	.param .b64 param0;
	st.param.b64 	[param0], %rd57;
	.param .b64 param1;
	st.param.b64 	[param1], 0;
	.param .b32 retval0;
	call.uni (retval0), 
	vprintf, 
	(
	param0, 
	param1
	);
	ld.param.b32 	%r24, [retval0];
	} // callseq 1107
$L__BB1_12:
	and.b64  	%rd58, %rd1, 576460752303423488;
	setp.eq.s64 	%p5, %rd58, 0;
	@%p5 bra 	$L__BB1_14;
	mov.u64 	%rd59, $str$2;
	cvta.global.u64 	%rd60, %rd59;
	{ // callseq 1108, 0
	.param .b64 param0;
	st.param.b64 	[param0], %rd60;
	.param .b64 param1;
	st.param.b64 	[param1], 0;
	.param .b32 retval0;
	call.uni (retval0), 
	vprintf, 
	(
	param0, 
	param1
	);
	ld.param.b32 	%r26, [retval0];
	} // callseq 1108
	bra.uni 	$L__BB1_15;
$L__BB1_14:
	mov.u64 	%rd61, $str$3;
	cvta.global.u64 	%rd62, %rd61;
	{ // callseq 1109, 0
	.param .b64 param0;
	st.param.b64 	[param0], %rd62;
	.param .b64 param1;
	st.param.b64 	[param1], 0;
	.param .b32 retval0;
	call.uni (retval0), 
	vprintf, 
	(
	param0, 
	param1
	);
	ld.param.b32 	%r28, [retval0];
	} // callseq 1109
$L__BB1_15:
	and.b64  	%rd63, %rd1, 288230376151711744;
	setp.eq.s64 	%p6, %rd63, 0;
	@%p6 bra 	$L__BB1_17;
	mov.u64 	%rd64, $str$2;
	cvta.global.u64 	%rd65, %rd64;
	{ // callseq 1110, 0
	.param .b64 param0;
	st.param.b64 	[param0], %rd65;
	.param .b64 param1;
	st.param.b64 	[param1], 0;
	.param .b32 retval0;
	call.uni (retval0), 
	vprintf, 
	(
	param0, 
	param1
	);
	ld.param.b32 	%r30, [retval0];
	} // callseq 1110
	bra.uni 	$L__BB1_18;
$L__BB1_17:
	mov.u64 	%rd66, $str$3;
	cvta.global.u64 	%rd67, %rd66;
	{ // callseq 1111, 0
	.param .b64 param0;
	st.param.b64 	[param0], %rd67;
	.param .b64 param1;
	st.param.b64 	[param1], 0;
	.param .b32 retval0;
	call.uni (retval0), 
	vprintf, 
	(
	param0, 
	param1
	);
	ld.param.b32 	%r32, [retval0];
	} // callseq 1111
$L__BB1_18:
	and.b64  	%rd68, %rd1, 144115188075855872;
	setp.eq.s64 	%p7, %rd68, 0;
	@%p7 bra 	$L__BB1_20;
	mov.u64 	%rd69, $str$2;
	cvta.global.u64 	%rd70, %rd69;
	{ // callseq 1112, 0
	.param .b64 param0;
	st.param.b64 	[param0], %rd70;
	.param .b64 param1;
	st.param.b64 	[param1], 0;
	.param .b32 retval0;
	call.uni (retval0), 
	vprintf, 
	(
	param0, 
	param1
	);
	ld.param.b32 	%r34, [retval0];
	} // callseq 1112
	bra.uni 	$L__BB1_21;
$L__BB1_20:
	mov.u64 	%rd71, $str$3;
	cvta.global.u64 	%rd72, %rd71;
	{ // callseq 1113, 0
	.param .b64 param0;
	st.param.b64 	[param0], %rd72;
	.param .b64 param1;
	st.param.b64 	[param1], 0;
	.param .b32 retval0;
	call.uni (retval0), 
	vprintf, 
	(
	param0, 
	param1
	);
	ld.param.b32 	%r36, [retval0];
	} // callseq 1113
$L__BB1_21:
	and.b64  	%rd73, %rd1, 72057594037927936;
	setp.eq.s64 	%p8, %rd73, 0;
	@%p8 bra 	$L__BB1_23;
	mov.u64 	%rd74, $str$2;
	cvta.global.u64 	%rd75, %rd74;
	{ // callseq 1114, 0
	.param .b64 param0;
	st.param.b64 	[param0], %rd75;
	.param .b64 param1;
	st.param.b64 	[param1], 0;
	.param .b32 retval0;
	call.uni (retval0), 
	vprintf, 
	(
	param0, 
	param1
	);
	ld.param.b32 	%r38, [retval0];
	} // callseq 1114
	bra.uni 	$L__BB1_24;
$L__BB1_23:
	mov.u64 	%rd76, $str$3;
	cvta.global.u64 	%rd77, %rd76;
	{ // callseq 1115, 0
	.param .b64 param0;
	st.param.b64 	[param0], %rd77;
	.param .b64 param1;
	st.param.b64 	[param1], 0;
	.param .b32 retval0;
	call.uni (retval0), 
	vprintf, 
	(
	param0, 
	param1
	);
	ld.param.b32 	%r40, [retval0];
	} // callseq 1115
$L__BB1_24:
	and.b64  	%rd78, %rd1, 36028797018963968;
	setp.eq.s64 	%p9, %rd78, 0;
	@%p9 bra 	$L__BB1_26;
	mov.u64 	%rd79, $str$2;
	cvta.global.u64 	%rd80, %rd79;
	{ // callseq 1116, 0
	.param .b64 param0;
	st.param.b64 	[param0], %rd80;
	.param .b64 param1;
	st.param.b64 	[param1], 0;
	.param .b32 retval0;
	call.uni (retval0), 
	vprintf, 
	(
	param0, 
	param1
	);
	ld.param.b32 	%r42, [retval0];
	} // callseq 1116
	bra.uni 	$L__BB1_27;
$L__BB1_26:
	mov.u64 	%rd81, $str$3;
	cvta.global.u64 	%rd82, %rd81;
	{ // callseq 1117, 0
	.param .b64 param0;
	st.param.b64 	[param0], %rd82;
	.param .b64 param1;
	st.param.b64 	[param1], 0;
	.param .b32 retval0;
	call.uni (retval0), 
	vprintf, 
	(
	param0, 
	param1
	);
	ld.param.b32 	%r44, [retval0];
	} // callseq 1117
$L__BB1_27:
	and.b64  	%rd83, %rd1, 18014398509481984;
	setp.eq.s64 	%p10, %rd83, 0;
	@%p10 bra 	$L__BB1_29;
	mov.u64 	%rd84, $str$2;
	cvta.global.u64 	%rd85, %rd84;
	{ // callseq 1118, 0
	.param .b64 param0;
	st.param.b64 	[param0], %rd85;
	.param .b64 param1;
	st.param.b64 	[param1], 0;
	.param .b32 retval0;
	call.uni (retval0), 
	vprintf, 
	(
	param0, 
	param1
	);
	ld.param.b32 	%r46, [retval0];
	} // callseq 1118
	bra.uni 	$L__BB1_30;
$L__BB1_29:
	mov.u64 	%rd86, $str$3;
	cvta.global.u64 	%rd87, %rd86;
	{ // callseq 1119, 0
	.param .b64 param0;
	st.param.b64 	[param0], %rd87;
	.param .b64 param1;
	st.param.b64 	[param1], 0;
	.param .b32 retval0;
	call.uni (retval0), 
	vprintf, 
	(
	param0, 
	param1
	);
	ld.param.b32 	%r48, [retval0];
	} // callseq 1119
$L__BB1_30:
	and.b64  	%rd88, %rd1, 9007199254740992;
	setp.eq.s64 	%p11, %rd88, 0;
	@%p11 bra 	$L__BB1_32;
	mov.u64 	%rd89, $str$2;
	cvta.global.u64 	%rd90, %rd89;
	{ // callseq 1120, 0
	.param .b64 param0;
	st.param.b64 	[param0], %rd90;
	.param .b64 param1;
	st.param.b64 	[param1], 0;
	.param .b32 retval0;
	call.uni (retval0), 
	vprintf, 
	(
	param0, 
	param1
	);
	ld.param.b32 	%r50, [retval0];
	} // callseq 1120
	bra.uni 	$L__BB1_33;
$L__BB1_32:
	mov.u64 	%rd91, $str$3;
	cvta.global.u64 	%rd92, %rd91;
	{ // callseq 1121, 0
	.param .b64 param0;
	st.param.b64 	[param0], %rd92;
	.param .b64 param1;
	st.param.b64 	[param1], 0;
	.param .b32 retval0;
	call.uni (retval0), 
	vprintf, 
	(
	param0, 
	param1
	);
	ld.param.b32 	%r52, [retval0];
	} // callseq 1121
$L__BB1_33:
	and.b64  	%rd93, %rd1, 4503599627370496;
	setp.eq.s64 	%p12, %rd93, 0;
	@%p12 bra 	$L__BB1_35;
	mov.u64 	%rd94, $str$2;
	cvta.global.u64 	%rd95, %rd94;
	{ // callseq 1122, 0
	.param .b64 param0;
	st.param.b64 	[param0], %rd95;
	.param .b64 param1;
	st.param.b64 	[param1], 0;
	.param .b32 retval0;
	call.uni (retval0), 
	vprintf, 
	(
	param0, 
	param1
	);
	ld.param.b32 	%r54, [retval0];
	} // callseq 1122
	bra.uni 	$L__BB1_36;
$L__BB1_35:
	mov.u64 	%rd96, $str$3;
	cvta.global.u64 	%rd97, %rd96;
	{ // callseq 1123, 0
	.param .b64 param0;
	st.param.b64 	[param0], %rd97;
	.param .b64 param1;
	st.param.b64 	[param1], 0;
	.param .b32 retval0;
	call.uni (retval0), 
	vprintf, 
	(
	param0, 
	param1
	);
	ld.param.b32 	%r56, [retval0];
	} // callseq 1123
$L__BB1_36:
	and.b64  	%rd98, %rd1, 2251799813685248;
	setp.eq.s64 	%p13, %rd98, 0;
	@%p13 bra 	$L__BB1_38;
	mov.u64 	%rd99, $str$2;
	cvta.global.u64 	%rd100, %rd99;
	{ // callseq 1124, 0
	.param .b64 param0;
	st.param.b64 	[param0], %rd100;
	.param .b64 param1;
	st.param.b64 	[param1], 0;
	.param .b32 retval0;
	call.uni (retval0), 
	vprintf, 
	(
	param0, 
	param1
	);
	ld.param.b32 	%r58, [retval0];
	} // callseq 1124
	bra.uni 	$L__BB1_39;
$L__BB1_38:
	mov.u64 	%rd101, $str$3;
	cvta.global.u64 	%rd102, %rd101;
	{ // callseq 1125, 0
	.param .b64 param0;
	st.param.b64 	[param0], %rd102;
	.param .b64 param1;
	st.param.b64 	[param1], 0;
	.param .b32 retval0;
	call.uni (retval0), 
	vprintf, 
	(
	param0, 
	param1
	);
	ld.param.b32 	%r60, [retval0];
	} // callseq 1125
$L__BB1_39:
	and.b64  	%rd103, %rd1, 1125899906842624;
	setp.eq.s64 	%p14, %rd103, 0;
	@%p14 bra 	$L__BB1_41;
	mov.u64 	%rd104, $str$2;
	cvta.global.u64 	%rd105, %rd104;
	{ // callseq 1126, 0
	.param .b64 param0;
	st.param.b64 	[param0], %rd105;
	.param .b64 param1;
	st.param.b64 	[param1], 0;
	.param .b32 retval0;
	call.uni (retval0), 
	vprintf, 
	(
	param0, 
	param1
	);
	ld.param.b32 	%r62, [retval0];
	} // callseq 1126
	bra.uni 	$L__BB1_42;
$L__BB1_41:
	mov.u64 	%rd106, $str$3;
	cvta.global.u64 	%rd107, %rd106;
	{ // callseq 1127, 0
	.param .b64 param0;
	st.param.b64 	[param0], %rd107;
	.param .b64 param1;
	st.param.b64 	[param1], 0;
	.param .b32 retval0;
	call.uni (retval0), 
	vprintf, 
	(
	param0, 
	param1
	);
	ld.param.b32 	%r64, [retval0];
	} // callseq 1127
$L__BB1_42:
	and.b64  	%rd108, %rd1, 562949953421312;
	setp.eq.s64 	%p15, %rd108, 0;
	@%p15 bra 	$L__BB1_44;
	mov.u64 	%rd109, $str$2;
	cvta.global.u64 	%rd110, %rd109;
	{ // callseq 1128, 0
	.param .b64 param0;
	st.param.b64 	[param0], %rd110;
	.param .b64 param1;
	st.param.b64 	[param1], 0;
	.param .b32 retval0;
	call.uni (retval0), 
	vprintf, 
	(
	param0, 
	param1
	);
	ld.param.b32 	%r66, [retval0];
	} // callseq 1128
	bra.uni 	$L__BB1_45;
$L__BB1_44:
	mov.u64 	%rd111, $str$3;
	cvta.global.u64 	%rd112, %rd111;
	{ // callseq 1129, 0
	.param .b64 param0;
	st.param.b64 	[param0], %rd112;
	.param .b64 param1;
	st.param.b64 	[param1], 0;
	.param .b32 retval0;
	call.uni (retval0), 
	vprintf, 
	(
	param0, 
	param1
	);
	ld.param.b32 	%r68, [retval0];
	} // callseq 1129
$L__BB1_45:
	and.b64  	%rd113, %rd1, 281474976710656;
	setp.eq.s64 	%p16, %rd113, 0;
	@%p16 bra 	$L__BB1_47;
	mov.u64 	%rd114, $str$2;
	cvta.global.u64 	%rd115, %rd114;
	{ // callseq 1130, 0
	.param .b64 param0;
	st.param.b64 	[param0], %rd115;
	.param .b64 param1;
	st.param.b64 	[param1], 0;
	.param .b32 retval0;
	call.uni (retval0), 
	vprintf, 
	(
	param0, 
	param1
	);
	ld.param.b32 	%r70, [retval0];
	} // callseq 1130
	bra.uni 	$L__BB1_48;
$L__BB1_47:
	mov.u64 	%rd116, $str$3;
	cvta.global.u64 	%rd117, %rd116;
	{ // callseq 1131, 0
	.param .b64 param0;
	st.param.b64 	[param0], %rd117;
	.param .b64 param1;
	st.param.b64 	[param1], 0;
	.param .b32 retval0;
	call.uni (retval0), 
	vprintf, 
	(
	param0, 
	param1
	);
	ld.param.b32 	%r72, [retval0];
	} // callseq 1131
$L__BB1_48:
	and.b64  	%rd118, %rd1, 140737488355328;
	setp.eq.s64 	%p17, %rd118, 0;
	@%p17 bra 	$L__BB1_50;
	mov.u64 	%rd119, $str$2;
	cvta.global.u64 	%rd120, %rd119;
	{ // callseq 1132, 0
	.param .b64 param0;
	st.param.b64 	[param0], %rd120;
	.param .b64 param1;
	st.param.b64 	[param1], 0;
	.param .b32 retval0;
	call.uni (retval0), 
	vprintf, 
	(
	param0, 
	param1
	);
	ld.param.b32 	%r74, [retval0];
	} // callseq 1132
	bra.uni 	$L__BB1_51;
$L__BB1_50:
	mov.u64 	%rd121, $str$3;
	cvta.global.u64 	%rd122, %rd121;
	{ // callseq 1133, 0
	.param .b64 param0;
	st.param.b64 	[param0], %rd122;
	.param .b64 param1;
	st.param.b64 	[param1], 0;
	.param .b32 retval0;
	call.uni (retval0), 
	vprintf, 
	(
	param0, 
	param1
	);
	ld.param.b32 	%r76, [retval0];
	} // callseq 1133
$L__BB1_51:
	and.b64  	%rd123, %rd1, 70368744177664;
	setp.eq.s64 	%p18, %rd123, 0;
	@%p18 bra 	$L__BB1_53;
	mov.u64 	%rd124, $str$2;
	cvta.global.u64 	%rd125, %rd124;
	{ // callseq 1134, 0
	.param .b64 param0;
	st.param.b64 	[param0], %rd125;
	.param .b64 param1;
	st.param.b64 	[param1], 0;
	.param .b32 retval0;
	call.uni (retval0), 
	vprintf, 
	(
	param0, 
	param1
	);
	ld.param.b32 	%r78, [retval0];
	} // callseq 1134
	bra.uni 	$L__BB1_54;
$L__BB1_53:
	mov.u64 	%rd126, $str$3;
	cvta.global.u64 	%rd127, %rd126;
	{ // callseq 1135, 0
	.param .b64 param0;
	st.param.b64 	[param0], %rd127;
	.param .b64 param1;
	st.param.b64 	[param1], 0;
	.param .b32 retval0;
	call.uni (retval0), 
	vprintf, 
	(
	param0, 
	param1
	);
	ld.param.b32 	%r80, [retval0];
	} // callseq 1135
$L__BB1_54:
	and.b64  	%rd128, %rd1, 35184372088832;
	setp.eq.s64 	%p19, %rd128, 0;
	@%p19 bra 	$L__BB1_56;
	mov.u64 	%rd129, $str$2;
	cvta.global.u64 	%rd130, %rd129;
	{ // callseq 1136, 0
	.param .b64 param0;
	st.param.b64 	[param0], %rd130;
	.param .b64 param1;
	st.param.b64 	[param1], 0;
	.param .b32 retval0;
	call.uni (retval0), 
	vprintf, 
	(
	param0, 
	param1
	);
	ld.param.b32 	%r82, [retval0];
	} // callseq 1136
	bra.uni 	$L__BB1_57;
$L__BB1_56:
	mov.u64 	%rd131, $str$3;
	cvta.global.u64 	%rd132, %rd131;
	{ // callseq 1137, 0
	.param .b64 param0;
	st.param.b64 	[param0], %rd132;
	.param .b64 param1;
	st.param.b64 	[param1], 0;
	.param .b32 retval0;
	call.uni (retval0), 
	vprintf, 
	(
	param0, 
	param1
	);
	ld.param.b32 	%r84, [retval0];
	} // callseq 1137
$L__BB1_57:
	and.b64  	%rd133, %rd1, 17592186044416;
	setp.eq.s64 	%p20, %rd133, 0;
	@%p20 bra 	$L__BB1_59;
	mov.u64 	%rd134, $str$2;
	cvta.global.u64 	%rd135, %rd134;
	{ // callseq 1138, 0
	.param .b64 param0;
	st.param.b64 	[param0], %rd135;
	.param .b64 param1;
	st.param.b64 	[param1], 0;
	.param .b32 retval0;
	call.uni (retval0), 
	vprintf, 
	(
	param0, 
	param1
	);
	ld.param.b32 	%r86, [retval0];
	} // callseq 1138
	bra.uni 	$L__BB1_60;
$L__BB1_59:
	mov.u64 	%rd136, $str$3;
	cvta.global.u64 	%rd137, %rd136;
	{ // callseq 1139, 0
	.param .b64 param0;
	st.param.b64 	[param0], %rd137;
	.param .b64 param1;
	st.param.b64 	[param1], 0;
	.param .b32 retval0;
	call.uni (retval0), 
	vprintf, 
	(
	param0, 
	param1
	);
	ld.param.b32 	%r88, [retval0];
	} // callseq 1139
$L__BB1_60:
	and.b64  	%rd138, %rd1, 8796093022208;
	setp.eq.s64 	%p21, %rd138, 0;
	@%p21 bra 	$L__BB1_62;
	mov.u64 	%rd139, $str$2;
	cvta.global.u64 	%rd140, %rd139;
	{ // callseq 1140, 0
	.param .b64 param0;
	st.param.b64 	[param0], %rd140;
	.param .b64 param1;
	st.param.b64 	[param1], 0;
	.param .b32 retval0;
	call.uni (retval0), 
	vprintf, 
	(
	param0, 
	param1
	);
	ld.param.b32 	%r90, [retval0];
	} // callseq 1140
	bra.uni 	$L__BB1_63;
$L__BB1_62:
	mov.u64 	%rd141, $str$3;
	cvta.global.u64 	%rd142, %rd141;
	{ // callseq 1141, 0
	.param .b64 param0;
	st.param.b64 	[param0], %rd142;
	.param .b64 param1;
	st.param.b64 	[param1], 0;
	.param .b32 retval0;
	call.uni (retval0), 
	vprintf, 
	(
	param0, 
	param1
	);
	ld.param.b32 	%r92, [retval0];
	} // callseq 1141
$L__BB1_63:
	shr.u64 	%rd143, %rd1, 31;
	cvt.u32.u64 	%r94, %rd143;
	shr.s32 	%r95, %r94, 12;
	cvta.to.local.u64 	%rd145, %rd39;
	st.local.u32 	[%rd145], %r95;
	mov.u64 	%rd146, $str$4;
	cvta.global.u64 	%rd147, %rd146;
	{ // callseq 1142, 0
	.param .b64 param0;
	st.param.b64 	[param0], %rd147;
	.param .b64 param1;
	st.param.b64 	[param1], %rd39;
	.param .b32 retval0;
	call.uni (retval0), 
	vprintf, 
	(
	param0, 
	param1
	);
	ld.param.b32 	%r96, [retval0];
	} // callseq 1142
	shr.u64 	%rd148, %rd1, 42;
	and.b64  	%rd149, %rd148, 1;
	setp.eq.b64 	%p22, %rd149, 1;
	not.pred 	%p23, %p22;
	@%p23 bra 	$L__BB1_65;
	mov.u64 	%rd150, $str$2;
	cvta.global.u64 	%rd151, %rd150;
	{ // callseq 1143, 0
	.param .b64 param0;
	st.param.b64 	[param0], %rd151;
	.param .b64 param1;
	st.param.b64 	[param1], 0;
	.param .b32 retval0;
	call.uni (retval0), 
	vprintf, 
	(
	param0, 
	param1
	);
	ld.param.b32 	%r98, [retval0];
	} // callseq 1143
	bra.uni 	$L__BB1_66;
$L__BB1_65:
	mov.u64 	%rd152, $str$3;
	cvta.global.u64 	%rd153, %rd152;
	{ // callseq 1144, 0
	.param .b64 param0;
	st.param.b64 	[param0], %rd153;
	.param .b64 param1;
	st.param.b64 	[param1], 0;
	.param .b32 retval0;
	call.uni (retval0), 
	vprintf, 
	(
	param0, 
	param1
	);
	ld.param.b32 	%r100, [retval0];
	} // callseq 1144
$L__BB1_66:
	cvta.to.local.u64 	%rd157, %rd39;
	st.local.u32 	[%rd157], %rd149;
	cvta.global.u64 	%rd159, %rd41;
	{ // callseq 1145, 0
	.param .b64 param0;
	st.param.b64 	[param0], %rd159;
	.param .b64 param1;
	st.param.b64 	[param1], %rd39;
	.param .b32 retval0;
	call.uni (retval0), 
	vprintf, 
	(
	param0, 
	param1
	);
	ld.param.b32 	%r102, [retval0];
	} // callseq 1145
	and.b64  	%rd160, %rd1, 2199023255552;
	setp.eq.s64 	%p24, %rd160, 0;
	@%p24 bra 	$L__BB1_68;
	mov.u64 	%rd161, $str$2;
	cvta.global.u64 	%rd162, %rd161;
	{ // callseq 1146, 0
	.param .b64 param0;
	st.param.b64 	[param0], %rd162;
	.param .b64 param1;
	st.param.b64 	[param1], 0;
	.param .b32 retval0;
	call.uni (retval0), 
	vprintf, 
	(
	param0, 
	param1
	);
	ld.param.b32 	%r104, [retval0];
	} // callseq 1146
	bra.uni 	$L__BB1_69;
$L__BB1_68:
	mov.u64 	%rd163, $str$3;
	cvta.global.u64 	%rd164, %rd163;
	{ // callseq 1147, 0
	.param .b64 param0;
	st.param.b64 	[param0], %rd164;
	.param .b64 param1;
	st.param.b64 	[param1], 0;
	.param .b32 retval0;
	call.uni (retval0), 
	vprintf, 
	(
	param0, 
	param1
	);
	ld.param.b32 	%r106, [retval0];
	} // callseq 1147
$L__BB1_69:
	and.b64  	%rd165, %rd1, 1099511627776;
	setp.eq.s64 	%p25, %rd165, 0;
	@%p25 bra 	$L__BB1_71;
	mov.u64 	%rd166, $str$2;
	cvta.global.u64 	%rd167, %rd166;
	{ // callseq 1148, 0
	.param .b64 param0;
	st.param.b64 	[param0], %rd167;
	.param .b64 param1;
	st.param.b64 	[param1], 0;
	.param .b32 retval0;
	call.uni (retval0), 
	vprintf, 
	(
	param0, 
	param1
	);
	ld.param.b32 	%r108, [retval0];
	} // callseq 1148
	bra.uni 	$L__BB1_72;
$L__BB1_71:
	mov.u64 	%rd168, $str$3;
	cvta.global.u64 	%rd169, %rd168;
	{ // callseq 1149, 0
	.param .b64 param0;
	st.param.b64 	[param0], %rd169;
	.param .b64 param1;
	st.param.b64 	[param1], 0;
	.param .b32 retval0;
	call.uni (retval0), 
	vprintf, 
	(
	param0, 
	param1
	);
	ld.param.b32 	%r110, [retval0];
	} // callseq 1149
$L__BB1_72:
	and.b64  	%rd170, %rd1, 549755813888;
	setp.eq.s64 	%p26, %rd170, 0;
	@%p26 bra 	$L__BB1_74;
	mov.u64 	%rd171, $str$2;
	cvta.global.u64 	%rd172, %rd171;
	{ // callseq 1150, 0
	.param .b64 param0;
	st.param.b64 	[param0], %rd172;
	.param .b64 param1;
	st.param.b64 	[param1], 0;
	.param .b32 retval0;
	call.uni (retval0), 
	vprintf, 
	(
	param0, 
	param1
	);
	ld.param.b32 	%r112, [retval0];
	} // callseq 1150
	bra.uni 	$L__BB1_75;
$L__BB1_74:
	mov.u64 	%rd173, $str$3;
	cvta.global.u64 	%rd174, %rd173;
	{ // callseq 1151, 0
	.param .b64 param0;
	st.param.b64 	[param0], %rd174;
	.param .b64 param1;
	st.param.b64 	[param1], 0;
	.param .b32 retval0;
	call.uni (retval0), 
	vprintf, 
	(
	param0, 
	param1
	);
	ld.param.b32 	%r114, [retval0];
	} // callseq 1151
$L__BB1_75:
	and.b64  	%rd175, %rd1, 274877906944;
	setp.eq.s64 	%p27, %rd175, 0;
	@%p27 bra 	$L__BB1_77;
	mov.u64 	%rd176, $str$2;
	cvta.global.u64 	%rd177, %rd176;
	{ // callseq 1152, 0
	.param .b64 param0;
	st.param.b64 	[param0], %rd177;
	.param .b64 param1;
	st.param.b64 	[param1], 0;
	.param .b32 retval0;
	call.uni (retval0), 
	vprintf, 
	(
	param0, 
	param1
	);
	ld.param.b32 	%r116, [retval0];
	} // callseq 1152
	bra.uni 	$L__BB1_78;
$L__BB1_77:
	mov.u64 	%rd178, $str$3;
	cvta.global.u64 	%rd179, %rd178;
	{ // callseq 1153, 0
	.param .b64 param0;
	st.param.b64 	[param0], %rd179;
	.param .b64 param1;
	st.param.b64 	[param1], 0;
	.param .b32 retval0;
	call.uni (retval0), 
	vprintf, 
	(
	param0, 
	param1
	);
	ld.param.b32 	%r118, [retval0];
	} // callseq 1153
$L__BB1_78:
	and.b64  	%rd180, %rd1, 137438953472;
	setp.eq.s64 	%p28, %rd180, 0;
	@%p28 bra 	$L__BB1_80;
	mov.u64 	%rd181, $str$2;
	cvta.global.u64 	%rd182, %rd181;
	{ // callseq 1154, 0
	.param .b64 param0;
	st.param.b64 	[param0], %rd182;
	.param .b64 param1;
	st.param.b64 	[param1], 0;
	.param .b32 retval0;
	call.uni (retval0), 
	vprintf, 
	(
	param0, 
	param1
	);
	ld.param.b32 	%r120, [retval0];
	} // callseq 1154
	bra.uni 	$L__BB1_81;
$L__BB1_80:
	mov.u64 	%rd183, $str$3;
	cvta.global.u64 	%rd184, %rd183;
	{ // callseq 1155, 0
	.param .b64 param0;
	st.param.b64 	[param0], %rd184;
	.param .b64 param1;
	st.param.b64 	[param1], 0;
	.param .b32 retval0;
	call.uni (retval0), 
	vprintf, 
	(
	param0, 
	param1
	);
	ld.param.b32 	%r122, [retval0];
	} // callseq 1155
$L__BB1_81:
	and.b64  	%rd185, %rd1, 68719476736;
	setp.eq.s64 	%p29, %rd185, 0;
	@%p29 bra 	$L__BB1_83;
	mov.u64 	%rd186, $str$2;
	cvta.global.u64 	%rd187, %rd186;
	{ // callseq 1156, 0
	.param .b64 param0;
	st.param.b64 	[param0], %rd187;
	.param .b64 param1;
	st.param.b64 	[param1], 0;
	.param .b32 retval0;
	call.uni (retval0), 
	vprintf, 
	(
	param0, 
	param1
	);
	ld.param.b32 	%r124, [retval0];
	} // callseq 1156
	bra.uni 	$L__BB1_84;
$L__BB1_83:
	mov.u64 	%rd188, $str$3;
	cvta.global.u64 	%rd189, %rd188;
	{ // callseq 1157, 0
	.param .b64 param0;
	st.param.b64 	[param0], %rd189;
	.param .b64 param1;
	st.param.b64 	[param1], 0;
	.param .b32 retval0;
	call.uni (retval0), 
	vprintf, 
	(
	param0, 
	param1
	);
	ld.param.b32 	%r126, [retval0];
	} // callseq 1157
$L__BB1_84:
	and.b64  	%rd190, %rd1, 34359738368;
	setp.eq.s64 	%p30, %rd190, 0;
	@%p30 bra 	$L__BB1_86;
	mov.u64 	%rd191, $str$2;
	cvta.global.u64 	%rd192, %rd191;
	{ // callseq 1158, 0
	.param .b64 param0;
	st.param.b64 	[param0], %rd192;
	.param .b64 param1;
	st.param.b64 	[param1], 0;
	.param .b32 retval0;
	call.uni (retval0), 
	vprintf, 
	(
	param0, 
	param1
	);
	ld.param.b32 	%r128, [retval0];
	} // callseq 1158
	bra.uni 	$L__BB1_87;
$L__BB1_86:
	mov.u64 	%rd193, $str$3;
	cvta.global.u64 	%rd194, %rd193;
	{ // callseq 1159, 0
	.param .b64 param0;
	st.param.b64 	[param0], %rd194;
	.param .b64 param1;
	st.param.b64 	[param1], 0;
	.param .b32 retval0;
	call.uni (retval0), 
	vprintf, 
	(
	param0, 
	param1
	);
	ld.param.b32 	%r130, [retval0];
	} // callseq 1159
$L__BB1_87:
	and.b64  	%rd195, %rd1, 17179869184;
	setp.eq.s64 	%p31, %rd195, 0;
	@%p31 bra 	$L__BB1_89;
	mov.u64 	%rd196, $str$2;
	cvta.global.u64 	%rd197, %rd196;
	{ // callseq 1160, 0
	.param .b64 param0;
	st.param.b64 	[param0], %rd197;
	.param .b64 param1;
	st.param.b64 	[param1], 0;
	.param .b32 retval0;
	call.uni (retval0), 
	vprintf, 
	(
	param0, 
	param1
	);
	ld.param.b32 	%r132, [retval0];
	} // callseq 1160
	bra.uni 	$L__BB1_90;
$L__BB1_89:
	mov.u64 	%rd198, $str$3;
	cvta.global.u64 	%rd199, %rd198;
	{ // callseq 1161, 0
	.param .b64 param0;
	st.param.b64 	[param0], %rd199;
	.param .b64 param1;
	st.param.b64 	[param1], 0;
	.param .b32 retval0;
	call.uni (retval0), 
	vprintf, 
	(
	param0, 
	param1
	);
	ld.param.b32 	%r134, [retval0];
	} // callseq 1161
$L__BB1_90:
	and.b64  	%rd200, %rd1, 8589934592;
	setp.eq.s64 	%p32, %rd200, 0;
	@%p32 bra 	$L__BB1_92;
	mov.u64 	%rd201, $str$2;
	cvta.global.u64 	%rd202, %rd201;
	{ // callseq 1162, 0
	.param .b64 param0;
	st.param.b64 	[param0], %rd202;
	.param .b64 param1;
	st.param.b64 	[param1], 0;
	.param .b32 retval0;
	call.uni (retval0), 
	vprintf, 
	(
	param0, 
	param1
	);
	ld.param.b32 	%r136, [retval0];
	} // callseq 1162
	bra.uni 	$L__BB1_93;
$L__BB1_92:
	mov.u64 	%rd203, $str$3;
	cvta.global.u64 	%rd204, %rd203;
	{ // callseq 1163, 0
	.param .b64 param0;
	st.param.b64 	[param0], %rd204;
	.param .b64 param1;
	st.param.b64 	[param1], 0;
	.param .b32 retval0;
	call.uni (retval0), 
	vprintf, 
	(
	param0, 
	param1
	);
	ld.param.b32 	%r138, [retval0];
	} // callseq 1163
$L__BB1_93:
	and.b64  	%rd205, %rd1, 4294967296;
	setp.eq.s64 	%p33, %rd205, 0;
	@%p33 bra 	$L__BB1_95;
	mov.u64 	%rd206, $str$2;
	cvta.global.u64 	%rd207, %rd206;
	{ // callseq 1164, 0
	.param .b64 param0;
	st.param.b64 	[param0], %rd207;
	.param .b64 param1;
	st.param.b64 	[param1], 0;
	.param .b32 retval0;
	call.uni (retval0), 
	vprintf, 
	(
	param0, 
	param1
	);
	ld.param.b32 	%r140, [retval0];
	} // callseq 1164
	bra.uni 	$L__BB1_96;
$L__BB1_95:
	mov.u64 	%rd208, $str$3;
	cvta.global.u64 	%rd209, %rd208;
	{ // callseq 1165, 0
	.param .b64 param0;
	st.param.b64 	[param0], %rd209;
	.param .b64 param1;
	st.param.b64 	[param1], 0;
	.param .b32 retval0;
	call.uni (retval0), 
	vprintf, 
	(
	param0, 
	param1
	);
	ld.param.b32 	%r142, [retval0];
	} // callseq 1165
$L__BB1_96:
	and.b64  	%rd210, %rd1, 2147483648;
	setp.eq.s64 	%p34, %rd210, 0;
	@%p34 bra 	$L__BB1_98;
	mov.u64 	%rd211, $str$2;
	cvta.global.u64 	%rd212, %rd211;
	{ // callseq 1166, 0
	.param .b64 param0;
	st.param.b64 	[param0], %rd212;
	.param .b64 param1;
	st.param.b64 	[param1], 0;
	.param .b32 retval0;
	call.uni (retval0), 
	vprintf, 
	(
	param0, 
	param1
	);
	ld.param.b32 	%r144, [retval0];
	} // callseq 1166
	bra.uni 	$L__BB1_99;
$L__BB1_98:
	mov.u64 	%rd213, $str$3;
	cvta.global.u64 	%rd214, %rd213;
	{ // callseq 1167, 0
	.param .b64 param0;
	st.param.b64 	[param0], %rd214;
	.param .b64 param1;
	st.param.b64 	[param1], 0;
	.param .b32 retval0;
	call.uni (retval0), 
	vprintf, 
	(
	param0, 
	param1
	);
	ld.param.b32 	%r146, [retval0];
	} // callseq 1167
$L__BB1_99:
	and.b64  	%rd215, %rd1, 1073741824;
	setp.eq.s64 	%p35, %rd215, 0;
	@%p35 bra 	$L__BB1_101;
	mov.u64 	%rd216, $str$2;
	cvta.global.u64 	%rd217, %rd216;
	{ // callseq 1168, 0
	.param .b64 param0;
	st.param.b64 	[param0], %rd217;
	.param .b64 param1;
	st.param.b64 	[param1], 0;
	.param .b32 retval0;
	call.uni (retval0), 
	vprintf, 
	(
	param0, 
	param1
	);
	ld.param.b32 	%r148, [retval0];
	} // callseq 1168
	bra.uni 	$L__BB1_102;
$L__BB1_101:
	mov.u64 	%rd218, $str$3;
	cvta.global.u64 	%rd219, %rd218;
	{ // callseq 1169, 0
	.param .b64 param0;
	st.param.b64 	[param0], %rd219;
	.param .b64 param1;
	st.param.b64 	[param1], 0;
	.param .b32 retval0;
	call.uni (retval0), 
	vprintf, 
	(
	param0, 
	param1
	);
	ld.param.b32 	%r150, [retval0];
	} // callseq 1169
$L__BB1_102:
	and.b64  	%rd220, %rd1, 536870912;
	setp.eq.s64 	%p36, %rd220, 0;
	@%p36 bra 	$L__BB1_104;
	mov.u64 	%rd221, $str$2;
	cvta.global.u64 	%rd222, %rd221;
	{ // callseq 1170, 0
	.param .b64 param0;
	st.param.b64 	[param0], %rd222;
	.param .b64 param1;
	st.param.b64 	[param1], 0;
	.param .b32 retval0;
	call.uni (retval0), 
	vprintf, 
	(
	param0, 
	param1
	);
	ld.param.b32 	%r152, [retval0];
	} // callseq 1170
	bra.uni 	$L__BB1_105;
$L__BB1_104:
	mov.u64 	%rd223, $str$3;
	cvta.global.u64 	%rd224, %rd223;
	{ // callseq 1171, 0
	.param .b64 param0;
	st.param.b64 	[param0], %rd224;
	.param .b64 param1;
	st.param.b64 	[param1], 0;
	.param .b32 retval0;
	call.uni (retval0), 
	vprintf, 
	(
	param0, 
	param1
	);
	ld.param.b32 	%r154, [retval0];
	} // callseq 1171
$L__BB1_105:
	and.b64  	%rd225, %rd1, 268435456;
	setp.eq.s64 	%p37, %rd225, 0;
	@%p37 bra 	$L__BB1_107;
	mov.u64 	%rd226, $str$2;
	cvta.global.u64 	%rd227, %rd226;
	{ // callseq 1172, 0
	.param .b64 param0;
	st.param.b64 	[param0], %rd227;
	.param .b64 param1;
	st.param.b64 	[param1], 0;
	.param .b32 retval0;
	call.uni (retval0), 
	vprintf, 
	(
	param0, 
	param1
	);
	ld.param.b32 	%r156, [retval0];
	} // callseq 1172
	bra.uni 	$L__BB1_108;
$L__BB1_107:
	mov.u64 	%rd228, $str$3;
	cvta.global.u64 	%rd229, %rd228;
	{ // callseq 1173, 0
	.param .b64 param0;
	st.param.b64 	[param0], %rd229;
	.param .b64 param1;
	st.param.b64 	[param1], 0;
	.param .b32 retval0;
	call.uni (retval0), 
	vprintf, 
	(
	param0, 
	param1
	);
	ld.param.b32 	%r158, [retval0];
	} // callseq 1173
$L__BB1_108:
	and.b64  	%rd230, %rd1, 134217728;
	setp.eq.s64 	%p38, %rd230, 0;
	@%p38 bra 	$L__BB1_110;
	mov.u64 	%rd231, $str$2;
	cvta.global.u64 	%rd232, %rd231;
	{ // callseq 1174, 0
	.param .b64 param0;
	st.param.b64 	[param0], %rd232;
	.param .b64 param1;
	st.param.b64 	[param1], 0;
	.param .b32 retval0;
	call.uni (retval0), 
	vprintf, 
	(
	param0, 
	param1
	);
	ld.param.b32 	%r160, [retval0];
	} // callseq 1174
	bra.uni 	$L__BB1_111;
$L__BB1_110:
	mov.u64 	%rd233, $str$3;
	cvta.global.u64 	%rd234, %rd233;
	{ // callseq 1175, 0
	.param .b64 param0;
	st.param.b64 	[param0], %rd234;
	.param .b64 param1;
	st.param.b64 	[param1], 0;
	.param .b32 retval0;
	call.uni (retval0), 
	vprintf, 
	(
	param0, 
	param1
	);
	ld.param.b32 	%r162, [retval0];
	} // callseq 1175
$L__BB1_111:
	and.b64  	%rd235, %rd1, 67108864;
	setp.eq.s64 	%p39, %rd235, 0;
	@%p39 bra 	$L__BB1_113;
	mov.u64 	%rd236, $str$2;
	cvta.global.u64 	%rd237, %rd236;
	{ // callseq 1176, 0
	.param .b64 param0;
	st.param.b64 	[param0], %rd237;
	.param .b64 param1;
	st.param.b64 	[param1], 0;
	.param .b32 retval0;
	call.uni (retval0), 
	vprintf, 
	(
	param0, 
	param1
	);
	ld.param.b32 	%r164, [retval0];
	} // callseq 1176
	bra.uni 	$L__BB1_114;
$L__BB1_113:
	mov.u64 	%rd238, $str$3;
	cvta.global.u64 	%rd239, %rd238;
	{ // callseq 1177, 0
	.param .b64 param0;
	st.param.b64 	[param0], %rd239;
	.param .b64 param1;
	st.param.b64 	[param1], 0;
	.param .b32 retval0;
	call.uni (retval0), 
	vprintf, 
	(
	param0, 
	param1
	);
	ld.param.b32 	%r166, [retval0];
	} // callseq 1177
$L__BB1_114:
	and.b64  	%rd240, %rd1, 33554432;
	setp.eq.s64 	%p40, %rd240, 0;
	@%p40 bra 	$L__BB1_116;
	mov.u64 	%rd241, $str$2;
	cvta.global.u64 	%rd242, %rd241;
	{ // callseq 1178, 0
	.param .b64 param0;
	st.param.b64 	[param0], %rd242;
	.param .b64 param1;
	st.param.b64 	[param1], 0;
	.param .b32 retval0;
	call.uni (retval0), 
	vprintf, 
	(
	param0, 
	param1
	);
	ld.param.b32 	%r168, [retval0];
	} // callseq 1178
	bra.uni 	$L__BB1_117;
$L__BB1_116:
	mov.u64 	%rd243, $str$3;
	cvta.global.u64 	%rd244, %rd243;
	{ // callseq 1179, 0
	.param .b64 param0;
	st.param.b64 	[param0], %rd244;
	.param .b64 param1;
	st.param.b64 	[param1], 0;
	.param .b32 retval0;
	call.uni (retval0), 
	vprintf, 
	(
	param0, 
	param1
	);
	ld.param.b32 	%r170, [retval0];
	} // callseq 1179
$L__BB1_117:
	and.b64  	%rd245, %rd1, 16777216;
	setp.eq.s64 	%p41, %rd245, 0;
	@%p41 bra 	$L__BB1_119;
	mov.u64 	%rd246, $str$2;
	cvta.global.u64 	%rd247, %rd246;
	{ // callseq 1180, 0
	.param .b64 param0;
	st.param.b64 	[param0], %rd247;
	.param .b64 param1;
	st.param.b64 	[param1], 0;
	.param .b32 retval0;
	call.uni (retval0), 
	vprintf, 
	(
	param0, 
	param1
	);
	ld.param.b32 	%r172, [retval0];
	} // callseq 1180
	bra.uni 	$L__BB1_120;
$L__BB1_119:
	mov.u64 	%rd248, $str$3;
	cvta.global.u64 	%rd249, %rd248;
	{ // callseq 1181, 0
	.param .b64 param0;
	st.param.b64 	[param0], %rd249;
	.param .b64 param1;
	st.param.b64 	[param1], 0;
	.param .b32 retval0;
	call.uni (retval0), 
	vprintf, 
	(
	param0, 
	param1
	);
	ld.param.b32 	%r174, [retval0];
	} // callseq 1181
$L__BB1_120:
	and.b64  	%rd250, %rd1, 8388608;
	setp.eq.s64 	%p42, %rd250, 0;
	@%p42 bra 	$L__BB1_122;
	mov.u64 	%rd251, $str$2;
	cvta.global.u64 	%rd252, %rd251;
	{ // callseq 1182, 0
	.param .b64 param0;
	st.param.b64 	[param0], %rd252;
	.param .b64 param1;
	st.param.b64 	[param1], 0;
	.param .b32 retval0;
	call.uni (retval0), 
	vprintf, 
	(
	param0, 
	param1
	);
	ld.param.b32 	%r176, [retval0];
	} // callseq 1182
	bra.uni 	$L__BB1_123;
$L__BB1_122:
	mov.u64 	%rd253, $str$3;
	cvta.global.u64 	%rd254, %rd253;
	{ // callseq 1183, 0
	.param .b64 param0;
	st.param.b64 	[param0], %rd254;
	.param .b64 param1;
	st.param.b64 	[param1], 0;
	.param .b32 retval0;
	call.uni (retval0), 
	vprintf, 
	(
	param0, 
	param1
	);
	ld.param.b32 	%r178, [retval0];
	} // callseq 1183
$L__BB1_123:
	and.b64  	%rd255, %rd1, 4194304;
	setp.eq.s64 	%p43, %rd255, 0;
	@%p43 bra 	$L__BB1_125;
	mov.u64 	%rd256, $str$2;
	cvta.global.u64 	%rd257, %rd256;
	{ // callseq 1184, 0
	.param .b64 param0;
	st.param.b64 	[param0], %rd257;
	.param .b64 param1;
	st.param.b64 	[param1], 0;
	.param .b32 retval0;
	call.uni (retval0), 
	vprintf, 
	(
	param0, 
	param1
	);
	ld.param.b32 	%r180, [retval0];
	} // callseq 1184
	bra.uni 	$L__BB1_126;
$L__BB1_125:
	mov.u64 	%rd258, $str$3;
	cvta.global.u64 	%rd259, %rd258;
	{ // callseq 1185, 0
	.param .b64 param0;
	st.param.b64 	[param0], %rd259;
	.param .b64 param1;
	st.param.b64 	[param1], 0;
	.param .b32 retval0;
	call.uni (retval0), 
	vprintf, 
	(
	param0, 
	param1
	);
	ld.param.b32 	%r182, [retval0];
	} // callseq 1185
$L__BB1_126:
	and.b64  	%rd260, %rd1, 2097152;
	setp.eq.s64 	%p44, %rd260, 0;
	@%p44 bra 	$L__BB1_128;
	mov.u64 	%rd261, $str$2;
	cvta.global.u64 	%rd262, %rd261;
	{ // callseq 1186, 0
	.param .b64 param0;
	st.param.b64 	[param0], %rd262;
	.param .b64 param1;
	st.param.b64 	[param1], 0;
	.param .b32 retval0;
	call.uni (retval0), 
	vprintf, 
	(
	param0, 
	param1
	);
	ld.param.b32 	%r184, [retval0];
	} // callseq 1186
	bra.uni 	$L__BB1_129;
$L__BB1_128:
	mov.u64 	%rd263, $str$3;
	cvta.global.u64 	%rd264, %rd263;
	{ // callseq 1187, 0
	.param .b64 param0;
	st.param.b64 	[param0], %rd264;
	.param .b64 param1;
	st.param.b64 	[param1], 0;
	.param .b32 retval0;
	call.uni (retval0), 
	vprintf, 
	(
	param0, 
	param1
	);
	ld.param.b32 	%r186, [retval0];
	} // callseq 1187
$L__BB1_129:
	shr.u64 	%rd265, %rd1, 10;
	cvt.u32.u64 	%r188, %rd265;
	shr.s32 	%r189, %r188, 11;
	cvta.to.local.u64 	%rd267, %rd39;
	st.local.u32 	[%rd267], %r189;
	cvta.global.u64 	%rd269, %rd146;
	{ // callseq 1188, 0
	.param .b64 param0;
	st.param.b64 	[param0], %rd269;
	.param .b64 param1;
	st.param.b64 	[param1], %rd39;
	.param .b32 retval0;
	call.uni (retval0), 
	vprintf, 
	(
	param0, 
	param1
	);
	ld.param.b32 	%r190, [retval0];
	} // callseq 1188
	and.b64  	%rd270, %rd1, 1048576;
	setp.eq.s64 	%p45, %rd270, 0;
	@%p45 bra 	$L__BB1_131;
	mov.u64 	%rd271, $str$2;
	cvta.global.u64 	%rd272, %rd271;
	{ // callseq 1189, 0
	.param .b64 param0;
	st.param.b64 	[param0], %rd272;
	.param .b64 param1;
	st.param.b64 	[param1], 0;
	.param .b32 retval0;
	call.uni (retval0), 
	vprintf, 
	(
	param0, 
	param1
	);
	ld.param.b32 	%r192, [retval0];
	} // callseq 1189
	bra.uni 	$L__BB1_132;
$L__BB1_131:
	mov.u64 	%rd273, $str$3;
	cvta.global.u64 	%rd274, %rd273;
	{ // callseq 1190, 0
	.param .b64 param0;
	st.param.b64 	[param0], %rd274;
	.param .b64 param1;
	st.param.b64 	[param1], 0;
	.param .b32 retval0;
	call.uni (retval0), 
	vprintf, 
	(
	param0, 
	param1
	);
	ld.param.b32 	%r194, [retval0];
	} // callseq 1190
$L__BB1_132:
	and.b64  	%rd275, %rd1, 524288;
	setp.eq.s64 	%p46, %rd275, 0;
	@%p46 bra 	$L__BB1_134;
	mov.u64 	%rd276, $str$2;
	cvta.global.u64 	%rd277, %rd276;
	{ // callseq 1191, 0
	.param .b64 param0;
	st.param.b64 	[param0], %rd277;
	.param .b64 param1;
	st.param.b64 	[param1], 0;
	.param .b32 retval0;
	call.uni (retval0), 
	vprintf, 
	(
	param0, 
	param1
	);
	ld.param.b32 	%r196, [retval0];
	} // callseq 1191
	bra.uni 	$L__BB1_135;
$L__BB1_134:
	mov.u64 	%rd278, $str$3;
	cvta.global.u64 	%rd279, %rd278;
	{ // callseq 1192, 0
	.param .b64 param0;
	st.param.b64 	[param0], %rd279;
	.param .b64 param1;
	st.param.b64 	[param1], 0;
	.param .b32 retval0;
	call.uni (retval0), 
	vprintf, 
	(
	param0, 
	param1
	);
	ld.param.b32 	%r198, [retval0];
	} // callseq 1192
$L__BB1_135:
	and.b64  	%rd280, %rd1, 262144;
	setp.eq.s64 	%p47, %rd280, 0;
	@%p47 bra 	$L__BB1_137;
	mov.u64 	%rd281, $str$2;
	cvta.global.u64 	%rd282, %rd281;
	{ // callseq 1193, 0
	.param .b64 param0;
	st.param.b64 	[param0], %rd282;
	.param .b64 param1;
	st.param.b64 	[param1], 0;
	.param .b32 retval0;
	call.uni (retval0), 
	vprintf, 
	(
	param0, 
	param1
	);
	ld.param.b32 	%r200, [retval0];
	} // callseq 1193
	bra.uni 	$L__BB1_138;
$L__BB1_137:
	mov.u64 	%rd283, $str$3;
	cvta.global.u64 	%rd284, %rd283;
	{ // callseq 1194, 0
	.param .b64 param0;
	st.param.b64 	[param0], %rd284;
	.param .b64 param1;
	st.param.b64 	[param1], 0;
	.param .b32 retval0;
	call.uni (retval0), 
	vprintf, 
	(
	param0, 
	param1
	);
	ld.param.b32 	%r202, [retval0];
	} // callseq 1194
$L__BB1_138:
	and.b64  	%rd285, %rd1, 131072;
	setp.eq.s64 	%p48, %rd285, 0;
	@%p48 bra 	$L__BB1_140;
	mov.u64 	%rd286, $str$2;
	cvta.global.u64 	%rd287, %rd286;
	{ // callseq 1195, 0
	.param .b64 param0;
	st.param.b64 	[param0], %rd287;
	.param .b64 param1;
	st.param.b64 	[param1], 0;
	.param .b32 retval0;
	call.uni (retval0), 
	vprintf, 
	(
	param0, 
	param1
	);
	ld.param.b32 	%r204, [retval0];
	} // callseq 1195
	bra.uni 	$L__BB1_141;
$L__BB1_140:
	mov.u64 	%rd288, $str$3;
	cvta.global.u64 	%rd289, %rd288;
	{ // callseq 1196, 0
	.param .b64 param0;
	st.param.b64 	[param0], %rd289;
	.param .b64 param1;
	st.param.b64 	[param1], 0;
	.param .b32 retval0;
	call.uni (retval0), 
	vprintf, 
	(
	param0, 
	param1
	);
	ld.param.b32 	%r206, [retval0];
	} // callseq 1196
$L__BB1_141:
	and.b64  	%rd290, %rd1, 65536;
	setp.eq.s64 	%p49, %rd290, 0;
	@%p49 bra 	$L__BB1_143;
	mov.u64 	%rd291, $str$2;
	cvta.global.u64 	%rd292, %rd291;
	{ // callseq 1197, 0
	.param .b64 param0;
	st.param.b64 	[param0], %rd292;
	.param .b64 param1;
	st.param.b64 	[param1], 0;
	.param .b32 retval0;
	call.uni (retval0), 
	vprintf, 
	(
	param0, 
	param1
	);
	ld.param.b32 	%r208, [retval0];
	} // callseq 1197
	bra.uni 	$L__BB1_144;
$L__BB1_143:
	mov.u64 	%rd293, $str$3;
	cvta.global.u64 	%rd294, %rd293;
	{ // callseq 1198, 0
	.param .b64 param0;
	st.param.b64 	[param0], %rd294;
	.param .b64 param1;
	st.param.b64 	[param1], 0;
	.param .b32 retval0;
	call.uni (retval0), 
	vprintf, 
	(
	param0, 
	param1
	);
	ld.param.b32 	%r210, [retval0];
	} // callseq 1198
$L__BB1_144:
	and.b64  	%rd295, %rd1, 32768;
	setp.eq.s64 	%p50, %rd295, 0;
	@%p50 bra 	$L__BB1_146;
	mov.u64 	%rd296, $str$2;
	cvta.global.u64 	%rd297, %rd296;
	{ // callseq 1199, 0
	.param .b64 param0;
	st.param.b64 	[param0], %rd297;
	.param .b64 param1;
	st.param.b64 	[param1], 0;
	.param .b32 retval0;
	call.uni (retval0), 
	vprintf, 
	(
	param0, 
	param1
	);
	ld.param.b32 	%r212, [retval0];
	} // callseq 1199
	bra.uni 	$L__BB1_147;
$L__BB1_146:
	mov.u64 	%rd298, $str$3;
	cvta.global.u64 	%rd299, %rd298;
	{ // callseq 1200, 0
	.param .b64 param0;
	st.param.b64 	[param0], %rd299;
	.param .b64 param1;
	st.param.b64 	[param1], 0;
	.param .b32 retval0;
	call.uni (retval0), 
	vprintf, 
	(
	param0, 
	param1
	);
	ld.param.b32 	%r214, [retval0];
	} // callseq 1200
$L__BB1_147:
	and.b64  	%rd300, %rd1, 16384;
	setp.eq.s64 	%p51, %rd300, 0;
	@%p51 bra 	$L__BB1_149;
	mov.u64 	%rd301, $str$2;
	cvta.global.u64 	%rd302, %rd301;
	{ // callseq 1201, 0
	.param .b64 param0;
	st.param.b64 	[param0], %rd302;
	.param .b64 param1;
	st.param.b64 	[param1], 0;
	.param .b32 retval0;
	call.uni (retval0), 
	vprintf, 
	(
	param0, 
	param1
	);
	ld.param.b32 	%r216, [retval0];
	} // callseq 1201
	bra.uni 	$L__BB1_150;
$L__BB1_149:
	mov.u64 	%rd303, $str$3;
	cvta.global.u64 	%rd304, %rd303;
	{ // callseq 1202, 0
	.param .b64 param0;
	st.param.b64 	[param0], %rd304;
	.param .b64 param1;
	st.param.b64 	[param1], 0;
	.param .b32 retval0;
	call.uni (retval0), 
	vprintf, 
	(
	param0, 
	param1
	);
	ld.param.b32 	%r218, [retval0];
	} // callseq 1202
$L__BB1_150:
	and.b64  	%rd305, %rd1, 8192;
	setp.eq.s64 	%p52, %rd305, 0;
	@%p52 bra 	$L__BB1_152;
	mov.u64 	%rd306, $str$2;
	cvta.global.u64 	%rd307, %rd306;
	{ // callseq 1203, 0
	.param .b64 param0;
	st.param.b64 	[param0], %rd307;
	.param .b64 param1;
	st.param.b64 	[param1], 0;
	.param .b32 retval0;
	call.uni (retval0), 
	vprintf, 
	(
	param0, 
	param1
	);
	ld.param.b32 	%r220, [retval0];
	} // callseq 1203
	bra.uni 	$L__BB1_153;
$L__BB1_152:
	mov.u64 	%rd308, $str$3;
	cvta.global.u64 	%rd309, %rd308;
	{ // callseq 1204, 0
	.param .b64 param0;
	st.param.b64 	[param0], %rd309;
	.param .b64 param1;
	st.param.b64 	[param1], 0;
	.param .b32 retval0;
	call.uni (retval0), 
	vprintf, 
	(
	param0, 
	param1
	);
	ld.param.b32 	%r222, [retval0];
	} // callseq 1204
$L__BB1_153:
	and.b64  	%rd310, %rd1, 4096;
	setp.eq.s64 	%p53, %rd310, 0;
	@%p53 bra 	$L__BB1_155;
	mov.u64 	%rd311, $str$2;
	cvta.global.u64 	%rd312, %rd311;
	{ // callseq 1205, 0
	.param .b64 param0;
	st.param.b64 	[param0], %rd312;
	.param .b64 param1;
	st.param.b64 	[param1], 0;
	.param .b32 retval0;
	call.uni (retval0), 
	vprintf, 
	(
	param0, 
	param1
	);
	ld.param.b32 	%r224, [retval0];
	} // callseq 1205
	bra.uni 	$L__BB1_156;
$L__BB1_155:
	mov.u64 	%rd313, $str$3;
	cvta.global.u64 	%rd314, %rd313;
	{ // callseq 1206, 0
	.param .b64 param0;
	st.param.b64 	[param0], %rd314;
	.param .b64 param1;
	st.param.b64 	[param1], 0;
	.param .b32 retval0;
	call.uni (retval0), 
	vprintf, 
	(
	param0, 
	param1
	);
	ld.param.b32 	%r226, [retval0];
	} // callseq 1206
$L__BB1_156:
	and.b64  	%rd315, %rd1, 2048;
	setp.eq.s64 	%p54, %rd315, 0;
	@%p54 bra 	$L__BB1_158;
	mov.u64 	%rd316, $str$2;
	cvta.global.u64 	%rd317, %rd316;
	{ // callseq 1207, 0
	.param .b64 param0;
	st.param.b64 	[param0], %rd317;
	.param .b64 param1;
	st.param.b64 	[param1], 0;
	.param .b32 retval0;
	call.uni (retval0), 
	vprintf, 
	(
	param0, 
	param1
	);
	ld.param.b32 	%r228, [retval0];
	} // callseq 1207
	bra.uni 	$L__BB1_159;
$L__BB1_158:
	mov.u64 	%rd318, $str$3;
	cvta.global.u64 	%rd319, %rd318;
	{ // callseq 1208, 0
	.param .b64 param0;
	st.param.b64 	[param0], %rd319;
	.param .b64 param1;
	st.param.b64 	[param1], 0;
	.param .b32 retval0;
	call.uni (retval0), 
	vprintf, 
	(
	param0, 
	param1
	);
	ld.param.b32 	%r230, [retval0];
	} // callseq 1208
$L__BB1_159:
	and.b64  	%rd320, %rd1, 1024;
	setp.eq.s64 	%p55, %rd320, 0;
	@%p55 bra 	$L__BB1_161;
	mov.u64 	%rd321, $str$2;
	cvta.global.u64 	%rd322, %rd321;
	{ // callseq 1209, 0
	.param .b64 param0;
	st.param.b64 	[param0], %rd322;
	.param .b64 param1;
	st.param.b64 	[param1], 0;
	.param .b32 retval0;
	call.uni (retval0), 
	vprintf, 
	(
	param0, 
	param1
	);
	ld.param.b32 	%r232, [retval0];
	} // callseq 1209
	bra.uni 	$L__BB1_162;
$L__BB1_161:
	mov.u64 	%rd323, $str$3;
	cvta.global.u64 	%rd324, %rd323;
	{ // callseq 1210, 0
	.param .b64 param0;
	st.param.b64 	[param0], %rd324;
	.param .b64 param1;
	st.param.b64 	[param1], 0;
	.param .b32 retval0;
	call.uni (retval0), 
	vprintf, 
	(
	param0, 
	param1
	);
	ld.param.b32 	%r234, [retval0];
	} // callseq 1210
$L__BB1_162:
	and.b64  	%rd325, %rd1, 512;
	setp.eq.s64 	%p56, %rd325, 0;
	@%p56 bra 	$L__BB1_164;
	mov.u64 	%rd326, $str$2;
	cvta.global.u64 	%rd327, %rd326;
	{ // callseq 1211, 0
	.param .b64 param0;
	st.param.b64 	[param0], %rd327;
	.param .b64 param1;
	st.param.b64 	[param1], 0;
	.param .b32 retval0;
	call.uni (retval0), 
	vprintf, 
	(
	param0, 
	param1
	);
	ld.param.b32 	%r236, [retval0];
	} // callseq 1211
	bra.uni 	$L__BB1_165;
$L__BB1_164:
	mov.u64 	%rd328, $str$3;
	cvta.global.u64 	%rd329, %rd328;
	{ // callseq 1212, 0
	.param .b64 param0;
	st.param.b64 	[param0], %rd329;
	.param .b64 param1;
	st.param.b64 	[param1], 0;
	.param .b32 retval0;
	call.uni (retval0), 
	vprintf, 
	(
	param0, 
	param1
	);
	ld.param.b32 	%r238, [retval0];
	} // callseq 1212
$L__BB1_165:
	and.b64  	%rd330, %rd1, 256;
	setp.eq.s64 	%p57, %rd330, 0;
	@%p57 bra 	$L__BB1_167;
	mov.u64 	%rd331, $str$2;
	cvta.global.u64 	%rd332, %rd331;
	{ // callseq 1213, 0
	.param .b64 param0;
	st.param.b64 	[param0], %rd332;
	.param .b64 param1;
	st.param.b64 	[param1], 0;
	.param .b32 retval0;
	call.uni (retval0), 
	vprintf, 
	(
	param0, 
	param1
	);
	ld.param.b32 	%r240, [retval0];
	} // callseq 1213
	bra.uni 	$L__BB1_168;
$L__BB1_167:
	mov.u64 	%rd333, $str$3;
	cvta.global.u64 	%rd334, %rd333;
	{ // callseq 1214, 0
	.param .b64 param0;
	st.param.b64 	[param0], %rd334;
	.param .b64 param1;
	st.param.b64 	[param1], 0;
	.param .b32 retval0;
	call.uni (retval0), 
	vprintf, 
	(
	param0, 
	param1
	);
	ld.param.b32 	%r242, [retval0];
	} // callseq 1214
$L__BB1_168:
	and.b64  	%rd335, %rd1, 128;
	setp.eq.s64 	%p58, %rd335, 0;
	@%p58 bra 	$L__BB1_170;
	mov.u64 	%rd336, $str$2;
	cvta.global.u64 	%rd337, %rd336;
	{ // callseq 1215, 0
	.param .b64 param0;
	st.param.b64 	[param0], %rd337;
	.param .b64 param1;
	st.param.b64 	[param1], 0;
	.param .b32 retval0;
	call.uni (retval0), 
	vprintf, 
	(
	param0, 
	param1
	);
	ld.param.b32 	%r244, [retval0];
	} // callseq 1215
	bra.uni 	$L__BB1_171;
$L__BB1_170:
	mov.u64 	%rd338, $str$3;
	cvta.global.u64 	%rd339, %rd338;
	{ // callseq 1216, 0
	.param .b64 param0;
	st.param.b64 	[param0], %rd339;
	.param .b64 param1;
	st.param.b64 	[param1], 0;
	.param .b32 retval0;
	call.uni (retval0), 
	vprintf, 
	(
	param0, 
	param1
	);
	ld.param.b32 	%r246, [retval0];
	} // callseq 1216
$L__BB1_171:
	and.b64  	%rd340, %rd1, 64;
	setp.eq.s64 	%p59, %rd340, 0;
	@%p59 bra 	$L__BB1_173;
	mov.u64 	%rd341, $str$2;
	cvta.global.u64 	%rd342, %rd341;
	{ // callseq 1217, 0
	.param .b64 param0;
	st.param.b64 	[param0], %rd342;
	.param .b64 param1;
	st.param.b64 	[param1], 0;
	.param .b32 retval0;
	call.uni (retval0), 
	vprintf, 
	(
	param0, 
	param1
	);
	ld.param.b32 	%r248, [retval0];
	} // callseq 1217
	bra.uni 	$L__BB1_174;
$L__BB1_173:
	mov.u64 	%rd343, $str$3;
	cvta.global.u64 	%rd344, %rd343;
	{ // callseq 1218, 0
	.param .b64 param0;
	st.param.b64 	[param0], %rd344;
	.param .b64 param1;
	st.param.b64 	[param1], 0;
	.param .b32 retval0;
	call.uni (retval0), 
	vprintf, 
	(
	param0, 
	param1
	);
	ld.param.b32 	%r250, [retval0];
	} // callseq 1218
$L__BB1_174:
	and.b64  	%rd345, %rd1, 32;
	setp.eq.s64 	%p60, %rd345, 0;
	@%p60 bra 	$L__BB1_176;
	mov.u64 	%rd346, $str$2;
	cvta.global.u64 	%rd347, %rd346;
	{ // callseq 1219, 0
	.param .b64 param0;
	st.param.b64 	[param0], %rd347;
	.param .b64 param1;
	st.param.b64 	[param1], 0;
	.param .b32 retval0;
	call.uni (retval0), 
	vprintf, 
	(
	param0, 
	param1
	);
	ld.param.b32 	%r252, [retval0];
	} // callseq 1219
	bra.uni 	$L__BB1_177;
$L__BB1_176:
	mov.u64 	%rd348, $str$3;
	cvta.global.u64 	%rd349, %rd348;
	{ // callseq 1220, 0
	.param .b64 param0;
	st.param.b64 	[param0], %rd349;
	.param .b64 param1;
	st.param.b64 	[param1], 0;
	.param .b32 retval0;
	call.uni (retval0), 
	vprintf, 
	(
	param0, 
	param1
	);
	ld.param.b32 	%r254, [retval0];
	} // callseq 1220
$L__BB1_177:
	and.b64  	%rd350, %rd1, 16;
	setp.eq.s64 	%p61, %rd350, 0;
	@%p61 bra 	$L__BB1_179;
	mov.u64 	%rd351, $str$2;
	cvta.global.u64 	%rd352, %rd351;
	{ // callseq 1221, 0
	.param .b64 param0;
	st.param.b64 	[param0], %rd352;
	.param .b64 param1;
	st.param.b64 	[param1], 0;
	.param .b32 retval0;
	call.uni (retval0), 
	vprintf, 
	(
	param0, 
	param1
	);
	ld.param.b32 	%r256, [retval0];
	} // callseq 1221
	bra.uni 	$L__BB1_180;
$L__BB1_179:
	mov.u64 	%rd353, $str$3;
	cvta.global.u64 	%rd354, %rd353;
	{ // callseq 1222, 0
	.param .b64 param0;
	st.param.b64 	[param0], %rd354;
	.param .b64 param1;
	st.param.b64 	[param1], 0;
	.param .b32 retval0;
	call.uni (retval0), 
	vprintf, 
	(
	param0, 
	param1
	);
	ld.param.b32 	%r258, [retval0];
	} // callseq 1222
$L__BB1_180:
	and.b64  	%rd355, %rd1, 8;
	setp.eq.s64 	%p62, %rd355, 0;
	@%p62 bra 	$L__BB1_182;
	mov.u64 	%rd356, $str$2;
	cvta.global.u64 	%rd357, %rd356;
	{ // callseq 1223, 0
	.param .b64 param0;
	st.param.b64 	[param0], %rd357;
	.param .b64 param1;
	st.param.b64 	[param1], 0;
	.param .b32 retval0;
	call.uni (retval0), 
	vprintf, 
	(
	param0, 
	param1
	);
	ld.param.b32 	%r260, [retval0];
	} // callseq 1223
	bra.uni 	$L__BB1_183;
$L__BB1_182:
	mov.u64 	%rd358, $str$3;
	cvta.global.u64 	%rd359, %rd358;
	{ // callseq 1224, 0
	.param .b64 param0;
	st.param.b64 	[param0], %rd359;
	.param .b64 param1;
	st.param.b64 	[param1], 0;
	.param .b32 retval0;
	call.uni (retval0), 
	vprintf, 
	(
	param0, 
	param1
	);
	ld.param.b32 	%r262, [retval0];
	} // callseq 1224
$L__BB1_183:
	and.b64  	%rd360, %rd1, 4;
	setp.eq.s64 	%p63, %rd360, 0;
	@%p63 bra 	$L__BB1_185;
	mov.u64 	%rd361, $str$2;
	cvta.global.u64 	%rd362, %rd361;
	{ // callseq 1225, 0
	.param .b64 param0;
	st.param.b64 	[param0], %rd362;
	.param .b64 param1;
	st.param.b64 	[param1], 0;
	.param .b32 retval0;
	call.uni (retval0), 
	vprintf, 
	(
	param0, 
	param1
	);
	ld.param.b32 	%r264, [retval0];
	} // callseq 1225
	bra.uni 	$L__BB1_186;
$L__BB1_185:
	mov.u64 	%rd363, $str$3;
	cvta.global.u64 	%rd364, %rd363;
	{ // callseq 1226, 0
	.param .b64 param0;
	st.param.b64 	[param0], %rd364;
	.param .b64 param1;
	st.param.b64 	[param1], 0;
	.param .b32 retval0;
	call.uni (retval0), 
	vprintf, 
	(
	param0, 
	param1
	);
	ld.param.b32 	%r266, [retval0];
	} // callseq 1226
$L__BB1_186:
	and.b64  	%rd365, %rd1, 2;
	setp.eq.s64 	%p64, %rd365, 0;
	@%p64 bra 	$L__BB1_188;
	mov.u64 	%rd366, $str$2;
	cvta.global.u64 	%rd367, %rd366;
	{ // callseq 1227, 0
	.param .b64 param0;
	st.param.b64 	[param0], %rd367;
	.param .b64 param1;
	st.param.b64 	[param1], 0;
	.param .b32 retval0;
	call.uni (retval0), 
	vprintf, 
	(
	param0, 
	param1
	);
	ld.param.b32 	%r268, [retval0];
	} // callseq 1227
	bra.uni 	$L__BB1_189;
$L__BB1_188:
	mov.u64 	%rd368, $str$3;
	cvta.global.u64 	%rd369, %rd368;
	{ // callseq 1228, 0
	.param .b64 param0;
	st.param.b64 	[param0], %rd369;
	.param .b64 param1;
	st.param.b64 	[param1], 0;
	.param .b32 retval0;
	call.uni (retval0), 
	vprintf, 
	(
	param0, 
	param1
	);
	ld.param.b32 	%r270, [retval0];
	} // callseq 1228
$L__BB1_189:
	cvt.u32.u64 	%r272, %rd1;
	shl.b32 	%r273, %r272, 11;
	shr.s32 	%r274, %r273, 12;
	cvta.to.local.u64 	%rd371, %rd39;
	st.local.u32 	[%rd371], %r274;
	cvta.global.u64 	%rd373, %rd146;
	{ // callseq 1229, 0
	.param .b64 param0;
	st.param.b64 	[param0], %rd373;
	.param .b64 param1;
	st.param.b64 	[param1], %rd39;
	.param .b32 retval0;
	call.uni (retval0), 
	vprintf, 
	(
	param0, 
	param1
	);
	ld.param.b32 	%r275, [retval0];
	} // callseq 1229
	and.b64  	%rd2, %rd1, 1;
	setp.eq.s64 	%p65, %rd2, 0;
	@%p65 bra 	$L__BB1_191;
	mov.u64 	%rd374, $str$2;
	cvta.global.u64 	%rd375, %rd374;
	{ // callseq 1230, 0
	.param .b64 param0;
	st.param.b64 	[param0], %rd375;
	.param .b64 param1;
	st.param.b64 	[param1], 0;
	.param .b32 retval0;
	call.uni (retval0), 
	vprintf, 
	(
	param0, 
	param1
	);
	ld.param.b32 	%r277, [retval0];
	} // callseq 1230
	bra.uni 	$L__BB1_192;
$L__BB1_191:
	mov.u64 	%rd376, $str$3;
	cvta.global.u64 	%rd377, %rd376;
	{ // callseq 1231, 0
	.param .b64 param0;
	st.param.b64 	[param0], %rd377;
	.param .b64 param1;
	st.param.b64 	[param1], 0;
	.param .b32 retval0;
	call.uni (retval0), 
	vprintf, 
	(
	param0, 
	param1
	);
	ld.param.b32 	%r279, [retval0];
	} // callseq 1231
$L__BB1_192:
	cvta.to.local.u64 	%rd379, %rd39;
	st.local.u32 	[%rd379], %rd2;
	cvta.global.u64 	%rd381, %rd41;
	{ // callseq 1232, 0
	.param .b64 param0;
	st.param.b64 	[param0], %rd381;
	.param .b64 param1;
	st.param.b64 	[param1], %rd39;
	.param .b32 retval0;
	call.uni (retval0), 
	vprintf, 
	(
	param0, 
	param1
	);
	ld.param.b32 	%r290, [retval0];
	} // callseq 1232
	mov.b32 	%r283, 0;
	// begin inline asm
	{
.reg .pred complete;
mbarrier.test_wait.parity.shared::cta.b64 complete, [%r1], %r283;
selp.u32 %r281, 1, 0, complete;
}

	// end inline asm
	setp.ne.s32 	%p66, %r281, 0;
	mov.b32 	%r286, 1;
	// begin inline asm
	{
.reg .pred complete;
mbarrier.test_wait.parity.shared::cta.b64 complete, [%r1], %r286;
selp.u32 %r284, 1, 0, complete;
}

	// end inline asm
	setp.ne.s32 	%p67, %r284, 0;
	selp.u32 	%r292, 1, 0, %p66;
	selp.u32 	%r293, 1, 0, %p67;
	cvta.to.local.u64 	%rd383, %rd39;
	st.local.v2.u32 	[%rd383], {%r292, %r293};
	mov.u64 	%rd384, $str$1;
	cvta.global.u64 	%rd385, %rd384;
	{ // callseq 1233, 0
	.param .b64 param0;
	st.param.b64 	[param0], %rd385;
	.param .b64 param1;
	st.param.b64 	[param1], %rd39;
	.param .b32 retval0;
	call.uni (retval0), 
	vprintf, 
	(
	param0, 
	param1
	);
	ld.param.b32 	%r294, [retval0];
	} // callseq 1233
	add.u64 	%rd386, %SP, 16;
	add.u64 	%rd387, %SPL, 16;
	mov.b32 	%r296, 3;
	st.local.u32 	[%rd387], %r296;
	mov.u64 	%rd388, $str$7;
	cvta.global.u64 	%rd389, %rd388;
	{ // callseq 1234, 0
	.param .b64 param0;
	st.param.b64 	[param0], %rd389;
	.param .b64 param1;
	st.param.b64 	[param1], %rd386;
	.param .b32 retval0;
	call.uni (retval0), 
	vprintf, 
	(
	param0, 
	param1
	);
	ld.param.b32 	%r297, [retval0];
	} // callseq 1234
	mov.b32 	%r288, 1024;
	// begin inline asm
	mbarrier.expect_tx.shared::cta.b64 [%r1], %r288;

	// end inline asm
	// begin inline asm
	mbarrier.inval.shared::cta.b64 [%r1];

	// end inline asm
	ld.shared.u64 	%rd3, [_ZZ19mbarrier_test_case2vE3bar];
	cvta.global.u64 	%rd391, %rd32;
	{ // callseq 1235, 0
	.param .b64 param0;
	st.param.b64 	[param0], %rd391;
	.param .b64 param1;
	st.param.b64 	[param1], 0;
	.param .b32 retval0;
	call.uni (retval0), 
	vprintf, 
	(
	param0, 
	param1
	);
	ld.param.b32 	%r299, [retval0];
	} // callseq 1235
	setp.gt.s64 	%p68, %rd3, -1;
	@%p68 bra 	$L__BB1_194;
	mov.u64 	%rd392, $str$2;
	cvta.global.u64 	%rd393, %rd392;
	{ // callseq 1236, 0
	.param .b64 param0;
	st.param.b64 	[param0], %rd393;
	.param .b64 param1;
	st.param.b64 	[param1], 0;
	.param .b32 retval0;
	call.uni (retval0), 
	vprintf, 
	(
	param0, 
	param1
	);
	ld.param.b32 	%r301, [retval0];
	} // callseq 1236
	bra.uni 	$L__BB1_195;
$L__BB1_194:
	mov.u64 	%rd394, $str$3;
	cvta.global.u64 	%rd395, %rd394;
	{ // callseq 1237, 0
	.param .b64 param0;
	st.param.b64 	[param0], %rd395;
	.param .b64 param1;
	st.param.b64 	[param1], 0;
	.param .b32 retval0;
	call.uni (retval0), 
	vprintf, 
	(
	param0, 
	param1
	);
	ld.param.b32 	%r303, [retval0];
	} // callseq 1237
$L__BB1_195:
	shr.u64 	%rd396, %rd3, 63;
	cvta.to.local.u64 	%rd398, %rd39;
	st.local.u32 	[%rd398], %rd396;
	cvta.global.u64 	%rd400, %rd41;
	{ // callseq 1238, 0
	.param .b64 param0;
	st.param.b64 	[param0], %rd400;
	.param .b64 param1;
	st.param.b64 	[param1], %rd39;
	.param .b32 retval0;
	call.uni (retval0), 
	vprintf, 
	(
	param0, 
	param1
	);
	ld.param.b32 	%r305, [retval0];
	} // callseq 1238
	and.b64  	%rd401, %rd3, 4611686018427387904;
	setp.eq.s64 	%p69, %rd401, 0;
	@%p69 bra 	$L__BB1_197;
	mov.u64 	%rd402, $str$2;
	cvta.global.u64 	%rd403, %rd402;
	{ // callseq 1239, 0
	.param .b64 param0;
	st.param.b64 	[param0], %rd403;
	.param .b64 param1;
	st.param.b64 	[param1], 0;
	.param .b32 retval0;
	call.uni (retval0), 
	vprintf, 
	(
	param0, 
	param1
	);
	ld.param.b32 	%r307, [retval0];
	} // callseq 1239
	bra.uni 	$L__BB1_198;
$L__BB1_197:
	mov.u64 	%rd404, $str$3;
	cvta.global.u64 	%rd405, %rd404;
	{ // callseq 1240, 0
	.param .b64 param0;
	st.param.b64 	[param0], %rd405;
	.param .b64 param1;
	st.param.b64 	[param1], 0;
	.param .b32 retval0;
	call.uni (retval0), 
	vprintf, 
	(
	param0, 
	param1
	);
	ld.param.b32 	%r309, [retval0];
	} // callseq 1240
$L__BB1_198:
	and.b64  	%rd406, %rd3, 2305843009213693952;
	setp.eq.s64 	%p70, %rd406, 0;
	@%p70 bra 	$L__BB1_200;
	mov.u64 	%rd407, $str$2;
	cvta.global.u64 	%rd408, %rd407;
	{ // callseq 1241, 0
	.param .b64 param0;
	st.param.b64 	[param0], %rd408;
	.param .b64 param1;
	st.param.b64 	[param1], 0;
	.param .b32 retval0;
	call.uni (retval0), 
	vprintf, 
	(
	param0, 
	param1
	);
	ld.param.b32 	%r311, [retval0];
	} // callseq 1241
	bra.uni 	$L__BB1_201;
$L__BB1_200:
	mov.u64 	%rd409, $str$3;
	cvta.global.u64 	%rd410, %rd409;
	{ // callseq 1242, 0
	.param .b64 param0;
	st.param.b64 	[param0], %rd410;
	.param .b64 param1;
	st.param.b64 	[param1], 0;
	.param .b32 retval0;
	call.uni (retval0), 
	vprintf, 
	(
	param0, 
	param1
	);
	ld.param.b32 	%r313, [retval0];
	} // callseq 1242
$L__BB1_201:
	and.b64  	%rd411, %rd3, 1152921504606846976;
	setp.eq.s64 	%p71, %rd411, 0;
	@%p71 bra 	$L__BB1_203;
	mov.u64 	%rd412, $str$2;
	cvta.global.u64 	%rd413, %rd412;
	{ // callseq 1243, 0
	.param .b64 param0;
	st.param.b64 	[param0], %rd413;
	.param .b64 param1;
	st.param.b64 	[param1], 0;
	.param .b32 retval0;
	call.uni (retval0), 
	vprintf, 
	(
	param0, 
	param1
	);
	ld.param.b32 	%r315, [retval0];
	} // callseq 1243
	bra.uni 	$L__BB1_204;
$L__BB1_203:
	mov.u64 	%rd414, $str$3;
	cvta.global.u64 	%rd415, %rd414;
	{ // callseq 1244, 0
	.param .b64 param0;
	st.param.b64 	[param0], %rd415;
	.param .b64 param1;
	st.param.b64 	[param1], 0;
	.param .b32 retval0;
	call.uni (retval0), 
	vprintf, 
	(
	param0, 
	param1
	);
	ld.param.b32 	%r317, [retval0];
	} // callseq 1244
$L__BB1_204:
	and.b64  	%rd416, %rd3, 576460752303423488;
	setp.eq.s64 	%p72, %rd416, 0;
	@%p72 bra 	$L__BB1_206;
	mov.u64 	%rd417, $str$2;
	cvta.global.u64 	%rd418, %rd417;
	{ // callseq 1245, 0
	.param .b64 param0;
	st.param.b64 	[param0], %rd418;
	.param .b64 param1;
	st.param.b64 	[param1], 0;
	.param .b32 retval0;
	call.uni (retval0), 
	vprintf, 
	(
	param0, 
	param1
	);
	ld.param.b32 	%r319, [retval0];
	} // callseq 1245
	bra.uni 	$L__BB1_207;
$L__BB1_206:
	mov.u64 	%rd419, $str$3;
	cvta.global.u64 	%rd420, %rd419;
	{ // callseq 1246, 0
	.param .b64 param0;
	st.param.b64 	[param0], %rd420;
	.param .b64 param1;
	st.param.b64 	[param1], 0;
	.param .b32 retval0;
	call.uni (retval0), 
	vprintf, 
	(
	param0, 
	param1
	);
	ld.param.b32 	%r321, [retval0];
	} // callseq 1246
$L__BB1_207:
	and.b64  	%rd421, %rd3, 288230376151711744;
	setp.eq.s64 	%p73, %rd421, 0;
	@%p73 bra 	$L__BB1_209;
	mov.u64 	%rd422, $str$2;
	cvta.global.u64 	%rd423, %rd422;
	{ // callseq 1247, 0
	.param .b64 param0;
	st.param.b64 	[param0], %rd423;
	.param .b64 param1;
	st.param.b64 	[param1], 0;
	.param .b32 retval0;
	call.uni (retval0), 
	vprintf, 
	(
	param0, 
	param1
	);
	ld.param.b32 	%r323, [retval0];
	} // callseq 1247
	bra.uni 	$L__BB1_210;
$L__BB1_209:
	mov.u64 	%rd424, $str$3;
	cvta.global.u64 	%rd425, %rd424;
	{ // callseq 1248, 0
	.param .b64 param0;
	st.param.b64 	[param0], %rd425;
	.param .b64 param1;
	st.param.b64 	[param1], 0;
	.param .b32 retval0;
	call.uni (retval0), 
	vprintf, 
	(
	param0, 
	param1
	);
	ld.param.b32 	%r325, [retval0];
	} // callseq 1248
$L__BB1_210:
	and.b64  	%rd426, %rd3, 144115188075855872;
	setp.eq.s64 	%p74, %rd426, 0;
	@%p74 bra 	$L__BB1_212;
	mov.u64 	%rd427, $str$2;
	cvta.global.u64 	%rd428, %rd427;
	{ // callseq 1249, 0
	.param .b64 param0;
	st.param.b64 	[param0], %rd428;
	.param .b64 param1;
	st.param.b64 	[param1], 0;
	.param .b32 retval0;
	call.uni (retval0), 
	vprintf, 
	(
	param0, 
	param1
	);
	ld.param.b32 	%r327, [retval0];
	} // callseq 1249
	bra.uni 	$L__BB1_213;
$L__BB1_212:
	mov.u64 	%rd429, $str$3;
	cvta.global.u64 	%rd430, %rd429;
	{ // callseq 1250, 0
	.param .b64 param0;
	st.param.b64 	[param0], %rd430;
	.param .b64 param1;
	st.param.b64 	[param1], 0;
	.param .b32 retval0;
	call.uni (retval0), 
	vprintf, 
	(
	param0, 
	param1
	);
	ld.param.b32 	%r329, [retval0];
	} // callseq 1250
$L__BB1_213:
	and.b64  	%rd431, %rd3, 72057594037927936;
	setp.eq.s64 	%p75, %rd431, 0;
	@%p75 bra 	$L__BB1_215;
	mov.u64 	%rd432, $str$2;
	cvta.global.u64 	%rd433, %rd432;
	{ // callseq 1251, 0
	.param .b64 param0;
	st.param.b64 	[param0], %rd433;
	.param .b64 param1;
	st.param.b64 	[param1], 0;
	.param .b32 retval0;
	call.uni (retval0), 
	vprintf, 
	(
	param0, 
	param1
	);
	ld.param.b32 	%r331, [retval0];
	} // callseq 1251
	bra.uni 	$L__BB1_216;
$L__BB1_215:
	mov.u64 	%rd434, $str$3;
	cvta.global.u64 	%rd435, %rd434;
	{ // callseq 1252, 0
	.param .b64 param0;
	st.param.b64 	[param0], %rd435;
	.param .b64 param1;
	st.param.b64 	[param1], 0;
	.param .b32 retval0;
	call.uni (retval0), 
	vprintf, 
	(
	param0, 
	param1
	);
	ld.param.b32 	%r333, [retval0];
	} // callseq 1252
$L__BB1_216:
	and.b64  	%rd436, %rd3, 36028797018963968;
	setp.eq.s64 	%p76, %rd436, 0;
	@%p76 bra 	$L__BB1_218;
	mov.u64 	%rd437, $str$2;
	cvta.global.u64 	%rd438, %rd437;
	{ // callseq 1253, 0
	.param .b64 param0;
	st.param.b64 	[param0], %rd438;
	.param .b64 param1;
	st.param.b64 	[param1], 0;
	.param .b32 retval0;
	call.uni (retval0), 
	vprintf, 
	(
	param0, 
	param1
	);
	ld.param.b32 	%r335, [retval0];
	} // callseq 1253
	bra.uni 	$L__BB1_219;
$L__BB1_218:
	mov.u64 	%rd439, $str$3;
	cvta.global.u64 	%rd440, %rd439;
	{ // callseq 1254, 0
	.param .b64 param0;
	st.param.b64 	[param0], %rd440;
	.param .b64 param1;
	st.param.b64 	[param1], 0;
	.param .b32 retval0;
	call.uni (retval0), 
	vprintf, 
	(
	param0, 
	param1
	);
	ld.param.b32 	%r337, [retval0];
	} // callseq 1254
$L__BB1_219:
	and.b64  	%rd441, %rd3, 18014398509481984;
	setp.eq.s64 	%p77, %rd441, 0;
	@%p77 bra 	$L__BB1_221;
	mov.u64 	%rd442, $str$2;
	cvta.global.u64 	%rd443, %rd442;
	{ // callseq 1255, 0
	.param .b64 param0;
	st.param.b64 	[param0], %rd443;
	.param .b64 param1;
	st.param.b64 	[param1], 0;
	.param .b32 retval0;
	call.uni (retval0), 
	vprintf, 
	(
	param0, 
	param1
	);
	ld.param.b32 	%r339, [retval0];
	} // callseq 1255
	bra.uni 	$L__BB1_222;
$L__BB1_221:
	mov.u64 	%rd444, $str$3;
	cvta.global.u64 	%rd445, %rd444;
	{ // callseq 1256, 0
	.param .b64 param0;
	st.param.b64 	[param0], %rd445;
	.param .b64 param1;
	st.param.b64 	[param1], 0;
	.param .b32 retval0;
	call.uni (retval0), 
	vprintf, 
	(
	param0, 
	param1
	);
	ld.param.b32 	%r341, [retval0];
	} // callseq 1256
$L__BB1_222:
	and.b64  	%rd446, %rd3, 9007199254740992;
	setp.eq.s64 	%p78, %rd446, 0;
	@%p78 bra 	$L__BB1_224;
	mov.u64 	%rd447, $str$2;
	cvta.global.u64 	%rd448, %rd447;
	{ // callseq 1257, 0
	.param .b64 param0;
	st.param.b64 	[param0], %rd448;
	.param .b64 param1;
	st.param.b64 	[param1], 0;
	.param .b32 retval0;
	call.uni (retval0), 
	vprintf, 
	(
	param0, 
	param1
	);
	ld.param.b32 	%r343, [retval0];
	} // callseq 1257
	bra.uni 	$L__BB1_225;
$L__BB1_224:
	mov.u64 	%rd449, $str$3;
	cvta.global.u64 	%rd450, %rd449;
	{ // callseq 1258, 0
	.param .b64 param0;
	st.param.b64 	[param0], %rd450;
	.param .b64 param1;
	st.param.b64 	[param1], 0;
	.param .b32 retval0;
	call.uni (retval0), 
	vprintf, 
	(
	param0, 
	param1
	);
	ld.param.b32 	%r345, [retval0];
	} // callseq 1258
$L__BB1_225:
	and.b64  	%rd451, %rd3, 4503599627370496;
	setp.eq.s64 	%p79, %rd451, 0;
	@%p79 bra 	$L__BB1_227;
	mov.u64 	%rd452, $str$2;
	cvta.global.u64 	%rd453, %rd452;
	{ // callseq 1259, 0
	.param .b64 param0;
	st.param.b64 	[param0], %rd453;
	.param .b64 param1;
	st.param.b64 	[param1], 0;
	.param .b32 retval0;
	call.uni (retval0), 
	vprintf, 
	(
	param0, 
	param1
	);
	ld.param.b32 	%r347, [retval0];
	} // callseq 1259
	bra.uni 	$L__BB1_228;
$L__BB1_227:
	mov.u64 	%rd454, $str$3;
	cvta.global.u64 	%rd455, %rd454;
	{ // callseq 1260, 0
	.param .b64 param0;
	st.param.b64 	[param0], %rd455;
	.param .b64 param1;
	st.param.b64 	[param1], 0;
	.param .b32 retval0;
	call.uni (retval0), 
	vprintf, 
	(
	param0, 
	param1
	);
	ld.param.b32 	%r349, [retval0];
	} // callseq 1260
$L__BB1_228:
	and.b64  	%rd456, %rd3, 2251799813685248;
	setp.eq.s64 	%p80, %rd456, 0;
	@%p80 bra 	$L__BB1_230;
	mov.u64 	%rd457, $str$2;
	cvta.global.u64 	%rd458, %rd457;
	{ // callseq 1261, 0
	.param .b64 param0;
	st.param.b64 	[param0], %rd458;
	.param .b64 param1;
	st.param.b64 	[param1], 0;
	.param .b32 retval0;
	call.uni (retval0), 
	vprintf, 
	(
	param0, 
	param1
	);
	ld.param.b32 	%r351, [retval0];
	} // callseq 1261
	bra.uni 	$L__BB1_231;
$L__BB1_230:
	mov.u64 	%rd459, $str$3;
	cvta.global.u64 	%rd460, %rd459;
	{ // callseq 1262, 0
	.param .b64 param0;
	st.param.b64 	[param0], %rd460;
	.param .b64 param1;
	st.param.b64 	[param1], 0;
	.param .b32 retval0;
	call.uni (retval0), 
	vprintf, 
	(
	param0, 
	param1
	);
	ld.param.b32 	%r353, [retval0];
	} // callseq 1262
$L__BB1_231:
	and.b64  	%rd461, %rd3, 1125899906842624;
	setp.eq.s64 	%p81, %rd461, 0;
	@%p81 bra 	$L__BB1_233;
	mov.u64 	%rd462, $str$2;
	cvta.global.u64 	%rd463, %rd462;
	{ // callseq 1263, 0
	.param .b64 param0;
	st.param.b64 	[param0], %rd463;
	.param .b64 param1;
	st.param.b64 	[param1], 0;
	.param .b32 retval0;
	call.uni (retval0), 
	vprintf, 
	(
	param0, 
	param1
	);
	ld.param.b32 	%r355, [retval0];
	} // callseq 1263
	bra.uni 	$L__BB1_234;
$L__BB1_233:
	mov.u64 	%rd464, $str$3;
	cvta.global.u64 	%rd465, %rd464;
	{ // callseq 1264, 0
	.param .b64 param0;
	st.param.b64 	[param0], %rd465;
	.param .b64 param1;
	st.param.b64 	[param1], 0;
	.param .b32 retval0;
	call.uni (retval0), 
	vprintf, 
	(
	param0, 
	param1
	);
	ld.param.b32 	%r357, [retval0];
	} // callseq 1264
$L__BB1_234:
	and.b64  	%rd466, %rd3, 562949953421312;
	setp.eq.s64 	%p82, %rd466, 0;
	@%p82 bra 	$L__BB1_236;
	mov.u64 	%rd467, $str$2;
	cvta.global.u64 	%rd468, %rd467;
	{ // callseq 1265, 0
	.param .b64 param0;
	st.param.b64 	[param0], %rd468;
	.param .b64 param1;
	st.param.b64 	[param1], 0;
	.param .b32 retval0;
	call.uni (retval0), 
	vprintf, 
	(
	param0, 
	param1
	);
	ld.param.b32 	%r359, [retval0];
	} // callseq 1265
	bra.uni 	$L__BB1_237;
$L__BB1_236:
	mov.u64 	%rd469, $str$3;
	cvta.global.u64 	%rd470, %rd469;
	{ // callseq 1266, 0
	.param .b64 param0;
	st.param.b64 	[param0], %rd470;
	.param .b64 param1;
	st.param.b64 	[param1], 0;
	.param .b32 retval0;
	call.uni (retval0), 
	vprintf, 
	(
	param0, 
	param1
	);
	ld.param.b32 	%r361, [retval0];
	} // callseq 1266
$L__BB1_237:
	and.b64  	%rd471, %rd3, 281474976710656;
	setp.eq.s64 	%p83, %rd471, 0;
	@%p83 bra 	$L__BB1_239;
	mov.u64 	%rd472, $str$2;
	cvta.global.u64 	%rd473, %rd472;
	{ // callseq 1267, 0
	.param .b64 param0;
	st.param.b64 	[param0], %rd473;
	.param .b64 param1;
	st.param.b64 	[param1], 0;
	.param .b32 retval0;
	call.uni (retval0), 
	vprintf, 
	(
	param0, 
	param1
	);
	ld.param.b32 	%r363, [retval0];
	} // callseq 1267
	bra.uni 	$L__BB1_240;
$L__BB1_239:
	mov.u64 	%rd474, $str$3;
	cvta.global.u64 	%rd475, %rd474;
	{ // callseq 1268, 0
	.param .b64 param0;
	st.param.b64 	[param0], %rd475;
	.param .b64 param1;
	st.param.b64 	[param1], 0;
	.param .b32 retval0;
	call.uni (retval0), 
	vprintf, 
	(
	param0, 
	param1
	);
	ld.param.b32 	%r365, [retval0];
	} // callseq 1268
$L__BB1_240:
	and.b64  	%rd476, %rd3, 140737488355328;
	setp.eq.s64 	%p84, %rd476, 0;
	@%p84 bra 	$L__BB1_242;
	mov.u64 	%rd477, $str$2;
	cvta.global.u64 	%rd478, %rd477;
	{ // callseq 1269, 0
	.param .b64 param0;
	st.param.b64 	[param0], %rd478;
	.param .b64 param1;
	st.param.b64 	[param1], 0;
	.param .b32 retval0;
	call.uni (retval0), 
	vprintf, 
	(
	param0, 
	param1
	);
	ld.param.b32 	%r367, [retval0];
	} // callseq 1269
	bra.uni 	$L__BB1_243;
$L__BB1_242:
	mov.u64 	%rd479, $str$3;
	cvta.global.u64 	%rd480, %rd479;
	{ // callseq 1270, 0
	.param .b64 param0;
	st.param.b64 	[param0], %rd480;
	.param .b64 param1;
	st.param.b64 	[param1], 0;
	.param .b32 retval0;
	call.uni (retval0), 
	vprintf, 
	(
	param0, 
	param1
	);
	ld.param.b32 	%r369, [retval0];
	} // callseq 1270
$L__BB1_243:
	and.b64  	%rd481, %rd3, 70368744177664;
	setp.eq.s64 	%p85, %rd481, 0;
	@%p85 bra 	$L__BB1_245;
	mov.u64 	%rd482, $str$2;
	cvta.global.u64 	%rd483, %rd482;
	{ // callseq 1271, 0
	.param .b64 param0;
	st.param.b64 	[param0], %rd483;
	.param .b64 param1;
	st.param.b64 	[param1], 0;
	.param .b32 retval0;
	call.uni (retval0), 
	vprintf, 
	(
	param0, 
	param1
	);
	ld.param.b32 	%r371, [retval0];
	} // callseq 1271
	bra.uni 	$L__BB1_246;
$L__BB1_245:
	mov.u64 	%rd484, $str$3;
	cvta.global.u64 	%rd485, %rd484;
	{ // callseq 1272, 0
	.param .b64 param0;
	st.param.b64 	[param0], %rd485;
	.param .b64 param1;
	st.param.b64 	[param1], 0;
	.param .b32 retval0;
	call.uni (retval0), 
	vprintf, 
	(
	param0, 
	param1
	);
	ld.param.b32 	%r373, [retval0];
	} // callseq 1272
$L__BB1_246:
	and.b64  	%rd486, %rd3, 35184372088832;
	setp.eq.s64 	%p86, %rd486, 0;
	@%p86 bra 	$L__BB1_248;
	mov.u64 	%rd487, $str$2;
	cvta.global.u64 	%rd488, %rd487;
	{ // callseq 1273, 0
	.param .b64 param0;
	st.param.b64 	[param0], %rd488;
	.param .b64 param1;
	st.param.b64 	[param1], 0;
	.param .b32 retval0;
	call.uni (retval0), 
	vprintf, 
	(
	param0, 
	param1
	);
	ld.param.b32 	%r375, [retval0];
	} // callseq 1273
	bra.uni 	$L__BB1_249;
$L__BB1_248:
	mov.u64 	%rd489, $str$3;
	cvta.global.u64 	%rd490, %rd489;
	{ // callseq 1274, 0
	.param .b64 param0;
	st.param.b64 	[param0], %rd490;
	.param .b64 param1;
	st.param.b64 	[param1], 0;
	.param .b32 retval0;
	call.uni (retval0), 
	vprintf, 
	(
	param0, 
	param1
	);
	ld.param.b32 	%r377, [retval0];
	} // callseq 1274
$L__BB1_249:
	and.b64  	%rd491, %rd3, 17592186044416;
	setp.eq.s64 	%p87, %rd491, 0;
	@%p87 bra 	$L__BB1_251;
	mov.u64 	%rd492, $str$2;
	cvta.global.u64 	%rd493, %rd492;
	{ // callseq 1275, 0
	.param .b64 param0;
	st.param.b64 	[param0], %rd493;
	.param .b64 param1;
	st.param.b64 	[param1], 0;
	.param .b32 retval0;
	call.uni (retval0), 
	vprintf, 
	(
	param0, 
	param1
	);
	ld.param.b32 	%r379, [retval0];
	} // callseq 1275
	bra.uni 	$L__BB1_252;
$L__BB1_251:
	mov.u64 	%rd494, $str$3;
	cvta.global.u64 	%rd495, %rd494;
	{ // callseq 1276, 0
	.param .b64 param0;
	st.param.b64 	[param0], %rd495;
	.param .b64 param1;
	st.param.b64 	[param1], 0;
	.param .b32 retval0;
	call.uni (retval0), 
	vprintf, 
	(
	param0, 
	param1
	);
	ld.param.b32 	%r381, [retval0];
	} // callseq 1276
$L__BB1_252:
	and.b64  	%rd496, %rd3, 8796093022208;
	setp.eq.s64 	%p88, %rd496, 0;
	@%p88 bra 	$L__BB1_254;
	mov.u64 	%rd497, $str$2;
	cvta.global.u64 	%rd498, %rd497;
	{ // callseq 1277, 0
	.param .b64 param0;
	st.param.b64 	[param0], %rd498;
	.param .b64 param1;
	st.param.b64 	[param1], 0;
	.param .b32 retval0;
	call.uni (retval0), 
	vprintf, 
	(
	param0, 
	param1
	);
	ld.param.b32 	%r383, [retval0];
	} // callseq 1277
	bra.uni 	$L__BB1_255;
$L__BB1_254:
	mov.u64 	%rd499, $str$3;
	cvta.global.u64 	%rd500, %rd499;
	{ // callseq 1278, 0
	.param .b64 param0;
	st.param.b64 	[param0], %rd500;
	.param .b64 param1;
	st.param.b64 	[param1], 0;
	.param .b32 retval0;
	call.uni (retval0), 
	vprintf, 
	(
	param0, 
	param1
	);
	ld.param.b32 	%r385, [retval0];
	} // callseq 1278
$L__BB1_255:
	shr.u64 	%rd501, %rd3, 31;
	cvt.u32.u64 	%r387, %rd501;
	shr.s32 	%r388, %r387, 12;
	cvta.to.local.u64 	%rd503, %rd39;
	st.local.u32 	[%rd503], %r388;
	cvta.global.u64 	%rd505, %rd146;
	{ // callseq 1279, 0
	.param .b64 param0;
	st.param.b64 	[param0], %rd505;
	.param .b64 param1;
	st.param.b64 	[param1], %rd39;
	.param .b32 retval0;
	call.uni (retval0), 
	vprintf, 
	(
	param0, 
	param1
	);
	ld.param.b32 	%r389, [retval0];
	} // callseq 1279
	shr.u64 	%rd506, %rd3, 42;
	and.b64  	%rd507, %rd506, 1;
	setp.eq.b64 	%p89, %rd507, 1;
	not.pred 	%p90, %p89;
	@%p90 bra 	$L__BB1_257;
	mov.u64 	%rd508, $str$2;
	cvta.global.u64 	%rd509, %rd508;
	{ // callseq 1280, 0
	.param .b64 param0;
	st.param.b64 	[param0], %rd509;
	.param .b64 param1;
	st.param.b64 	[param1], 0;
	.param .b32 retval0;
	call.uni (retval0), 
	vprintf, 
	(
	param0, 
	param1
	);
	ld.param.b32 	%r391, [retval0];
	} // callseq 1280
	bra.uni 	$L__BB1_258;
$L__BB1_257:
	mov.u64 	%rd510, $str$3;
	cvta.global.u64 	%rd511, %rd510;
	{ // callseq 1281, 0
	.param .b64 param0;
	st.param.b64 	[param0], %rd511;
	.param .b64 param1;
	st.param.b64 	[param1], 0;
	.param .b32 retval0;
	call.uni (retval0), 
	vprintf, 
	(
	param0, 
	param1
	);
	ld.param.b32 	%r393, [retval0];
	} // callseq 1281
$L__BB1_258:
	cvta.to.local.u64 	%rd515, %rd39;
	st.local.u32 	[%rd515], %rd507;
	cvta.global.u64 	%rd517, %rd41;
	{ // callseq 1282, 0
	.param .b64 param0;
	st.param.b64 	[param0], %rd517;
	.param .b64 param1;
	st.param.b64 	[param1], %rd39;
	.param .b32 retval0;
	call.uni (retval0), 
	vprintf, 
	(
	param0, 
	param1
	);
	ld.param.b32 	%r395, [retval0];
	} // callseq 1282
	and.b64  	%rd518, %rd3, 2199023255552;
	setp.eq.s64 	%p91, %rd518, 0;
	@%p91 bra 	$L__BB1_260;
	mov.u64 	%rd519, $str$2;
	cvta.global.u64 	%rd520, %rd519;
	{ // callseq 1283, 0
	.param .b64 param0;
	st.param.b64 	[param0], %rd520;
	.param .b64 param1;
	st.param.b64 	[param1], 0;
	.param .b32 retval0;
	call.uni (retval0), 
	vprintf, 
	(
	param0, 
	param1
	);
	ld.param.b32 	%r397, [retval0];
	} // callseq 1283
	bra.uni 	$L__BB1_261;
$L__BB1_260:
	mov.u64 	%rd521, $str$3;
	cvta.global.u64 	%rd522, %rd521;
	{ // callseq 1284, 0
	.param .b64 param0;
	st.param.b64 	[param0], %rd522;
	.param .b64 param1;
	st.param.b64 	[param1], 0;
	.param .b32 retval0;
	call.uni (retval0), 
	vprintf, 
	(
	param0, 
	param1
	);
	ld.param.b32 	%r399, [retval0];
	} // callseq 1284
$L__BB1_261:
	and.b64  	%rd523, %rd3, 1099511627776;
	setp.eq.s64 	%p92, %rd523, 0;
	@%p92 bra 	$L__BB1_263;
	mov.u64 	%rd524, $str$2;
	cvta.global.u64 	%rd525, %rd524;
	{ // callseq 1285, 0
	.param .b64 param0;
	st.param.b64 	[param0], %rd525;
	.param .b64 param1;
	st.param.b64 	[param1], 0;
	.param .b32 retval0;
	call.uni (retval0), 
	vprintf, 
	(
	param0, 
	param1
	);
	ld.param.b32 	%r401, [retval0];
	} // callseq 1285
	bra.uni 	$L__BB1_264;
$L__BB1_263:
	mov.u64 	%rd526, $str$3;
	cvta.global.u64 	%rd527, %rd526;
	{ // callseq 1286, 0
	.param .b64 param0;
	st.param.b64 	[param0], %rd527;
	.param .b64 param1;
	st.param.b64 	[param1], 0;
	.param .b32 retval0;
	call.uni (retval0), 
	vprintf, 
	(
	param0, 
	param1
	);
	ld.param.b32 	%r403, [retval0];
	} // callseq 1286
$L__BB1_264:
	and.b64  	%rd528, %rd3, 549755813888;
	setp.eq.s64 	%p93, %rd528, 0;
	@%p93 bra 	$L__BB1_266;
	mov.u64 	%rd529, $str$2;
	cvta.global.u64 	%rd530, %rd529;
	{ // callseq 1287, 0
	.param .b64 param0;
	st.param.b64 	[param0], %rd530;
	.param .b64 param1;
	st.param.b64 	[param1], 0;
	.param .b32 retval0;
	call.uni (retval0), 
	vprintf, 
	(
	param0, 
	param1
	);
	ld.param.b32 	%r405, [retval0];
	} // callseq 1287
	bra.uni 	$L__BB1_267;
$L__BB1_266:
	mov.u64 	%rd531, $str$3;
	cvta.global.u64 	%rd532, %rd531;
	{ // callseq 1288, 0
	.param .b64 param0;
	st.param.b64 	[param0], %rd532;
	.param .b64 param1;
	st.param.b64 	[param1], 0;
	.param .b32 retval0;
	call.uni (retval0), 
	vprintf, 
	(
	param0, 
	param1
	);
	ld.param.b32 	%r407, [retval0];
	} // callseq 1288
$L__BB1_267:
	and.b64  	%rd533, %rd3, 274877906944;
	setp.eq.s64 	%p94, %rd533, 0;
	@%p94 bra 	$L__BB1_269;
	mov.u64 	%rd534, $str$2;
	cvta.global.u64 	%rd535, %rd534;
	{ // callseq 1289, 0
	.param .b64 param0;
	st.param.b64 	[param0], %rd535;
	.param .b64 param1;
	st.param.b64 	[param1], 0;
	.param .b32 retval0;
	call.uni (retval0), 
	vprintf, 
	(
	param0, 
	param1
	);
	ld.param.b32 	%r409, [retval0];
	} // callseq 1289
	bra.uni 	$L__BB1_270;
$L__BB1_269:
	mov.u64 	%rd536, $str$3;
	cvta.global.u64 	%rd537, %rd536;
	{ // callseq 1290, 0
	.param .b64 param0;
	st.param.b64 	[param0], %rd537;
	.param .b64 param1;
	st.param.b64 	[param1], 0;
	.param .b32 retval0;
	call.uni (retval0), 
	vprintf, 
	(
	param0, 
	param1
	);
	ld.param.b32 	%r411, [retval0];
	} // callseq 1290
$L__BB1_270:
	and.b64  	%rd538, %rd3, 137438953472;
	setp.eq.s64 	%p95, %rd538, 0;
	@%p95 bra 	$L__BB1_272;
	mov.u64 	%rd539, $str$2;
	cvta.global.u64 	%rd540, %rd539;
	{ // callseq 1291, 0
	.param .b64 param0;
	st.param.b64 	[param0], %rd540;
	.param .b64 param1;
	st.param.b64 	[param1], 0;
	.param .b32 retval0;
	call.uni (retval0), 
	vprintf, 
	(
	param0, 
	param1
	);
	ld.param.b32 	%r413, [retval0];
	} // callseq 1291
	bra.uni 	$L__BB1_273;
$L__BB1_272:
	mov.u64 	%rd541, $str$3;
	cvta.global.u64 	%rd542, %rd541;
	{ // callseq 1292, 0
	.param .b64 param0;
	st.param.b64 	[param0], %rd542;
	.param .b64 param1;
	st.param.b64 	[param1], 0;
	.param .b32 retval0;
	call.uni (retval0), 
	vprintf, 
	(
	param0, 
	param1
	);
	ld.param.b32 	%r415, [retval0];
	} // callseq 1292
$L__BB1_273:
	and.b64  	%rd543, %rd3, 68719476736;
	setp.eq.s64 	%p96, %rd543, 0;
	@%p96 bra 	$L__BB1_275;
	mov.u64 	%rd544, $str$2;
	cvta.global.u64 	%rd545, %rd544;
	{ // callseq 1293, 0
	.param .b64 param0;
	st.param.b64 	[param0], %rd545;
	.param .b64 param1;
	st.param.b64 	[param1], 0;
	.param .b32 retval0;
	call.uni (retval0), 
	vprintf, 
	(
	param0, 
	param1
	);
	ld.param.b32 	%r417, [retval0];
	} // callseq 1293
	bra.uni 	$L__BB1_276;
$L__BB1_275:
	mov.u64 	%rd546, $str$3;
	cvta.global.u64 	%rd547, %rd546;
	{ // callseq 1294, 0
	.param .b64 param0;
	st.param.b64 	[param0], %rd547;
	.param .b64 param1;
	st.param.b64 	[param1], 0;
	.param .b32 retval0;
	call.uni (retval0), 
	vprintf, 
	(
	param0, 
	param1
	);
	ld.param.b32 	%r419, [retval0];
	} // callseq 1294
$L__BB1_276:
	and.b64  	%rd548, %rd3, 34359738368;
	setp.eq.s64 	%p97, %rd548, 0;
	@%p97 bra 	$L__BB1_278;
	mov.u64 	%rd549, $str$2;
	cvta.global.u64 	%rd550, %rd549;
	{ // callseq 1295, 0
	.param .b64 param0;
	st.param.b64 	[param0], %rd550;
	.param .b64 param1;
	st.param.b64 	[param1], 0;
	.param .b32 retval0;
	call.uni (retval0), 
	vprintf, 
	(
	param0, 
	param1
	);
	ld.param.b32 	%r421, [retval0];
	} // callseq 1295
	bra.uni 	$L__BB1_279;
$L__BB1_278:
	mov.u64 	%rd551, $str$3;
	cvta.global.u64 	%rd552, %rd551;
	{ // callseq 1296, 0
	.param .b64 param0;
	st.param.b64 	[param0], %rd552;
	.param .b64 param1;
	st.param.b64 	[param1], 0;
	.param .b32 retval0;
	call.uni (retval0), 
	vprintf, 
	(
	param0, 
	param1
	);
	ld.param.b32 	%r423, [retval0];
	} // callseq 1296
$L__BB1_279:
	and.b64  	%rd553, %rd3, 17179869184;
	setp.eq.s64 	%p98, %rd553, 0;
	@%p98 bra 	$L__BB1_281;
	mov.u64 	%rd554, $str$2;
	cvta.global.u64 	%rd555, %rd554;
	{ // callseq 1297, 0
	.param .b64 param0;
	st.param.b64 	[param0], %rd555;
	.param .b64 param1;
	st.param.b64 	[param1], 0;
	.param .b32 retval0;
	call.uni (retval0), 
	vprintf, 
	(
	param0, 
	param1
	);
	ld.param.b32 	%r425, [retval0];
	} // callseq 1297
	bra.uni 	$L__BB1_282;
$L__BB1_281:
	mov.u64 	%rd556, $str$3;
	cvta.global.u64 	%rd557, %rd556;
	{ // callseq 1298, 0
	.param .b64 param0;
	st.param.b64 	[param0], %rd557;
	.param .b64 param1;
	st.param.b64 	[param1], 0;
	.param .b32 retval0;
	call.uni (retval0), 
	vprintf, 
	(
	param0, 
	param1
	);
	ld.param.b32 	%r427, [retval0];
	} // callseq 1298
$L__BB1_282:
	and.b64  	%rd558, %rd3, 8589934592;
	setp.eq.s64 	%p99, %rd558, 0;
	@%p99 bra 	$L__BB1_284;
	mov.u64 	%rd559, $str$2;
	cvta.global.u64 	%rd560, %rd559;
	{ // callseq 1299, 0
	.param .b64 param0;
	st.param.b64 	[param0], %rd560;
	.param .b64 param1;
	st.param.b64 	[param1], 0;
	.param .b32 retval0;
	call.uni (retval0), 
	vprintf, 
	(
	param0, 
	param1
	);
	ld.param.b32 	%r429, [retval0];
	} // callseq 1299
	bra.uni 	$L__BB1_285;
$L__BB1_284:
	mov.u64 	%rd561, $str$3;
	cvta.global.u64 	%rd562, %rd561;
	{ // callseq 1300, 0
	.param .b64 param0;
	st.param.b64 	[param0], %rd562;
	.param .b64 param1;
	st.param.b64 	[param1], 0;
	.param .b32 retval0;
	call.uni (retval0), 
	vprintf, 
	(
	param0, 
	param1
	);
	ld.param.b32 	%r431, [retval0];
	} // callseq 1300
$L__BB1_285:
	and.b64  	%rd563, %rd3, 4294967296;
	setp.eq.s64 	%p100, %rd563, 0;
	@%p100 bra 	$L__BB1_287;
	mov.u64 	%rd564, $str$2;
	cvta.global.u64 	%rd565, %rd564;
	{ // callseq 1301, 0
	.param .b64 param0;
	st.param.b64 	[param0], %rd565;
	.param .b64 param1;
	st.param.b64 	[param1], 0;
	.param .b32 retval0;
	call.uni (retval0), 
	vprintf, 
	(
	param0, 
	param1
	);
	ld.param.b32 	%r433, [retval0];
	} // callseq 1301
	bra.uni 	$L__BB1_288;
$L__BB1_287:
	mov.u64 	%rd566, $str$3;
	cvta.global.u64 	%rd567, %rd566;
	{ // callseq 1302, 0
	.param .b64 param0;
	st.param.b64 	[param0], %rd567;
	.param .b64 param1;
	st.param.b64 	[param1], 0;
	.param .b32 retval0;
	call.uni (retval0), 
	vprintf, 
	(
	param0, 
	param1
	);
	ld.param.b32 	%r435, [retval0];
	} // callseq 1302
$L__BB1_288:
	and.b64  	%rd568, %rd3, 2147483648;
	setp.eq.s64 	%p101, %rd568, 0;
	@%p101 bra 	$L__BB1_290;
	mov.u64 	%rd569, $str$2;
	cvta.global.u64 	%rd570, %rd569;
	{ // callseq 1303, 0
	.param .b64 param0;
	st.param.b64 	[param0], %rd570;
	.param .b64 param1;
	st.param.b64 	[param1], 0;
	.param .b32 retval0;
	call.uni (retval0), 
	vprintf, 
	(
	param0, 
	param1
	);
	ld.param.b32 	%r437, [retval0];
	} // callseq 1303
	bra.uni 	$L__BB1_291;
$L__BB1_290:
	mov.u64 	%rd571, $str$3;
	cvta.global.u64 	%rd572, %rd571;
	{ // callseq 1304, 0
	.param .b64 param0;
	st.param.b64 	[param0], %rd572;
	.param .b64 param1;
	st.param.b64 	[param1], 0;
	.param .b32 retval0;
	call.uni (retval0), 
	vprintf, 
	(
	param0, 
	param1
	);
	ld.param.b32 	%r439, [retval0];
	} // callseq 1304
$L__BB1_291:
	and.b64  	%rd573, %rd3, 1073741824;
	setp.eq.s64 	%p102, %rd573, 0;
	@%p102 bra 	$L__BB1_293;
	mov.u64 	%rd574, $str$2;
	cvta.global.u64 	%rd575, %rd574;
	{ // callseq 1305, 0
	.param .b64 param0;
	st.param.b64 	[param0], %rd575;
	.param .b64 param1;
	st.param.b64 	[param1], 0;
	.param .b32 retval0;
	call.uni (retval0), 
	vprintf, 
	(
	param0, 
	param1
	);
	ld.param.b32 	%r441, [retval0];
	} // callseq 1305
	bra.uni 	$L__BB1_294;
$L__BB1_293:
	mov.u64 	%rd576, $str$3;
	cvta.global.u64 	%rd577, %rd576;
	{ // callseq 1306, 0
	.param .b64 param0;
	st.param.b64 	[param0], %rd577;
	.param .b64 param1;
	st.param.b64 	[param1], 0;
	.param .b32 retval0;
	call.uni (retval0), 
	vprintf, 
	(
	param0, 
	param1
	);
	ld.param.b32 	%r443, [retval0];
	} // callseq 1306
$L__BB1_294:
	and.b64  	%rd578, %rd3, 536870912;
	setp.eq.s64 	%p103, %rd578, 0;
	@%p103 bra 	$L__BB1_296;
	mov.u64 	%rd579, $str$2;
	cvta.global.u64 	%rd580, %rd579;
	{ // callseq 1307, 0
	.param .b64 param0;
	st.param.b64 	[param0], %rd580;
	.param .b64 param1;
	st.param.b64 	[param1], 0;
	.param .b32 retval0;
	call.uni (retval0), 
	vprintf, 
	(
	param0, 
	param1
	);
	ld.param.b32 	%r445, [retval0];
	} // callseq 1307
	bra.uni 	$L__BB1_297;
$L__BB1_296:
	mov.u64 	%rd581, $str$3;
	cvta.global.u64 	%rd582, %rd581;
	{ // callseq 1308, 0
	.param .b64 param0;
	st.param.b64 	[param0], %rd582;
	.param .b64 param1;
	st.param.b64 	[param1], 0;
	.param .b32 retval0;
	call.uni (retval0), 
	vprintf, 
	(
	param0, 
	param1
	);
	ld.param.b32 	%r447, [retval0];
	} // callseq 1308
$L__BB1_297:
	and.b64  	%rd583, %rd3, 268435456;
	setp.eq.s64 	%p104, %rd583, 0;
	@%p104 bra 	$L__BB1_299;
	mov.u64 	%rd584, $str$2;
	cvta.global.u64 	%rd585, %rd584;
	{ // callseq 1309, 0
	.param .b64 param0;
	st.param.b64 	[param0], %rd585;
	.param .b64 param1;
	st.param.b64 	[param1], 0;
	.param .b32 retval0;
	call.uni (retval0), 
	vprintf, 
	(
	param0, 
	param1
	);
	ld.param.b32 	%r449, [retval0];
	} // callseq 1309
	bra.uni 	$L__BB1_300;
$L__BB1_299:
	mov.u64 	%rd586, $str$3;
	cvta.global.u64 	%rd587, %rd586;
	{ // callseq 1310, 0
	.param .b64 param0;
	st.param.b64 	[param0], %rd587;
	.param .b64 param1;
	st.param.b64 	[param1], 0;
	.param .b32 retval0;
	call.uni (retval0), 
	vprintf, 
	(
	param0, 
	param1
	);
	ld.param.b32 	%r451, [retval0];
	} // callseq 1310
$L__BB1_300:
	and.b64  	%rd588, %rd3, 134217728;
	setp.eq.s64 	%p105, %rd588, 0;
	@%p105 bra 	$L__BB1_302;
	mov.u64 	%rd589, $str$2;
	cvta.global.u64 	%rd590, %rd589;
	{ // callseq 1311, 0
	.param .b64 param0;
	st.param.b64 	[param0], %rd590;
	.param .b64 param1;
	st.param.b64 	[param1], 0;
	.param .b32 retval0;
	call.uni (retval0), 
	vprintf, 
	(
	param0, 
	param1
	);
	ld.param.b32 	%r453, [retval0];
	} // callseq 1311
	bra.uni 	$L__BB1_303;
$L__BB1_302:
	mov.u64 	%rd591, $str$3;
	cvta.global.u64 	%rd592, %rd591;
	{ // callseq 1312, 0
	.param .b64 param0;
	st.param.b64 	[param0], %rd592;
	.param .b64 param1;
	st.param.b64 	[param1], 0;
	.param .b32 retval0;
	call.uni (retval0), 
	vprintf, 
	(
	param0, 
	param1
	);
	ld.param.b32 	%r455, [retval0];
	} // callseq 1312
$L__BB1_303:
	and.b64  	%rd593, %rd3, 67108864;
	setp.eq.s64 	%p106, %rd593, 0;
	@%p106 bra 	$L__BB1_305;
	mov.u64 	%rd594, $str$2;
	cvta.global.u64 	%rd595, %rd594;
	{ // callseq 1313, 0
	.param .b64 param0;
	st.param.b64 	[param0], %rd595;
	.param .b64 param1;
	st.param.b64 	[param1], 0;
	.param .b32 retval0;
	call.uni (retval0), 
	vprintf, 
	(
	param0, 
	param1
	);
	ld.param.b32 	%r457, [retval0];
	} // callseq 1313
	bra.uni 	$L__BB1_306;
$L__BB1_305:
	mov.u64 	%rd596, $str$3;
	cvta.global.u64 	%rd597, %rd596;
	{ // callseq 1314, 0
	.param .b64 param0;
	st.param.b64 	[param0], %rd597;
	.param .b64 param1;
	st.param.b64 	[param1], 0;
	.param .b32 retval0;
	call.uni (retval0), 
	vprintf, 
	(
	param0, 
	param1
	);
	ld.param.b32 	%r459, [retval0];
	} // callseq 1314
$L__BB1_306:
	and.b64  	%rd598, %rd3, 33554432;
	setp.eq.s64 	%p107, %rd598, 0;
	@%p107 bra 	$L__BB1_308;
	mov.u64 	%rd599, $str$2;
	cvta.global.u64 	%rd600, %rd599;
	{ // callseq 1315, 0
	.param .b64 param0;
	st.param.b64 	[param0], %rd600;
	.param .b64 param1;
	st.param.b64 	[param1], 0;
	.param .b32 retval0;
	call.uni (retval0), 
	vprintf, 
	(
	param0, 
	param1
	);
	ld.param.b32 	%r461, [retval0];
	} // callseq 1315
	bra.uni 	$L__BB1_309;
$L__BB1_308:
	mov.u64 	%rd601, $str$3;
	cvta.global.u64 	%rd602, %rd601;
	{ // callseq 1316, 0
	.param .b64 param0;
	st.param.b64 	[param0], %rd602;
	.param .b64 param1;
	st.param.b64 	[param1], 0;
	.param .b32 retval0;
	call.uni (retval0), 
	vprintf, 
	(
	param0, 
	param1
	);
	ld.param.b32 	%r463, [retval0];
	} // callseq 1316
$L__BB1_309:
	and.b64  	%rd603, %rd3, 16777216;
	setp.eq.s64 	%p108, %rd603, 0;
	@%p108 bra 	$L__BB1_311;
	mov.u64 	%rd604, $str$2;
	cvta.global.u64 	%rd605, %rd604;
	{ // callseq 1317, 0
	.param .b64 param0;
	st.param.b64 	[param0], %rd605;
	.param .b64 param1;
	st.param.b64 	[param1], 0;
	.param .b32 retval0;
	call.uni (retval0), 
	vprintf, 
	(
	param0, 
	param1
	);
	ld.param.b32 	%r465, [retval0];
	} // callseq 1317
	bra.uni 	$L__BB1_312;
$L__BB1_311:
	mov.u64 	%rd606, $str$3;
	cvta.global.u64 	%rd607, %rd606;
	{ // callseq 1318, 0
	.param .b64 param0;
	st.param.b64 	[param0], %rd607;
	.param .b64 param1;
	st.param.b64 	[param1], 0;
	.param .b32 retval0;
	call.uni (retval0), 
	vprintf, 
	(
	param0, 
	param1
	);
	ld.param.b32 	%r467, [retval0];
	} // callseq 1318
$L__BB1_312:
	and.b64  	%rd608, %rd3, 8388608;
	setp.eq.s64 	%p109, %rd608, 0;
	@%p109 bra 	$L__BB1_314;
	mov.u64 	%rd609, $str$2;
	cvta.global.u64 	%rd610, %rd609;
	{ // callseq 1319, 0
	.param .b64 param0;
	st.param.b64 	[param0], %rd610;
	.param .b64 param1;
	st.param.b64 	[param1], 0;
	.param .b32 retval0;
	call.uni (retval0), 
	vprintf, 
	(
	param0, 
	param1
	);
	ld.param.b32 	%r469, [retval0];
	} // callseq 1319
	bra.uni 	$L__BB1_315;
$L__BB1_314:
	mov.u64 	%rd611, $str$3;
	cvta.global.u64 	%rd612, %rd611;
	{ // callseq 1320, 0
	.param .b64 param0;
	st.param.b64 	[param0], %rd612;
	.param .b64 param1;
	st.param.b64 	[param1], 0;
	.param .b32 retval0;
	call.uni (retval0), 
	vprintf, 
	(
	param0, 
	param1
	);
	ld.param.b32 	%r471, [retval0];
	} // callseq 1320
$L__BB1_315:
	and.b64  	%rd613, %rd3, 4194304;
	setp.eq.s64 	%p110, %rd613, 0;
	@%p110 bra 	$L__BB1_317;
	mov.u64 	%rd614, $str$2;
	cvta.global.u64 	%rd615, %rd614;
	{ // callseq 1321, 0
	.param .b64 param0;
	st.param.b64 	[param0], %rd615;
	.param .b64 param1;
	st.param.b64 	[param1], 0;
	.param .b32 retval0;
	call.uni (retval0), 
	vprintf, 
	(
	param0, 
	param1
	);
	ld.param.b32 	%r473, [retval0];
	} // callseq 1321
	bra.uni 	$L__BB1_318;
$L__BB1_317:
	mov.u64 	%rd616, $str$3;
	cvta.global.u64 	%rd617, %rd616;
	{ // callseq 1322, 0
	.param .b64 param0;
	st.param.b64 	[param0], %rd617;
	.param .b64 param1;
	st.param.b64 	[param1], 0;
	.param .b32 retval0;
	call.uni (retval0), 
	vprintf, 
	(
	param0, 
	param1
	);
	ld.param.b32 	%r475, [retval0];
	} // callseq 1322
$L__BB1_318:
	and.b64  	%rd618, %rd3, 2097152;
	setp.eq.s64 	%p111, %rd618, 0;
	@%p111 bra 	$L__BB1_320;
	mov.u64 	%rd619, $str$2;
	cvta.global.u64 	%rd620, %rd619;
	{ // callseq 1323, 0
	.param .b64 param0;
	st.param.b64 	[param0], %rd620;
	.param .b64 param1;
	st.param.b64 	[param1], 0;
	.param .b32 retval0;
	call.uni (retval0), 
	vprintf, 
	(
	param0, 
	param1
	);
	ld.param.b32 	%r477, [retval0];
	} // callseq 1323
	bra.uni 	$L__BB1_321;
$L__BB1_320:
	mov.u64 	%rd621, $str$3;
	cvta.global.u64 	%rd622, %rd621;
	{ // callseq 1324, 0
	.param .b64 param0;
	st.param.b64 	[param0], %rd622;
	.param .b64 param1;
	st.param.b64 	[param1], 0;
	.param .b32 retval0;
	call.uni (retval0), 
	vprintf, 
	(
	param0, 
	param1
	);
	ld.param.b32 	%r479, [retval0];
	} // callseq 1324
$L__BB1_321:
	shr.u64 	%rd623, %rd3, 10;
	cvt.u32.u64 	%r481, %rd623;
	shr.s32 	%r482, %r481, 11;
	cvta.to.local.u64 	%rd625, %rd39;
	st.local.u32 	[%rd625], %r482;
	cvta.global.u64 	%rd627, %rd146;
	{ // callseq 1325, 0
	.param .b64 param0;
	st.param.b64 	[param0], %rd627;
	.param .b64 param1;
	st.param.b64 	[param1], %rd39;
	.param .b32 retval0;
	call.uni (retval0), 
	vprintf, 
	(
	param0, 
	param1
	);
	ld.param.b32 	%r483, [retval0];
	} // callseq 1325
	and.b64  	%rd628, %rd3, 1048576;
	setp.eq.s64 	%p112, %rd628, 0;
	@%p112 bra 	$L__BB1_323;
	mov.u64 	%rd629, $str$2;
	cvta.global.u64 	%rd630, %rd629;
	{ // callseq 1326, 0
	.param .b64 param0;
	st.param.b64 	[param0], %rd630;
	.param .b64 param1;
	st.param.b64 	[param1], 0;
	.param .b32 retval0;
	call.uni (retval0), 
	vprintf, 
	(
	param0, 
	param1
	);
	ld.param.b32 	%r485, [retval0];
	} // callseq 1326
	bra.uni 	$L__BB1_324;
$L__BB1_323:
	mov.u64 	%rd631, $str$3;
	cvta.global.u64 	%rd632, %rd631;
	{ // callseq 1327, 0
	.param .b64 param0;
	st.param.b64 	[param0], %rd632;
	.param .b64 param1;
	st.param.b64 	[param1], 0;
	.param .b32 retval0;
	call.uni (retval0), 
	vprintf, 
	(
	param0, 
	param1
	);
	ld.param.b32 	%r487, [retval0];
	} // callseq 1327
$L__BB1_324:
	and.b64  	%rd633, %rd3, 524288;
	setp.eq.s64 	%p113, %rd633, 0;
	@%p113 bra 	$L__BB1_326;
	mov.u64 	%rd634, $str$2;
	cvta.global.u64 	%rd635, %rd634;
	{ // callseq 1328, 0
	.param .b64 param0;
	st.param.b64 	[param0], %rd635;
	.param .b64 param1;
	st.param.b64 	[param1], 0;
	.param .b32 retval0;
	call.uni (retval0), 
	vprintf, 
	(
	param0, 
	param1
	);
	ld.param.b32 	%r489, [retval0];
	} // callseq 1328
	bra.uni 	$L__BB1_327;
$L__BB1_326:
	mov.u64 	%rd636, $str$3;
	cvta.global.u64 	%rd637, %rd636;
	{ // callseq 1329, 0
	.param .b64 param0;
	st.param.b64 	[param0], %rd637;
	.param .b64 param1;
	st.param.b64 	[param1], 0;
	.param .b32 retval0;
	call.uni (retval0), 
	vprintf, 
	(
	param0, 
	param1
	);
	ld.param.b32 	%r491, [retval0];
	} // callseq 1329
$L__BB1_327:
	and.b64  	%rd638, %rd3, 262144;
	setp.eq.s64 	%p114, %rd638, 0;
	@%p114 bra 	$L__BB1_329;
	mov.u64 	%rd639, $str$2;
	cvta.global.u64 	%rd640, %rd639;
	{ // callseq 1330, 0
	.param .b64 param0;
	st.param.b64 	[param0], %rd640;
	.param .b64 param1;
	st.param.b64 	[param1], 0;
	.param .b32 retval0;
	call.uni (retval0), 
	vprintf, 
	(
	param0, 
	param1
	);
	ld.param.b32 	%r493, [retval0];
	} // callseq 1330
	bra.uni 	$L__BB1_330;
$L__BB1_329:
	mov.u64 	%rd641, $str$3;
	cvta.global.u64 	%rd642, %rd641;
	{ // callseq 1331, 0
	.param .b64 param0;
	st.param.b64 	[param0], %rd642;
	.param .b64 param1;
	st.param.b64 	[param1], 0;
	.param .b32 retval0;
	call.uni (retval0), 
	vprintf, 
	(
	param0, 
	param1
	);
	ld.param.b32 	%r495, [retval0];
	} // callseq 1331
$L__BB1_330:
	and.b64  	%rd643, %rd3, 131072;
	setp.eq.s64 	%p115, %rd643, 0;
	@%p115 bra 	$L__BB1_332;
	mov.u64 	%rd644, $str$2;
	cvta.global.u64 	%rd645, %rd644;
	{ // callseq 1332, 0
	.param .b64 param0;
	st.param.b64 	[param0], %rd645;
	.param .b64 param1;
	st.param.b64 	[param1], 0;
	.param .b32 retval0;
	call.uni (retval0), 
	vprintf, 
	(
	param0, 
	param1
	);
	ld.param.b32 	%r497, [retval0];
	} // callseq 1332
	bra.uni 	$L__BB1_333;
$L__BB1_332:
	mov.u64 	%rd646, $str$3;
	cvta.global.u64 	%rd647, %rd646;
	{ // callseq 1333, 0
	.param .b64 param0;
	st.param.b64 	[param0], %rd647;
	.param .b64 param1;
	st.param.b64 	[param1], 0;
	.param .b32 retval0;
	call.uni (retval0), 
	vprintf, 
	(
	param0, 
	param1
	);
	ld.param.b32 	%r499, [retval0];
	} // callseq 1333
$L__BB1_333:
	and.b64  	%rd648, %rd3, 65536;
	setp.eq.s64 	%p116, %rd648, 0;
	@%p116 bra 	$L__BB1_335;
	mov.u64 	%rd649, $str$2;
	cvta.global.u64 	%rd650, %rd649;
	{ // callseq 1334, 0
	.param .b64 param0;
	st.param.b64 	[param0], %rd650;
	.param .b64 param1;
	st.param.b64 	[param1], 0;
	.param .b32 retval0;
	call.uni (retval0), 
	vprintf, 
	(
	param0, 
	param1
	);
	ld.param.b32 	%r501, [retval0];
	} // callseq 1334
	bra.uni 	$L__BB1_336;
$L__BB1_335:
	mov.u64 	%rd651, $str$3;
	cvta.global.u64 	%rd652, %rd651;
	{ // callseq 1335, 0
	.param .b64 param0;
	st.param.b64 	[param0], %rd652;
	.param .b64 param1;
	st.param.b64 	[param1], 0;
	.param .b32 retval0;
	call.uni (retval0), 
	vprintf, 
	(
	param0, 
	param1
	);
	ld.param.b32 	%r503, [retval0];
	} // callseq 1335
$L__BB1_336:
	and.b64  	%rd653, %rd3, 32768;
	setp.eq.s64 	%p117, %rd653, 0;
	@%p117 bra 	$L__BB1_338;
	mov.u64 	%rd654, $str$2;
	cvta.global.u64 	%rd655, %rd654;
	{ // callseq 1336, 0
	.param .b64 param0;
	st.param.b64 	[param0], %rd655;
	.param .b64 param1;
	st.param.b64 	[param1], 0;
	.param .b32 retval0;
	call.uni (retval0), 
	vprintf, 
	(
	param0, 
	param1
	);
	ld.param.b32 	%r505, [retval0];
	} // callseq 1336
	bra.uni 	$L__BB1_339;
$L__BB1_338:
	mov.u64 	%rd656, $str$3;
	cvta.global.u64 	%rd657, %rd656;
	{ // callseq 1337, 0
	.param .b64 param0;
	st.param.b64 	[param0], %rd657;
	.param .b64 param1;
	st.param.b64 	[param1], 0;
	.param .b32 retval0;
	call.uni (retval0), 
	vprintf, 
	(
	param0, 
	param1
	);
	ld.param.b32 	%r507, [retval0];
	} // callseq 1337
$L__BB1_339:
	and.b64  	%rd658, %rd3, 16384;
	setp.eq.s64 	%p118, %rd658, 0;
	@%p118 bra 	$L__BB1_341;
	mov.u64 	%rd659, $str$2;
	cvta.global.u64 	%rd660, %rd659;
	{ // callseq 1338, 0
	.param .b64 param0;
	st.param.b64 	[param0], %rd660;
	.param .b64 param1;
	st.param.b64 	[param1], 0;
	.param .b32 retval0;
	call.uni (retval0), 
	vprintf, 
	(
	param0, 
	param1
	);
	ld.param.b32 	%r509, [retval0];
	} // callseq 1338
	bra.uni 	$L__BB1_342;
$L__BB1_341:
	mov.u64 	%rd661, $str$3;
	cvta.global.u64 	%rd662, %rd661;
	{ // callseq 1339, 0
	.param .b64 param0;
	st.param.b64 	[param0], %rd662;
	.param .b64 param1;
	st.param.b64 	[param1], 0;
	.param .b32 retval0;
	call.uni (retval0), 
	vprintf, 
	(
	param0, 
	param1
	);
	ld.param.b32 	%r511, [retval0];
	} // callseq 1339
$L__BB1_342:
	and.b64  	%rd663, %rd3, 8192;
	setp.eq.s64 	%p119, %rd663, 0;
	@%p119 bra 	$L__BB1_344;
	mov.u64 	%rd664, $str$2;
	cvta.global.u64 	%rd665, %rd664;
	{ // callseq 1340, 0
	.param .b64 param0;
	st.param.b64 	[param0], %rd665;
	.param .b64 param1;
	st.param.b64 	[param1], 0;
	.param .b32 retval0;
	call.uni (retval0), 
	vprintf, 
	(
	param0, 
	param1
	);
	ld.param.b32 	%r513, [retval0];
	} // callseq 1340
	bra.uni 	$L__BB1_345;
$L__BB1_344:
	mov.u64 	%rd666, $str$3;
	cvta.global.u64 	%rd667, %rd666;
	{ // callseq 1341, 0
	.param .b64 param0;
	st.param.b64 	[param0], %rd667;
	.param .b64 param1;
	st.param.b64 	[param1], 0;
	.param .b32 retval0;
	call.uni (retval0), 
	vprintf, 
	(
	param0, 
	param1
	);
	ld.param.b32 	%r515, [retval0];
	} // callseq 1341
$L__BB1_345:
	and.b64  	%rd668, %rd3, 4096;
	setp.eq.s64 	%p120, %rd668, 0;
	@%p120 bra 	$L__BB1_347;
	mov.u64 	%rd669, $str$2;
	cvta.global.u64 	%rd670, %rd669;
	{ // callseq 1342, 0
	.param .b64 param0;
	st.param.b64 	[param0], %rd670;
	.param .b64 param1;
	st.param.b64 	[param1], 0;
	.param .b32 retval0;
	call.uni (retval0), 
	vprintf, 
	(
	param0, 
	param1
	);
	ld.param.b32 	%r517, [retval0];
	} // callseq 1342
	bra.uni 	$L__BB1_348;
$L__BB1_347:
	mov.u64 	%rd671, $str$3;
	cvta.global.u64 	%rd672, %rd671;
	{ // callseq 1343, 0
	.param .b64 param0;
	st.param.b64 	[param0], %rd672;
	.param .b64 param1;
	st.param.b64 	[param1], 0;
	.param .b32 retval0;
	call.uni (retval0), 
	vprintf, 
	(
	param0, 
	param1
	);
	ld.param.b32 	%r519, [retval0];
	} // callseq 1343
$L__BB1_348:
	and.b64  	%rd673, %rd3, 2048;
	setp.eq.s64 	%p121, %rd673, 0;
	@%p121 bra 	$L__BB1_350;
	mov.u64 	%rd674, $str$2;
	cvta.global.u64 	%rd675, %rd674;
	{ // callseq 1344, 0
	.param .b64 param0;
	st.param.b64 	[param0], %rd675;
	.param .b64 param1;
	st.param.b64 	[param1], 0;
	.param .b32 retval0;
	call.uni (retval0), 
	vprintf, 
	(
	param0, 
	param1
	);
	ld.param.b32 	%r521, [retval0];
	} // callseq 1344
	bra.uni 	$L__BB1_351;
$L__BB1_350:
	mov.u64 	%rd676, $str$3;
	cvta.global.u64 	%rd677, %rd676;
	{ // callseq 1345, 0
	.param .b64 param0;
	st.param.b64 	[param0], %rd677;
	.param .b64 param1;
	st.param.b64 	[param1], 0;
	.param .b32 retval0;
	call.uni (retval0), 
	vprintf, 
	(
	param0, 
	param1
	);
	ld.param.b32 	%r523, [retval0];
	} // callseq 1345
$L__BB1_351:
	and.b64  	%rd678, %rd3, 1024;
	setp.eq.s64 	%p122, %rd678, 0;
	@%p122 bra 	$L__BB1_353;
	mov.u64 	%rd679, $str$2;
	cvta.global.u64 	%rd680, %rd679;
	{ // callseq 1346, 0
	.param .b64 param0;
	st.param.b64 	[param0], %rd680;
	.param .b64 param1;
	st.param.b64 	[param1], 0;
	.param .b32 retval0;
	call.uni (retval0), 
	vprintf, 
	(
	param0, 
	param1
	);
	ld.param.b32 	%r525, [retval0];
	} // callseq 1346
	bra.uni 	$L__BB1_354;
$L__BB1_353:
	mov.u64 	%rd681, $str$3;
	cvta.global.u64 	%rd682, %rd681;
	{ // callseq 1347, 0
	.param .b64 param0;
	st.param.b64 	[param0], %rd682;
	.param .b64 param1;
	st.param.b64 	[param1], 0;
	.param .b32 retval0;
	call.uni (retval0), 
	vprintf, 
	(
	param0, 
	param1
	);
	ld.param.b32 	%r527, [retval0];
	} // callseq 1347
$L__BB1_354:
	and.b64  	%rd683, %rd3, 512;
	setp.eq.s64 	%p123, %rd683, 0;
	@%p123 bra 	$L__BB1_356;
	mov.u64 	%rd684, $str$2;
	cvta.global.u64 	%rd685, %rd684;
	{ // callseq 1348, 0
	.param .b64 param0;
	st.param.b64 	[param0], %rd685;
	.param .b64 param1;
	st.param.b64 	[param1], 0;
	.param .b32 retval0;
	call.uni (retval0), 
	vprintf, 
	(
	param0, 
	param1
	);
	ld.param.b32 	%r529, [retval0];
	} // callseq 1348
	bra.uni 	$L__BB1_357;
$L__BB1_356:
	mov.u64 	%rd686, $str$3;
	cvta.global.u64 	%rd687, %rd686;
	{ // callseq 1349, 0
	.param .b64 param0;
	st.param.b64 	[param0], %rd687;
	.param .b64 param1;
	st.param.b64 	[param1], 0;
	.param .b32 retval0;
	call.uni (retval0), 
	vprintf, 
	(
	param0, 
	param1
	);
	ld.param.b32 	%r531, [retval0];
	} // callseq 1349
$L__BB1_357:
	and.b64  	%rd688, %rd3, 256;
	setp.eq.s64 	%p124, %rd688, 0;
	@%p124 bra 	$L__BB1_359;
	mov.u64 	%rd689, $str$2;
	cvta.global.u64 	%rd690, %rd689;
	{ // callseq 1350, 0
	.param .b64 param0;
	st.param.b64 	[param0], %rd690;
	.param .b64 param1;
	st.param.b64 	[param1], 0;
	.param .b32 retval0;
	call.uni (retval0), 
	vprintf, 
	(
	param0, 
	param1
	);
	ld.param.b32 	%r533, [retval0];
	} // callseq 1350
	bra.uni 	$L__BB1_360;
$L__BB1_359:
	mov.u64 	%rd691, $str$3;
	cvta.global.u64 	%rd692, %rd691;
	{ // callseq 1351, 0
	.param .b64 param0;
	st.param.b64 	[param0], %rd692;
	.param .b64 param1;
	st.param.b64 	[param1], 0;
	.param .b32 retval0;
	call.uni (retval0), 
	vprintf, 
	(
	param0, 
	param1
	);
	ld.param.b32 	%r535, [retval0];
	} // callseq 1351
$L__BB1_360:
	and.b64  	%rd693, %rd3, 128;
	setp.eq.s64 	%p125, %rd693, 0;
	@%p125 bra 	$L__BB1_362;
	mov.u64 	%rd694, $str$2;
	cvta.global.u64 	%rd695, %rd694;
	{ // callseq 1352, 0
	.param .b64 param0;
	st.param.b64 	[param0], %rd695;
	.param .b64 param1;
	st.param.b64 	[param1], 0;
	.param .b32 retval0;
	call.uni (retval0), 
	vprintf, 
	(
	param0, 
	param1
	);
	ld.param.b32 	%r537, [retval0];
	} // callseq 1352
	bra.uni 	$L__BB1_363;
$L__BB1_362:
	mov.u64 	%rd696, $str$3;
	cvta.global.u64 	%rd697, %rd696;
	{ // callseq 1353, 0
	.param .b64 param0;
	st.param.b64 	[param0], %rd697;
	.param .b64 param1;
	st.param.b64 	[param1], 0;
	.param .b32 retval0;
	call.uni (retval0), 
	vprintf, 
	(
	param0, 
	param1
	);
	ld.param.b32 	%r539, [retval0];
	} // callseq 1353
$L__BB1_363:
	and.b64  	%rd698, %rd3, 64;
	setp.eq.s64 	%p126, %rd698, 0;
	@%p126 bra 	$L__BB1_365;
	mov.u64 	%rd699, $str$2;
	cvta.global.u64 	%rd700, %rd699;
	{ // callseq 1354, 0
	.param .b64 param0;
	st.param.b64 	[param0], %rd700;
	.param .b64 param1;
	st.param.b64 	[param1], 0;
	.param .b32 retval0;
	call.uni (retval0), 
	vprintf, 
	(
	param0, 
	param1
	);
	ld.param.b32 	%r541, [retval0];
	} // callseq 1354
	bra.uni 	$L__BB1_366;
$L__BB1_365:
	mov.u64 	%rd701, $str$3;
	cvta.global.u64 	%rd702, %rd701;
	{ // callseq 1355, 0
	.param .b64 param0;
	st.param.b64 	[param0], %rd702;
	.param .b64 param1;
	st.param.b64 	[param1], 0;
	.param .b32 retval0;
	call.uni (retval0), 
	vprintf, 
	(
	param0, 
	param1
	);
	ld.param.b32 	%r543, [retval0];
	} // callseq 1355
$L__BB1_366:
	and.b64  	%rd703, %rd3, 32;
	setp.eq.s64 	%p127, %rd703, 0;
	@%p127 bra 	$L__BB1_368;
	mov.u64 	%rd704, $str$2;
	cvta.global.u64 	%rd705, %rd704;
	{ // callseq 1356, 0
	.param .b64 param0;
	st.param.b64 	[param0], %rd705;
	.param .b64 param1;
	st.param.b64 	[param1], 0;
	.param .b32 retval0;
	call.uni (retval0), 
	vprintf, 
	(
	param0, 
	param1
	);
	ld.param.b32 	%r545, [retval0];
	} // callseq 1356
	bra.uni 	$L__BB1_369;
$L__BB1_368:
	mov.u64 	%rd706, $str$3;
	cvta.global.u64 	%rd707, %rd706;
	{ // callseq 1357, 0
	.param .b64 param0;
	st.param.b64 	[param0], %rd707;
	.param .b64 param1;
	st.param.b64 	[param1], 0;
	.param .b32 retval0;
	call.uni (retval0), 
	vprintf, 
	(
	param0, 
	param1
	);
	ld.param.b32 	%r547, [retval0];
	} // callseq 1357
$L__BB1_369:
	and.b64  	%rd708, %rd3, 16;
	setp.eq.s64 	%p128, %rd708, 0;
	@%p128 bra 	$L__BB1_371;
	mov.u64 	%rd709, $str$2;
	cvta.global.u64 	%rd710, %rd709;
	{ // callseq 1358, 0
	.param .b64 param0;
	st.param.b64 	[param0], %rd710;
	.param .b64 param1;
	st.param.b64 	[param1], 0;
	.param .b32 retval0;
	call.uni (retval0), 
	vprintf, 
	(
	param0, 
	param1
	);
	ld.param.b32 	%r549, [retval0];
	} // callseq 1358
	bra.uni 	$L__BB1_372;
$L__BB1_371:
	mov.u64 	%rd711, $str$3;
	cvta.global.u64 	%rd712, %rd711;
	{ // callseq 1359, 0
	.param .b64 param0;
	st.param.b64 	[param0], %rd712;
	.param .b64 param1;
	st.param.b64 	[param1], 0;
	.param .b32 retval0;
	call.uni (retval0), 
	vprintf, 
	(
	param0, 
	param1
	);
	ld.param.b32 	%r551, [retval0];
	} // callseq 1359
$L__BB1_372:
	and.b64  	%rd713, %rd3, 8;
	setp.eq.s64 	%p129, %rd713, 0;
	@%p129 bra 	$L__BB1_374;
	mov.u64 	%rd714, $str$2;
	cvta.global.u64 	%rd715, %rd714;
	{ // callseq 1360, 0
	.param .b64 param0;
	st.param.b64 	[param0], %rd715;
	.param .b64 param1;
	st.param.b64 	[param1], 0;
	.param .b32 retval0;
	call.uni (retval0), 
	vprintf, 
	(
	param0, 
	param1
	);
	ld.param.b32 	%r553, [retval0];
	} // callseq 1360
	bra.uni 	$L__BB1_375;
$L__BB1_374:
	mov.u64 	%rd716, $str$3;
	cvta.global.u64 	%rd717, %rd716;
	{ // callseq 1361, 0
	.param .b64 param0;
	st.param.b64 	[param0], %rd717;
	.param .b64 param1;
	st.param.b64 	[param1], 0;
	.param .b32 retval0;
	call.uni (retval0), 
	vprintf, 
	(
	param0, 
	param1
	);
	ld.param.b32 	%r555, [retval0];
	} // callseq 1361
$L__BB1_375:
	and.b64  	%rd718, %rd3, 4;
	setp.eq.s64 	%p130, %rd718, 0;
	@%p130 bra 	$L__BB1_377;
	mov.u64 	%rd719, $str$2;
	cvta.global.u64 	%rd720, %rd719;
	{ // callseq 1362, 0
	.param .b64 param0;
	st.param.b64 	[param0], %rd720;
	.param .b64 param1;
	st.param.b64 	[param1], 0;
	.param .b32 retval0;
	call.uni (retval0), 
	vprintf, 
	(
	param0, 
	param1
	);
	ld.param.b32 	%r557, [retval0];
	} // callseq 1362
	bra.uni 	$L__BB1_378;
$L__BB1_377:
	mov.u64 	%rd721, $str$3;
	cvta.global.u64 	%rd722, %rd721;
	{ // callseq 1363, 0
	.param .b64 param0;
	st.param.b64 	[param0], %rd722;
	.param .b64 param1;
	st.param.b64 	[param1], 0;
	.param .b32 retval0;
	call.uni (retval0), 
	vprintf, 
	(
	param0, 
	param1
	);
	ld.param.b32 	%r559, [retval0];
	} // callseq 1363
$L__BB1_378:
	and.b64  	%rd723, %rd3, 2;
	setp.eq.s64 	%p131, %rd723, 0;
	@%p131 bra 	$L__BB1_380;
	mov.u64 	%rd724, $str$2;
	cvta.global.u64 	%rd725, %rd724;
	{ // callseq 1364, 0
	.param .b64 param0;
	st.param.b64 	[param0], %rd725;
	.param .b64 param1;
	st.param.b64 	[param1], 0;
	.param .b32 retval0;
	call.uni (retval0), 
	vprintf, 
	(
	param0, 
	param1
	);
	ld.param.b32 	%r561, [retval0];
	} // callseq 1364
	bra.uni 	$L__BB1_381;
$L__BB1_380:
	mov.u64 	%rd726, $str$3;
	cvta.global.u64 	%rd727, %rd726;
	{ // callseq 1365, 0
	.param .b64 param0;
	st.param.b64 	[param0], %rd727;
	.param .b64 param1;
	st.param.b64 	[param1], 0;
	.param .b32 retval0;
	call.uni (retval0), 
	vprintf, 
	(
	param0, 
	param1
	);
	ld.param.b32 	%r563, [retval0];
	} // callseq 1365
$L__BB1_381:
	cvt.u32.u64 	%r565, %rd3;
	shl.b32 	%r566, %r565, 11;
	shr.s32 	%r567, %r566, 12;
	cvta.to.local.u64 	%rd729, %rd39;
	st.local.u32 	[%rd729], %r567;
	cvta.global.u64 	%rd731, %rd146;
	{ // callseq 1366, 0
	.param .b64 param0;
	st.param.b64 	[param0], %rd731;
	.param .b64 param1;
	st.param.b64 	[param1], %rd39;
	.param .b32 retval0;
	call.uni (retval0), 
	vprintf, 
	(
	param0, 
	param1
	);
	ld.param.b32 	%r568, [retval0];
	} // callseq 1366
	and.b64  	%rd4, %rd3, 1;
	setp.eq.s64 	%p132, %rd4, 0;
	@%p132 bra 	$L__BB1_383;
	mov.u64 	%rd732, $str$2;
	cvta.global.u64 	%rd733, %rd732;
	{ // callseq 1367, 0
	.param .b64 param0;
	st.param.b64 	[param0], %rd733;
	.param .b64 param1;
	st.param.b64 	[param1], 0;
	.param .b32 retval0;
	call.uni (retval0), 
	vprintf, 
	(
	param0, 
	param1
	);
	ld.param.b32 	%r570, [retval0];
	} // callseq 1367
	bra.uni 	$L__BB1_384;
$L__BB1_383:
	mov.u64 	%rd734, $str$3;
	cvta.global.u64 	%rd735, %rd734;
	{ // callseq 1368, 0
	.param .b64 param0;
	st.param.b64 	[param0], %rd735;
	.param .b64 param1;
	st.param.b64 	[param1], 0;
	.param .b32 retval0;
	call.uni (retval0), 
	vprintf, 
	(
	param0, 
	param1
	);
	ld.param.b32 	%r572, [retval0];
	} // callseq 1368
$L__BB1_384:
	cvta.to.local.u64 	%rd737, %rd39;
	st.local.u32 	[%rd737], %rd4;
	cvta.global.u64 	%rd739, %rd41;
	{ // callseq 1369, 0
	.param .b64 param0;
	st.param.b64 	[param0], %rd739;
	.param .b64 param1;
	st.param.b64 	[param1], %rd39;
	.param .b32 retval0;
	call.uni (retval0), 
	vprintf, 
	(
	param0, 
	param1
	);
	ld.param.b32 	%r583, [retval0];
	} // callseq 1369
	mov.b32 	%r576, 0;
	// begin inline asm
	{
.reg .pred complete;
mbarrier.test_wait.parity.shared::cta.b64 complete, [%r1], %r576;
selp.u32 %r574, 1, 0, complete;
}

	// end inline asm
	setp.ne.s32 	%p133, %r574, 0;
	mov.b32 	%r581, 1;
	// begin inline asm
	{
.reg .pred complete;
mbarrier.test_wait.parity.shared::cta.b64 complete, [%r1], %r581;
selp.u32 %r577, 1, 0, complete;
}

	// end inline asm
	setp.ne.s32 	%p134, %r577, 0;
	selp.u32 	%r585, 1, 0, %p133;
	selp.u32 	%r586, 1, 0, %p134;
	cvta.to.local.u64 	%rd741, %rd39;
	st.local.v2.u32 	[%rd741], {%r585, %r586};
	cvta.global.u64 	%rd743, %rd384;
	{ // callseq 1370, 0
	.param .b64 param0;
	st.param.b64 	[param0], %rd743;
	.param .b64 param1;
	st.param.b64 	[param1], %rd39;
	.param .b32 retval0;
	call.uni (retval0), 
	vprintf, 
	(
	param0, 
	param1
	);
	ld.param.b32 	%r587, [retval0];
	} // callseq 1370
	cvta.to.local.u64 	%rd745, %rd386;
	mov.b32 	%r589, 1024;
	st.local.u32 	[%rd745], %r589;
	mov.u64 	%rd746, $str$9;
	cvta.global.u64 	%rd747, %rd746;
	{ // callseq 1371, 0
	.param .b64 param0;
	st.param.b64 	[param0], %rd747;
	.param .b64 param1;
	st.param.b64 	[param1], %rd386;
	.param .b32 retval0;
	call.uni (retval0), 
	vprintf, 
	(
	param0, 
	param1
	);
	ld.param.b32 	%r590, [retval0];
	} // callseq 1371
	// begin inline asm
	mbarrier.arrive.shared::cta.b64 _, [%r1], %r581;

	// end inline asm
	// begin inline asm
	mbarrier.inval.shared::cta.b64 [%r1];

	// end inline asm
	ld.shared.u64 	%rd5, [_ZZ19mbarrier_test_case2vE3bar];
	cvta.global.u64 	%rd749, %rd32;
	{ // callseq 1372, 0
	.param .b64 param0;
	st.param.b64 	[param0], %rd749;
	.param .b64 param1;
	st.param.b64 	[param1], 0;
	.param .b32 retval0;
	call.uni (retval0), 
	vprintf, 
	(
	param0, 
	param1
	);
	ld.param.b32 	%r592, [retval0];
	} // callseq 1372
	setp.gt.s64 	%p135, %rd5, -1;
	@%p135 bra 	$L__BB1_386;
	mov.u64 	%rd750, $str$2;
	cvta.global.u64 	%rd751, %rd750;
	{ // callseq 1373, 0
	.param .b64 param0;
	st.param.b64 	[param0], %rd751;
	.param .b64 param1;
	st.param.b64 	[param1], 0;
	.param .b32 retval0;
	call.uni (retval0), 
	vprintf, 
	(
	param0, 
	param1
	);
	ld.param.b32 	%r594, [retval0];
	} // callseq 1373
	bra.uni 	$L__BB1_387;
$L__BB1_386:
	mov.u64 	%rd752, $str$3;
	cvta.global.u64 	%rd753, %rd752;
	{ // callseq 1374, 0
	.param .b64 param0;
	st.param.b64 	[param0], %rd753;
	.param .b64 param1;
	st.param.b64 	[param1], 0;
	.param .b32 retval0;
	call.uni (retval0), 
	vprintf, 
	(
	param0, 
	param1
	);
	ld.param.b32 	%r596, [retval0];
	} // callseq 1374
$L__BB1_387:
	shr.u64 	%rd754, %rd5, 63;
	cvta.to.local.u64 	%rd756, %rd39;
	st.local.u32 	[%rd756], %rd754;
	cvta.global.u64 	%rd758, %rd41;
	{ // callseq 1375, 0
	.param .b64 param0;
	st.param.b64 	[param0], %rd758;
	.param .b64 param1;
	st.param.b64 	[param1], %rd39;
	.param .b32 retval0;
	call.uni (retval0), 
	vprintf, 
	(
	param0, 
	param1
	);
	ld.param.b32 	%r598, [retval0];
	} // callseq 1375
	and.b64  	%rd759, %rd5, 4611686018427387904;
	setp.eq.s64 	%p136, %rd759, 0;
	@%p136 bra 	$L__BB1_389;
	mov.u64 	%rd760, $str$2;
	cvta.global.u64 	%rd761, %rd760;
	{ // callseq 1376, 0
	.param .b64 param0;
	st.param.b64 	[param0], %rd761;
	.param .b64 param1;
	st.param.b64 	[param1], 0;
	.param .b32 retval0;
	call.uni (retval0), 
	vprintf, 
	(
	param0, 
	param1
	);
	ld.param.b32 	%r600, [retval0];
	} // callseq 1376
	bra.uni 	$L__BB1_390;
$L__BB1_389:
	mov.u64 	%rd762, $str$3;
	cvta.global.u64 	%rd763, %rd762;
	{ // callseq 1377, 0
	.param .b64 param0;
	st.param.b64 	[param0], %rd763;
	.param .b64 param1;
	st.param.b64 	[param1], 0;
	.param .b32 retval0;
	call.uni (retval0), 
	vprintf, 
	(
	param0, 
	param1
	);
	ld.param.b32 	%r602, [retval0];
	} // callseq 1377
$L__BB1_390:
	and.b64  	%rd764, %rd5, 2305843009213693952;
	setp.eq.s64 	%p137, %rd764, 0;
	@%p137 bra 	$L__BB1_392;
	mov.u64 	%rd765, $str$2;
	cvta.global.u64 	%rd766, %rd765;
	{ // callseq 1378, 0
	.param .b64 param0;
	st.param.b64 	[param0], %rd766;
	.param .b64 param1;
	st.param.b64 	[param1], 0;
	.param .b32 retval0;
	call.uni (retval0), 
	vprintf, 
	(
	param0, 
	param1
	);
	ld.param.b32 	%r604, [retval0];
	} // callseq 1378
	bra.uni 	$L__BB1_393;
$L__BB1_392:
	mov.u64 	%rd767, $str$3;
	cvta.global.u64 	%rd768, %rd767;
	{ // callseq 1379, 0
	.param .b64 param0;
	st.param.b64 	[param0], %rd768;
	.param .b64 param1;
	st.param.b64 	[param1], 0;
	.param .b32 retval0;
	call.uni (retval0), 
	vprintf, 
	(
	param0, 
	param1
	);
	ld.param.b32 	%r606, [retval0];
	} // callseq 1379
$L__BB1_393:
	and.b64  	%rd769, %rd5, 1152921504606846976;
	setp.eq.s64 	%p138, %rd769, 0;
	@%p138 bra 	$L__BB1_395;
	mov.u64 	%rd770, $str$2;
	cvta.global.u64 	%rd771, %rd770;
	{ // callseq 1380, 0
	.param .b64 param0;
	st.param.b64 	[param0], %rd771;
	.param .b64 param1;
	st.param.b64 	[param1], 0;
	.param .b32 retval0;
	call.uni (retval0), 
	vprintf, 
	(
	param0, 
	param1
	);
	ld.param.b32 	%r608, [retval0];
	} // callseq 1380
	bra.uni 	$L__BB1_396;
$L__BB1_395:
	mov.u64 	%rd772, $str$3;
	cvta.global.u64 	%rd773, %rd772;
	{ // callseq 1381, 0
	.param .b64 param0;
	st.param.b64 	[param0], %rd773;
	.param .b64 param1;
	st.param.b64 	[param1], 0;
	.param .b32 retval0;
	call.uni (retval0), 
	vprintf, 
	(
	param0, 
	param1
	);
	ld.param.b32 	%r610, [retval0];
	} // callseq 1381
$L__BB1_396:
	and.b64  	%rd774, %rd5, 576460752303423488;
	setp.eq.s64 	%p139, %rd774, 0;
	@%p139 bra 	$L__BB1_398;
	mov.u64 	%rd775, $str$2;
	cvta.global.u64 	%rd776, %rd775;
	{ // callseq 1382, 0
	.param .b64 param0;
	st.param.b64 	[param0], %rd776;
	.param .b64 param1;
	st.param.b64 	[param1], 0;
	.param .b32 retval0;
	call.uni (retval0), 
	vprintf, 
	(
	param0, 
	param1
	);
	ld.param.b32 	%r612, [retval0];
	} // callseq 1382
	bra.uni 	$L__BB1_399;
$L__BB1_398:
	mov.u64 	%rd777, $str$3;
	cvta.global.u64 	%rd778, %rd777;
	{ // callseq 1383, 0
	.param .b64 param0;
	st.param.b64 	[param0], %rd778;
	.param .b64 param1;
	st.param.b64 	[param1], 0;
	.param .b32 retval0;
	call.uni (retval0), 
	vprintf, 
	(
	param0, 
	param1
	);
	ld.param.b32 	%r614, [retval0];
	} // callseq 1383
$L__BB1_399:
	and.b64  	%rd779, %rd5, 288230376151711744;
	setp.eq.s64 	%p140, %rd779, 0;
	@%p140 bra 	$L__BB1_401;
	mov.u64 	%rd780, $str$2;
	cvta.global.u64 	%rd781, %rd780;
	{ // callseq 1384, 0
	.param .b64 param0;
	st.param.b64 	[param0], %rd781;
	.param .b64 param1;
	st.param.b64 	[param1], 0;
	.param .b32 retval0;
	call.uni (retval0), 
	vprintf, 
	(
	param0, 
	param1
	);
	ld.param.b32 	%r616, [retval0];
	} // callseq 1384
	bra.uni 	$L__BB1_402;
$L__BB1_401:
	mov.u64 	%rd782, $str$3;
	cvta.global.u64 	%rd783, %rd782;
	{ // callseq 1385, 0
	.param .b64 param0;
	st.param.b64 	[param0], %rd783;
	.param .b64 param1;
	st.param.b64 	[param1], 0;
	.param .b32 retval0;
	call.uni (retval0), 
	vprintf, 
	(
	param0, 
	param1
	);
	ld.param.b32 	%r618, [retval0];
	} // callseq 1385
$L__BB1_402:
	and.b64  	%rd784, %rd5, 144115188075855872;
	setp.eq.s64 	%p141, %rd784, 0;
	@%p141 bra 	$L__BB1_404;
	mov.u64 	%rd785, $str$2;
	cvta.global.u64 	%rd786, %rd785;
	{ // callseq 1386, 0
	.param .b64 param0;
	st.param.b64 	[param0], %rd786;
	.param .b64 param1;
	st.param.b64 	[param1], 0;
	.param .b32 retval0;
	call.uni (retval0), 
	vprintf, 
	(
	param0, 
	param1
	);
	ld.param.b32 	%r620, [retval0];
	} // callseq 1386
	bra.uni 	$L__BB1_405;
$L__BB1_404:
	mov.u64 	%rd787, $str$3;
	cvta.global.u64 	%rd788, %rd787;
	{ // callseq 1387, 0
	.param .b64 param0;
	st.param.b64 	[param0], %rd788;
	.param .b64 param1;
	st.param.b64 	[param1], 0;
	.param .b32 retval0;
	call.uni (retval0), 
	vprintf, 
	(
	param0, 
	param1
	);
	ld.param.b32 	%r622, [retval0];
	} // callseq 1387
$L__BB1_405:
	and.b64  	%rd789, %rd5, 72057594037927936;
	setp.eq.s64 	%p142, %rd789, 0;
	@%p142 bra 	$L__BB1_407;
	mov.u64 	%rd790, $str$2;
	cvta.global.u64 	%rd791, %rd790;
	{ // callseq 1388, 0
	.param .b64 param0;
	st.param.b64 	[param0], %rd791;
	.param .b64 param1;
	st.param.b64 	[param1], 0;
	.param .b32 retval0;
	call.uni (retval0), 
	vprintf, 
	(
	param0, 
	param1
	);
	ld.param.b32 	%r624, [retval0];
	} // callseq 1388
	bra.uni 	$L__BB1_408;
$L__BB1_407:
	mov.u64 	%rd792, $str$3;
	cvta.global.u64 	%rd793, %rd792;
	{ // callseq 1389, 0
	.param .b64 param0;
	st.param.b64 	[param0], %rd793;
	.param .b64 param1;
	st.param.b64 	[param1], 0;
	.param .b32 retval0;
	call.uni (retval0), 
	vprintf, 
	(
	param0, 
	param1
	);
	ld.param.b32 	%r626, [retval0];
	} // callseq 1389
$L__BB1_408:
	and.b64  	%rd794, %rd5, 36028797018963968;
	setp.eq.s64 	%p143, %rd794, 0;
	@%p143 bra 	$L__BB1_410;
	mov.u64 	%rd795, $str$2;
	cvta.global.u64 	%rd796, %rd795;
	{ // callseq 1390, 0
	.param .b64 param0;
	st.param.b64 	[param0], %rd796;
	.param .b64 param1;
	st.param.b64 	[param1], 0;
	.param .b32 retval0;
	call.uni (retval0), 
	vprintf, 
	(
	param0, 
	param1
	);
	ld.param.b32 	%r628, [retval0];
	} // callseq 1390
	bra.uni 	$L__BB1_411;
$L__BB1_410:
	mov.u64 	%rd797, $str$3;
	cvta.global.u64 	%rd798, %rd797;
	{ // callseq 1391, 0
	.param .b64 param0;
	st.param.b64 	[param0], %rd798;
	.param .b64 param1;
	st.param.b64 	[param1], 0;
	.param .b32 retval0;
	call.uni (retval0), 
	vprintf, 
	(
	param0, 
	param1
	);
	ld.param.b32 	%r630, [retval0];
	} // callseq 1391
$L__BB1_411:
	and.b64  	%rd799, %rd5, 18014398509481984;
	setp.eq.s64 	%p144, %rd799, 0;
	@%p144 bra 	$L__BB1_413;
	mov.u64 	%rd800, $str$2;
	cvta.global.u64 	%rd801, %rd800;
	{ // callseq 1392, 0
	.param .b64 param0;
	st.param.b64 	[param0], %rd801;
	.param .b64 param1;
	st.param.b64 	[param1], 0;
	.param .b32 retval0;
	call.uni (retval0), 
	vprintf, 
	(
	param0, 
	param1
	);
	ld.param.b32 	%r632, [retval0];
	} // callseq 1392
	bra.uni 	$L__BB1_414;
$L__BB1_413:
	mov.u64 	%rd802, $str$3;
	cvta.global.u64 	%rd803, %rd802;
	{ // callseq 1393, 0
	.param .b64 param0;
	st.param.b64 	[param0], %rd803;
	.param .b64 param1;
	st.param.b64 	[param1], 0;
	.param .b32 retval0;
	call.uni (retval0), 
	vprintf, 
	(
	param0, 
	param1
	);
	ld.param.b32 	%r634, [retval0];
	} // callseq 1393
$L__BB1_414:
	and.b64  	%rd804, %rd5, 9007199254740992;
	setp.eq.s64 	%p145, %rd804, 0;
	@%p145 bra 	$L__BB1_416;
	mov.u64 	%rd805, $str$2;
	cvta.global.u64 	%rd806, %rd805;
	{ // callseq 1394, 0
	.param .b64 param0;
	st.param.b64 	[param0], %rd806;
	.param .b64 param1;
	st.param.b64 	[param1], 0;
	.param .b32 retval0;
	call.uni (retval0), 
	vprintf, 
	(
	param0, 
	param1
	);
	ld.param.b32 	%r636, [retval0];
	} // callseq 1394
	bra.uni 	$L__BB1_417;
$L__BB1_416:
	mov.u64 	%rd807, $str$3;
	cvta.global.u64 	%rd808, %rd807;
	{ // callseq 1395, 0
	.param .b64 param0;
	st.param.b64 	[param0], %rd808;
	.param .b64 param1;
	st.param.b64 	[param1], 0;
	.param .b32 retval0;
	call.uni (retval0), 
	vprintf, 
	(
	param0, 
	param1
	);
	ld.param.b32 	%r638, [retval0];
	} // callseq 1395
$L__BB1_417:
	and.b64  	%rd809, %rd5, 4503599627370496;
	setp.eq.s64 	%p146, %rd809, 0;
	@%p146 bra 	$L__BB1_419;
	mov.u64 	%rd810, $str$2;
	cvta.global.u64 	%rd811, %rd810;
	{ // callseq 1396, 0
	.param .b64 param0;
	st.param.b64 	[param0], %rd811;
	.param .b64 param1;
	st.param.b64 	[param1], 0;
	.param .b32 retval0;
	call.uni (retval0), 
	vprintf, 
	(
	param0, 
	param1
	);
	ld.param.b32 	%r640, [retval0];
	} // callseq 1396
	bra.uni 	$L__BB1_420;
$L__BB1_419:
	mov.u64 	%rd812, $str$3;
	cvta.global.u64 	%rd813, %rd812;
	{ // callseq 1397, 0
	.param .b64 param0;
	st.param.b64 	[param0], %rd813;
	.param .b64 param1;
	st.param.b64 	[param1], 0;
	.param .b32 retval0;
	call.uni (retval0), 
	vprintf, 
	(
	param0, 
	param1
	);
	ld.param.b32 	%r642, [retval0];
	} // callseq 1397
$L__BB1_420:
	and.b64  	%rd814, %rd5, 2251799813685248;
	setp.eq.s64 	%p147, %rd814, 0;
	@%p147 bra 	$L__BB1_422;
	mov.u64 	%rd815, $str$2;
	cvta.global.u64 	%rd816, %rd815;
	{ // callseq 1398, 0
	.param .b64 param0;
	st.param.b64 	[param0], %rd816;
	.param .b64 param1;
	st.param.b64 	[param1], 0;
	.param .b32 retval0;
	call.uni (retval0), 
	vprintf, 
	(
	param0, 
	param1
	);
	ld.param.b32 	%r644, [retval0];
	} // callseq 1398
	bra.uni 	$L__BB1_423;
$L__BB1_422:
	mov.u64 	%rd817, $str$3;
	cvta.global.u64 	%rd818, %rd817;
	{ // callseq 1399, 0
	.param .b64 param0;
	st.param.b64 	[param0], %rd818;
	.param .b64 param1;
	st.param.b64 	[param1], 0;
	.param .b32 retval0;
	call.uni (retval0), 
	vprintf, 
	(
	param0, 
	param1
	);
	ld.param.b32 	%r646, [retval0];
	} // callseq 1399
$L__BB1_423:
	and.b64  	%rd819, %rd5, 1125899906842624;
	setp.eq.s64 	%p148, %rd819, 0;
	@%p148 bra 	$L__BB1_425;
	mov.u64 	%rd820, $str$2;
	cvta.global.u64 	%rd821, %rd820;
	{ // callseq 1400, 0
	.param .b64 param0;
	st.param.b64 	[param0], %rd821;
	.param .b64 param1;
	st.param.b64 	[param1], 0;
	.param .b32 retval0;
	call.uni (retval0), 
	vprintf, 
	(
	param0, 
	param1
	);
	ld.param.b32 	%r648, [retval0];
	} // callseq 1400
	bra.uni 	$L__BB1_426;
$L__BB1_425:
	mov.u64 	%rd822, $str$3;
	cvta.global.u64 	%rd823, %rd822;
	{ // callseq 1401, 0
	.param .b64 param0;
	st.param.b64 	[param0], %rd823;
	.param .b64 param1;
	st.param.b64 	[param1], 0;
	.param .b32 retval0;
	call.uni (retval0), 
	vprintf, 
	(
	param0, 
	param1
	);
	ld.param.b32 	%r650, [retval0];
	} // callseq 1401
$L__BB1_426:
	and.b64  	%rd824, %rd5, 562949953421312;
	setp.eq.s64 	%p149, %rd824, 0;
	@%p149 bra 	$L__BB1_428;
	mov.u64 	%rd825, $str$2;
	cvta.global.u64 	%rd826, %rd825;
	{ // callseq 1402, 0
	.param .b64 param0;
	st.param.b64 	[param0], %rd826;
	.param .b64 param1;
	st.param.b64 	[param1], 0;
	.param .b32 retval0;
	call.uni (retval0), 
	vprintf, 
	(
	param0, 
	param1
	);
	ld.param.b32 	%r652, [retval0];
	} // callseq 1402
	bra.uni 	$L__BB1_429;
$L__BB1_428:
	mov.u64 	%rd827, $str$3;
	cvta.global.u64 	%rd828, %rd827;
	{ // callseq 1403, 0
	.param .b64 param0;
	st.param.b64 	[param0], %rd828;
	.param .b64 param1;
	st.param.b64 	[param1], 0;
	.param .b32 retval0;
	call.uni (retval0), 
	vprintf, 
	(
	param0, 
	param1
	);
	ld.param.b32 	%r654, [retval0];
	} // callseq 1403
$L__BB1_429:
	and.b64  	%rd829, %rd5, 281474976710656;
	setp.eq.s64 	%p150, %rd829, 0;
	@%p150 bra 	$L__BB1_431;
	mov.u64 	%rd830, $str$2;
	cvta.global.u64 	%rd831, %rd830;
	{ // callseq 1404, 0
	.param .b64 param0;
	st.param.b64 	[param0], %rd831;
	.param .b64 param1;
	st.param.b64 	[param1], 0;
	.param .b32 retval0;
	call.uni (retval0), 
	vprintf, 
	(
	param0, 
	param1
	);
	ld.param.b32 	%r656, [retval0];
	} // callseq 1404
	bra.uni 	$L__BB1_432;
$L__BB1_431:
	mov.u64 	%rd832, $str$3;
	cvta.global.u64 	%rd833, %rd832;
	{ // callseq 1405, 0
	.param .b64 param0;
	st.param.b64 	[param0], %rd833;
	.param .b64 param1;
	st.param.b64 	[param1], 0;
	.param .b32 retval0;
	call.uni (retval0), 
	vprintf, 
	(
	param0, 
	param1
	);
	ld.param.b32 	%r658, [retval0];
	} // callseq 1405
$L__BB1_432:
	and.b64  	%rd834, %rd5, 140737488355328;
	setp.eq.s64 	%p151, %rd834, 0;
	@%p151 bra 	$L__BB1_434;
	mov.u64 	%rd835, $str$2;
	cvta.global.u64 	%rd836, %rd835;
	{ // callseq 1406, 0
	.param .b64 param0;
	st.param.b64 	[param0], %rd836;
	.param .b64 param1;
	st.param.b64 	[param1], 0;
	.param .b32 retval0;
	call.uni (retval0), 
	vprintf, 
	(
	param0, 
	param1
	);
	ld.param.b32 	%r660, [retval0];
	} // callseq 1406
	bra.uni 	$L__BB1_435;
$L__BB1_434:
	mov.u64 	%rd837, $str$3;
	cvta.global.u64 	%rd838, %rd837;
	{ // callseq 1407, 0
	.param .b64 param0;
	st.param.b64 	[param0], %rd838;
	.param .b64 param1;
	st.param.b64 	[param1], 0;
	.param .b32 retval0;
	call.uni (retval0), 
	vprintf, 
	(
	param0, 
	param1
	);
	ld.param.b32 	%r662, [retval0];
	} // callseq 1407
$L__BB1_435:
	and.b64  	%rd839, %rd5, 70368744177664;
	setp.eq.s64 	%p152, %rd839, 0;
	@%p152 bra 	$L__BB1_437;
	mov.u64 	%rd840, $str$2;
	cvta.global.u64 	%rd841, %rd840;
	{ // callseq 1408, 0
	.param .b64 param0;
	st.param.b64 	[param0], %rd841;
	.param .b64 param1;
	st.param.b64 	[param1], 0;
	.param .b32 retval0;
	call.uni (retval0), 
	vprintf, 
	(
	param0, 
	param1
	);
	ld.param.b32 	%r664, [retval0];
	} // callseq 1408
	bra.uni 	$L__BB1_438;
$L__BB1_437:
	mov.u64 	%rd842, $str$3;
	cvta.global.u64 	%rd843, %rd842;
	{ // callseq 1409, 0
	.param .b64 param0;
	st.param.b64 	[param0], %rd843;
	.param .b64 param1;
	st.param.b64 	[param1], 0;
	.param .b32 retval0;
	call.uni (retval0), 
	vprintf, 
	(
	param0, 
	param1
	);
	ld.param.b32 	%r666, [retval0];
	} // callseq 1409
$L__BB1_438:
	and.b64  	%rd844, %rd5, 35184372088832;
	setp.eq.s64 	%p153, %rd844, 0;
	@%p153 bra 	$L__BB1_440;
	mov.u64 	%rd845, $str$2;
	cvta.global.u64 	%rd846, %rd845;
	{ // callseq 1410, 0
	.param .b64 param0;
	st.param.b64 	[param0], %rd846;
	.param .b64 param1;
	st.param.b64 	[param1], 0;
	.param .b32 retval0;
	call.uni (retval0), 
	vprintf, 
	(
	param0, 
	param1
	);
	ld.param.b32 	%r668, [retval0];
	} // callseq 1410
	bra.uni 	$L__BB1_441;
$L__BB1_440:
	mov.u64 	%rd847, $str$3;
	cvta.global.u64 	%rd848, %rd847;
	{ // callseq 1411, 0
	.param .b64 param0;
	st.param.b64 	[param0], %rd848;
	.param .b64 param1;
	st.param.b64 	[param1], 0;
	.param .b32 retval0;
	call.uni (retval0), 
	vprintf, 
	(
	param0, 
	param1
	);
	ld.param.b32 	%r670, [retval0];
	} // callseq 1411
$L__BB1_441:
	and.b64  	%rd849, %rd5, 17592186044416;
	setp.eq.s64 	%p154, %rd849, 0;
	@%p154 bra 	$L__BB1_443;
	mov.u64 	%rd850, $str$2;
	cvta.global.u64 	%rd851, %rd850;
	{ // callseq 1412, 0
	.param .b64 param0;
	st.param.b64 	[param0], %rd851;
	.param .b64 param1;
	st.param.b64 	[param1], 0;
	.param .b32 retval0;
	call.uni (retval0), 
	vprintf, 
	(
	param0, 
	param1
	);
	ld.param.b32 	%r672, [retval0];
	} // callseq 1412
	bra.uni 	$L__BB1_444;
$L__BB1_443:
	mov.u64 	%rd852, $str$3;
	cvta.global.u64 	%rd853, %rd852;
	{ // callseq 1413, 0
	.param .b64 param0;
	st.param.b64 	[param0], %rd853;
	.param .b64 param1;
	st.param.b64 	[param1], 0;
	.param .b32 retval0;
	call.uni (retval0), 
	vprintf, 
	(
	param0, 
	param1
	);
	ld.param.b32 	%r674, [retval0];
	} // callseq 1413
$L__BB1_444:
	and.b64  	%rd854, %rd5, 8796093022208;
	setp.eq.s64 	%p155, %rd854, 0;
	@%p155 bra 	$L__BB1_446;
	mov.u64 	%rd855, $str$2;
	cvta.global.u64 	%rd856, %rd855;
	{ // callseq 1414, 0
	.param .b64 param0;
	st.param.b64 	[param0], %rd856;
	.param .b64 param1;
	st.param.b64 	[param1], 0;
	.param .b32 retval0;
	call.uni (retval0), 
	vprintf, 
	(
	param0, 
	param1
	);
	ld.param.b32 	%r676, [retval0];
	} // callseq 1414
	bra.uni 	$L__BB1_447;
$L__BB1_446:
	mov.u64 	%rd857, $str$3;
	cvta.global.u64 	%rd858, %rd857;
	{ // callseq 1415, 0
	.param .b64 param0;
	st.param.b64 	[param0], %rd858;
	.param .b64 param1;
	st.param.b64 	[param1], 0;
	.param .b32 retval0;
	call.uni (retval0), 
	vprintf, 
	(
	param0, 
	param1
	);
	ld.param.b32 	%r678, [retval0];
	} // callseq 1415
$L__BB1_447:
	shr.u64 	%rd859, %rd5, 31;
	cvt.u32.u64 	%r680, %rd859;
	shr.s32 	%r681, %r680, 12;
	cvta.to.local.u64 	%rd861, %rd39;
	st.local.u32 	[%rd861], %r681;
	cvta.global.u64 	%rd863, %rd146;
	{ // callseq 1416, 0
	.param .b64 param0;
	st.param.b64 	[param0], %rd863;
	.param .b64 param1;
	st.param.b64 	[param1], %rd39;
	.param .b32 retval0;
	call.uni (retval0), 
	vprintf, 
	(
	param0, 
	param1
	);
	ld.param.b32 	%r682, [retval0];
	} // callseq 1416
	shr.u64 	%rd864, %rd5, 42;
	and.b64  	%rd6, %rd864, 1;
	setp.eq.s64 	%p156, %rd6, 0;
	@%p156 bra 	$L__BB1_449;
	mov.u64 	%rd865, $str$2;
	cvta.global.u64 	%rd866, %rd865;
	{ // callseq 1417, 0
	.param .b64 param0;
	st.param.b64 	[param0], %rd866;
	.param .b64 param1;
	st.param.b64 	[param1], 0;
	.param .b32 retval0;
	call.uni (retval0), 
	vprintf, 
	(
	param0, 
	param1
	);
	ld.param.b32 	%r684, [retval0];
	} // callseq 1417
	bra.uni 	$L__BB1_450;
$L__BB1_449:
	mov.u64 	%rd867, $str$3;
	cvta.global.u64 	%rd868, %rd867;
	{ // callseq 1418, 0
	.param .b64 param0;
	st.param.b64 	[param0], %rd868;
	.param .b64 param1;
	st.param.b64 	[param1], 0;
	.param .b32 retval0;
	call.uni (retval0), 
	vprintf, 
	(
	param0, 
	param1
	);
	ld.param.b32 	%r686, [retval0];
	} // callseq 1418
$L__BB1_450:
	cvta.to.local.u64 	%rd870, %rd39;
	st.local.u32 	[%rd870], %rd6;
	cvta.global.u64 	%rd872, %rd41;
	{ // callseq 1419, 0
	.param .b64 param0;
	st.param.b64 	[param0], %rd872;
	.param .b64 param1;
	st.param.b64 	[param1], %rd39;
	.param .b32 retval0;
	call.uni (retval0), 
	vprintf, 
	(
	param0, 
	param1
	);
	ld.param.b32 	%r688, [retval0];
	} // callseq 1419
	and.b64  	%rd873, %rd5, 2199023255552;
	setp.eq.s64 	%p157, %rd873, 0;
	@%p157 bra 	$L__BB1_452;
	mov.u64 	%rd874, $str$2;
	cvta.global.u64 	%rd875, %rd874;
	{ // callseq 1420, 0
	.param .b64 param0;
	st.param.b64 	[param0], %rd875;
	.param .b64 param1;
	st.param.b64 	[param1], 0;
	.param .b32 retval0;
	call.uni (retval0), 
	vprintf, 
	(
	param0, 
	param1
	);
	ld.param.b32 	%r690, [retval0];
	} // callseq 1420
	bra.uni 	$L__BB1_453;
$L__BB1_452:
	mov.u64 	%rd876, $str$3;
	cvta.global.u64 	%rd877, %rd876;
	{ // callseq 1421, 0
	.param .b64 param0;
	st.param.b64 	[param0], %rd877;
	.param .b64 param1;
	st.param.b64 	[param1], 0;
	.param .b32 retval0;
	call.uni (retval0), 
	vprintf, 
	(
	param0, 
	param1
	);
	ld.param.b32 	%r692, [retval0];
	} // callseq 1421
$L__BB1_453:
	and.b64  	%rd878, %rd5, 1099511627776;
	setp.eq.s64 	%p158, %rd878, 0;
	@%p158 bra 	$L__BB1_455;
	mov.u64 	%rd879, $str$2;
	cvta.global.u64 	%rd880, %rd879;
	{ // callseq 1422, 0
	.param .b64 param0;
	st.param.b64 	[param0], %rd880;
	.param .b64 param1;
	st.param.b64 	[param1], 0;
	.param .b32 retval0;
	call.uni (retval0), 
	vprintf, 
	(
	param0, 
	param1
	);
	ld.param.b32 	%r694, [retval0];
	} // callseq 1422
	bra.uni 	$L__BB1_456;
$L__BB1_455:
	mov.u64 	%rd881, $str$3;
	cvta.global.u64 	%rd882, %rd881;
	{ // callseq 1423, 0
	.param .b64 param0;
	st.param.b64 	[param0], %rd882;
	.param .b64 param1;
	st.param.b64 	[param1], 0;
	.param .b32 retval0;
	call.uni (retval0), 
	vprintf, 
	(
	param0, 
	param1
	);
	ld.param.b32 	%r696, [retval0];
	} // callseq 1423
$L__BB1_456:
	and.b64  	%rd883, %rd5, 549755813888;
	setp.eq.s64 	%p159, %rd883, 0;
	@%p159 bra 	$L__BB1_458;
	mov.u64 	%rd884, $str$2;
	cvta.global.u64 	%rd885, %rd884;
	{ // callseq 1424, 0
	.param .b64 param0;
	st.param.b64 	[param0], %rd885;
	.param .b64 param1;
	st.param.b64 	[param1], 0;
	.param .b32 retval0;
	call.uni (retval0), 
	vprintf, 
	(
	param0, 
	param1
	);
	ld.param.b32 	%r698, [retval0];
	} // callseq 1424
	bra.uni 	$L__BB1_459;
$L__BB1_458:
	mov.u64 	%rd886, $str$3;
	cvta.global.u64 	%rd887, %rd886;
	{ // callseq 1425, 0
	.param .b64 param0;
	st.param.b64 	[param0], %rd887;
	.param .b64 param1;
	st.param.b64 	[param1], 0;
	.param .b32 retval0;
	call.uni (retval0), 
	vprintf, 
	(
	param0, 
	param1
	);
	ld.param.b32 	%r700, [retval0];
	} // callseq 1425
$L__BB1_459:
	and.b64  	%rd888, %rd5, 274877906944;
	setp.eq.s64 	%p160, %rd888, 0;
	@%p160 bra 	$L__BB1_461;
	mov.u64 	%rd889, $str$2;
	cvta.global.u64 	%rd890, %rd889;
	{ // callseq 1426, 0
	.param .b64 param0;
	st.param.b64 	[param0], %rd890;
	.param .b64 param1;
	st.param.b64 	[param1], 0;
	.param .b32 retval0;
	call.uni (retval0), 
	vprintf, 
	(
	param0, 
	param1
	);
	ld.param.b32 	%r702, [retval0];
	} // callseq 1426
	bra.uni 	$L__BB1_462;
$L__BB1_461:
	mov.u64 	%rd891, $str$3;
	cvta.global.u64 	%rd892, %rd891;
	{ // callseq 1427, 0
	.param .b64 param0;
	st.param.b64 	[param0], %rd892;
	.param .b64 param1;
	st.param.b64 	[param1], 0;
	.param .b32 retval0;
	call.uni (retval0), 
	vprintf, 
	(
	param0, 
	param1
	);
	ld.param.b32 	%r704, [retval0];
	} // callseq 1427
$L__BB1_462:
	and.b64  	%rd893, %rd5, 137438953472;
	setp.eq.s64 	%p161, %rd893, 0;
	@%p161 bra 	$L__BB1_464;
	mov.u64 	%rd894, $str$2;
	cvta.global.u64 	%rd895, %rd894;
	{ // callseq 1428, 0
	.param .b64 param0;
	st.param.b64 	[param0], %rd895;
	.param .b64 param1;
	st.param.b64 	[param1], 0;
	.param .b32 retval0;
	call.uni (retval0), 
	vprintf, 
	(
	param0, 
	param1
	);
	ld.param.b32 	%r706, [retval0];
	} // callseq 1428
	bra.uni 	$L__BB1_465;
$L__BB1_464:
	mov.u64 	%rd896, $str$3;
	cvta.global.u64 	%rd897, %rd896;
	{ // callseq 1429, 0
	.param .b64 param0;
	st.param.b64 	[param0], %rd897;
	.param .b64 param1;
	st.param.b64 	[param1], 0;
	.param .b32 retval0;
	call.uni (retval0), 
	vprintf, 
	(
	param0, 
	param1
	);
	ld.param.b32 	%r708, [retval0];
	} // callseq 1429
$L__BB1_465:
	and.b64  	%rd898, %rd5, 68719476736;
	setp.eq.s64 	%p162, %rd898, 0;
	@%p162 bra 	$L__BB1_467;
	mov.u64 	%rd899, $str$2;
	cvta.global.u64 	%rd900, %rd899;
	{ // callseq 1430, 0
	.param .b64 param0;
	st.param.b64 	[param0], %rd900;
	.param .b64 param1;
	st.param.b64 	[param1], 0;
	.param .b32 retval0;
	call.uni (retval0), 
	vprintf, 
	(
	param0, 
	param1
	);
	ld.param.b32 	%r710, [retval0];
	} // callseq 1430
	bra.uni 	$L__BB1_468;
$L__BB1_467:
	mov.u64 	%rd901, $str$3;
	cvta.global.u64 	%rd902, %rd901;
	{ // callseq 1431, 0
	.param .b64 param0;
	st.param.b64 	[param0], %rd902;
	.param .b64 param1;
	st.param.b64 	[param1], 0;
	.param .b32 retval0;
	call.uni (retval0), 
	vprintf, 
	(
	param0, 
	param1
	);
	ld.param.b32 	%r712, [retval0];
	} // callseq 1431
$L__BB1_468:
	and.b64  	%rd903, %rd5, 34359738368;
	setp.eq.s64 	%p163, %rd903, 0;
	@%p163 bra 	$L__BB1_470;
	mov.u64 	%rd904, $str$2;
	cvta.global.u64 	%rd905, %rd904;
	{ // callseq 1432, 0
	.param .b64 param0;
	st.param.b64 	[param0], %rd905;
	.param .b64 param1;
	st.param.b64 	[param1], 0;
	.param .b32 retval0;
	call.uni (retval0), 
	vprintf, 
	(
	param0, 
	param1
	);
	ld.param.b32 	%r714, [retval0];
	} // callseq 1432
	bra.uni 	$L__BB1_471;
$L__BB1_470:
	mov.u64 	%rd906, $str$3;
	cvta.global.u64 	%rd907, %rd906;
	{ // callseq 1433, 0
	.param .b64 param0;
	st.param.b64 	[param0], %rd907;
	.param .b64 param1;
	st.param.b64 	[param1], 0;
	.param .b32 retval0;
	call.uni (retval0), 
	vprintf, 
	(
	param0, 
	param1
	);
	ld.param.b32 	%r716, [retval0];
	} // callseq 1433
$L__BB1_471:
	and.b64  	%rd908, %rd5, 17179869184;
	setp.eq.s64 	%p164, %rd908, 0;
	@%p164 bra 	$L__BB1_473;
	mov.u64 	%rd909, $str$2;
	cvta.global.u64 	%rd910, %rd909;
	{ // callseq 1434, 0
	.param .b64 param0;
	st.param.b64 	[param0], %rd910;
	.param .b64 param1;
	st.param.b64 	[param1], 0;
	.param .b32 retval0;
	call.uni (retval0), 
	vprintf, 
	(
	param0, 
	param1
	);
	ld.param.b32 	%r718, [retval0];
	} // callseq 1434
	bra.uni 	$L__BB1_474;
$L__BB1_473:
	mov.u64 	%rd911, $str$3;
	cvta.global.u64 	%rd912, %rd911;
	{ // callseq 1435, 0
	.param .b64 param0;
	st.param.b64 	[param0], %rd912;
	.param .b64 param1;
	st.param.b64 	[param1], 0;
	.param .b32 retval0;
	call.uni (retval0), 
	vprintf, 
	(
	param0, 
	param1
	);
	ld.param.b32 	%r720, [retval0];
	} // callseq 1435
$L__BB1_474:
	and.b64  	%rd913, %rd5, 8589934592;
	setp.eq.s64 	%p165, %rd913, 0;
	@%p165 bra 	$L__BB1_476;
	mov.u64 	%rd914, $str$2;
	cvta.global.u64 	%rd915, %rd914;
	{ // callseq 1436, 0
	.param .b64 param0;
	st.param.b64 	[param0], %rd915;
	.param .b64 param1;
	st.param.b64 	[param1], 0;
	.param .b32 retval0;
	call.uni (retval0), 
	vprintf, 
	(
	param0, 
	param1
	);
	ld.param.b32 	%r722, [retval0];
	} // callseq 1436
	bra.uni 	$L__BB1_477;
$L__BB1_476:
	mov.u64 	%rd916, $str$3;
	cvta.global.u64 	%rd917, %rd916;
	{ // callseq 1437, 0
	.param .b64 param0;
	st.param.b64 	[param0], %rd917;
	.param .b64 param1;
	st.param.b64 	[param1], 0;
	.param .b32 retval0;
	call.uni (retval0), 
	vprintf, 
	(
	param0, 
	param1
	);
	ld.param.b32 	%r724, [retval0];
	} // callseq 1437
$L__BB1_477:
	and.b64  	%rd918, %rd5, 4294967296;
	setp.eq.s64 	%p166, %rd918, 0;
	@%p166 bra 	$L__BB1_479;
	mov.u64 	%rd919, $str$2;
	cvta.global.u64 	%rd920, %rd919;
	{ // callseq 1438, 0
	.param .b64 param0;
	st.param.b64 	[param0], %rd920;
	.param .b64 param1;
	st.param.b64 	[param1], 0;
	.param .b32 retval0;
	call.uni (retval0), 
	vprintf, 
	(
	param0, 
	param1
	);
	ld.param.b32 	%r726, [retval0];
	} // callseq 1438
	bra.uni 	$L__BB1_480;
$L__BB1_479:
	mov.u64 	%rd921, $str$3;
	cvta.global.u64 	%rd922, %rd921;
	{ // callseq 1439, 0
	.param .b64 param0;
	st.param.b64 	[param0], %rd922;
	.param .b64 param1;
	st.param.b64 	[param1], 0;
	.param .b32 retval0;
	call.uni (retval0), 
	vprintf, 
	(
	param0, 
	param1
	);
	ld.param.b32 	%r728, [retval0];
	} // callseq 1439
$L__BB1_480:
	and.b64  	%rd923, %rd5, 2147483648;
	setp.eq.s64 	%p167, %rd923, 0;
	@%p167 bra 	$L__BB1_482;
	mov.u64 	%rd924, $str$2;
	cvta.global.u64 	%rd925, %rd924;
	{ // callseq 1440, 0
	.param .b64 param0;
	st.param.b64 	[param0], %rd925;
	.param .b64 param1;
	st.param.b64 	[param1], 0;
	.param .b32 retval0;
	call.uni (retval0), 
	vprintf, 
	(
	param0, 
	param1
	);
	ld.param.b32 	%r730, [retval0];
	} // callseq 1440
	bra.uni 	$L__BB1_483;
$L__BB1_482:
	mov.u64 	%rd926, $str$3;
	cvta.global.u64 	%rd927, %rd926;
	{ // callseq 1441, 0
	.param .b64 param0;
	st.param.b64 	[param0], %rd927;
	.param .b64 param1;
	st.param.b64 	[param1], 0;
	.param .b32 retval0;
	call.uni (retval0), 
	vprintf, 
	(
	param0, 
	param1
	);
	ld.param.b32 	%r732, [retval0];
	} // callseq 1441
$L__BB1_483:
	and.b64  	%rd928, %rd5, 1073741824;
	setp.eq.s64 	%p168, %rd928, 0;
	@%p168 bra 	$L__BB1_485;
	mov.u64 	%rd929, $str$2;
	cvta.global.u64 	%rd930, %rd929;
	{ // callseq 1442, 0
	.param .b64 param0;
	st.param.b64 	[param0], %rd930;
	.param .b64 param1;
	st.param.b64 	[param1], 0;
	.param .b32 retval0;
	call.uni (retval0), 
	vprintf, 
	(
	param0, 
	param1
	);
	ld.param.b32 	%r734, [retval0];
	} // callseq 1442
	bra.uni 	$L__BB1_486;
$L__BB1_485:
	mov.u64 	%rd931, $str$3;
	cvta.global.u64 	%rd932, %rd931;
	{ // callseq 1443, 0
	.param .b64 param0;
	st.param.b64 	[param0], %rd932;
	.param .b64 param1;
	st.param.b64 	[param1], 0;
	.param .b32 retval0;
	call.uni (retval0), 
	vprintf, 
	(
	param0, 
	param1
	);
	ld.param.b32 	%r736, [retval0];
	} // callseq 1443
$L__BB1_486:
	and.b64  	%rd933, %rd5, 536870912;
	setp.eq.s64 	%p169, %rd933, 0;
	@%p169 bra 	$L__BB1_488;
	mov.u64 	%rd934, $str$2;
	cvta.global.u64 	%rd935, %rd934;
	{ // callseq 1444, 0
	.param .b64 param0;
	st.param.b64 	[param0], %rd935;
	.param .b64 param1;
	st.param.b64 	[param1], 0;
	.param .b32 retval0;
	call.uni (retval0), 
	vprintf, 
	(
	param0, 
	param1
	);
	ld.param.b32 	%r738, [retval0];
	} // callseq 1444
	bra.uni 	$L__BB1_489;
$L__BB1_488:
	mov.u64 	%rd936, $str$3;
	cvta.global.u64 	%rd937, %rd936;
	{ // callseq 1445, 0
	.param .b64 param0;
	st.param.b64 	[param0], %rd937;
	.param .b64 param1;
	st.param.b64 	[param1], 0;
	.param .b32 retval0;
	call.uni (retval0), 
	vprintf, 
	(
	param0, 
	param1
	);
	ld.param.b32 	%r740, [retval0];
	} // callseq 1445
$L__BB1_489:
	and.b64  	%rd938, %rd5, 268435456;
	setp.eq.s64 	%p170, %rd938, 0;
	@%p170 bra 	$L__BB1_491;
	mov.u64 	%rd939, $str$2;
	cvta.global.u64 	%rd940, %rd939;
	{ // callseq 1446, 0
	.param .b64 param0;
	st.param.b64 	[param0], %rd940;
	.param .b64 param1;
	st.param.b64 	[param1], 0;
	.param .b32 retval0;
	call.uni (retval0), 
	vprintf, 
	(
	param0, 
	param1
	);
	ld.param.b32 	%r742, [retval0];
	} // callseq 1446
	bra.uni 	$L__BB1_492;
$L__BB1_491:
	mov.u64 	%rd941, $str$3;
	cvta.global.u64 	%rd942, %rd941;
	{ // callseq 1447, 0
	.param .b64 param0;
	st.param.b64 	[param0], %rd942;
	.param .b64 param1;
	st.param.b64 	[param1], 0;
	.param .b32 retval0;
	call.uni (retval0), 
	vprintf, 
	(
	param0, 
	param1
	);
	ld.param.b32 	%r744, [retval0];
	} // callseq 1447
$L__BB1_492:
	and.b64  	%rd943, %rd5, 134217728;
	setp.eq.s64 	%p171, %rd943, 0;
	@%p171 bra 	$L__BB1_494;
	mov.u64 	%rd944, $str$2;
	cvta.global.u64 	%rd945, %rd944;
	{ // callseq 1448, 0
	.param .b64 param0;
	st.param.b64 	[param0], %rd945;
	.param .b64 param1;
	st.param.b64 	[param1], 0;
	.param .b32 retval0;
	call.uni (retval0), 
	vprintf, 
	(
	param0, 
	param1
	);
	ld.param.b32 	%r746, [retval0];
	} // callseq 1448
	bra.uni 	$L__BB1_495;
$L__BB1_494:
	mov.u64 	%rd946, $str$3;
	cvta.global.u64 	%rd947, %rd946;
	{ // callseq 1449, 0
	.param .b64 param0;
	st.param.b64 	[param0], %rd947;
	.param .b64 param1;
	st.param.b64 	[param1], 0;
	.param .b32 retval0;
	call.uni (retval0), 
	vprintf, 
	(
	param0, 
	param1
	);
	ld.param.b32 	%r748, [retval0];
	} // callseq 1449
$L__BB1_495:
	and.b64  	%rd948, %rd5, 67108864;
	setp.eq.s64 	%p172, %rd948, 0;
	@%p172 bra 	$L__BB1_497;
	mov.u64 	%rd949, $str$2;
	cvta.global.u64 	%rd950, %rd949;
	{ // callseq 1450, 0
	.param .b64 param0;
	st.param.b64 	[param0], %rd950;
	.param .b64 param1;
	st.param.b64 	[param1], 0;
	.param .b32 retval0;
	call.uni (retval0), 
	vprintf, 
	(
	param0, 
	param1
	);
	ld.param.b32 	%r750, [retval0];
	} // callseq 1450
	bra.uni 	$L__BB1_498;
$L__BB1_497:
	mov.u64 	%rd951, $str$3;
	cvta.global.u64 	%rd952, %rd951;
	{ // callseq 1451, 0
	.param .b64 param0;
	st.param.b64 	[param0], %rd952;
	.param .b64 param1;
	st.param.b64 	[param1], 0;
	.param .b32 retval0;
	call.uni (retval0), 
	vprintf, 
	(
	param0, 
	param1
	);
	ld.param.b32 	%r752, [retval0];
	} // callseq 1451
$L__BB1_498:
	and.b64  	%rd953, %rd5, 33554432;
	setp.eq.s64 	%p173, %rd953, 0;
	@%p173 bra 	$L__BB1_500;
	mov.u64 	%rd954, $str$2;
	cvta.global.u64 	%rd955, %rd954;
	{ // callseq 1452, 0
	.param .b64 param0;
	st.param.b64 	[param0], %rd955;
	.param .b64 param1;
	st.param.b64 	[param1], 0;
	.param .b32 retval0;
	call.uni (retval0), 
	vprintf, 
	(
	param0, 
	param1
	);
	ld.param.b32 	%r754, [retval0];
	} // callseq 1452
	bra.uni 	$L__BB1_501;
$L__BB1_500:
	mov.u64 	%rd956, $str$3;
	cvta.global.u64 	%rd957, %rd956;
	{ // callseq 1453, 0
	.param .b64 param0;
	st.param.b64 	[param0], %rd957;
	.param .b64 param1;
	st.param.b64 	[param1], 0;
	.param .b32 retval0;
	call.uni (retval0), 
	vprintf, 
	(
	param0, 
	param1
	);
	ld.param.b32 	%r756, [retval0];
	} // callseq 1453
$L__BB1_501:
	and.b64  	%rd958, %rd5, 16777216;
	setp.eq.s64 	%p174, %rd958, 0;
	@%p174 bra 	$L__BB1_503;
	mov.u64 	%rd959, $str$2;
	cvta.global.u64 	%rd960, %rd959;
	{ // callseq 1454, 0
	.param .b64 param0;
	st.param.b64 	[param0], %rd960;
	.param .b64 param1;
	st.param.b64 	[param1], 0;
	.param .b32 retval0;
	call.uni (retval0), 
	vprintf, 
	(
	param0, 
	param1
	);
	ld.param.b32 	%r758, [retval0];
	} // callseq 1454
	bra.uni 	$L__BB1_504;
$L__BB1_503:
	mov.u64 	%rd961, $str$3;
	cvta.global.u64 	%rd962, %rd961;
	{ // callseq 1455, 0
	.param .b64 param0;
	st.param.b64 	[param0], %rd962;
	.param .b64 param1;
	st.param.b64 	[param1], 0;
	.param .b32 retval0;
	call.uni (retval0), 
	vprintf, 
	(
	param0, 
	param1
	);
	ld.param.b32 	%r760, [retval0];
	} // callseq 1455
$L__BB1_504:
	and.b64  	%rd963, %rd5, 8388608;
	setp.eq.s64 	%p175, %rd963, 0;
	@%p175 bra 	$L__BB1_506;
	mov.u64 	%rd964, $str$2;
	cvta.global.u64 	%rd965, %rd964;
	{ // callseq 1456, 0
	.param .b64 param0;
	st.param.b64 	[param0], %rd965;
	.param .b64 param1;
	st.param.b64 	[param1], 0;
	.param .b32 retval0;
	call.uni (retval0), 
	vprintf, 
	(
	param0, 
	param1
	);
	ld.param.b32 	%r762, [retval0];
	} // callseq 1456
	bra.uni 	$L__BB1_507;
$L__BB1_506:
	mov.u64 	%rd966, $str$3;
	cvta.global.u64 	%rd967, %rd966;
	{ // callseq 1457, 0
	.param .b64 param0;
	st.param.b64 	[param0], %rd967;
	.param .b64 param1;
	st.param.b64 	[param1], 0;
	.param .b32 retval0;
	call.uni (retval0), 
	vprintf, 
	(
	param0, 
	param1
	);
	ld.param.b32 	%r764, [retval0];
	} // callseq 1457
$L__BB1_507:
	and.b64  	%rd968, %rd5, 4194304;
	setp.eq.s64 	%p176, %rd968, 0;
	@%p176 bra 	$L__BB1_509;
	mov.u64 	%rd969, $str$2;
	cvta.global.u64 	%rd970, %rd969;
	{ // callseq 1458, 0
	.param .b64 param0;
	st.param.b64 	[param0], %rd970;
	.param .b64 param1;
	st.param.b64 	[param1], 0;
	.param .b32 retval0;
	call.uni (retval0), 
	vprintf, 
	(
	param0, 
	param1
	);
	ld.param.b32 	%r766, [retval0];
	} // callseq 1458
	bra.uni 	$L__BB1_510;
$L__BB1_509:
	mov.u64 	%rd971, $str$3;
	cvta.global.u64 	%rd972, %rd971;
	{ // callseq 1459, 0
	.param .b64 param0;
	st.param.b64 	[param0], %rd972;
	.param .b64 param1;
	st.param.b64 	[param1], 0;
	.param .b32 retval0;
	call.uni (retval0), 
	vprintf, 
	(
	param0, 
	param1
	);
	ld.param.b32 	%r768, [retval0];
	} // callseq 1459
$L__BB1_510:
	and.b64  	%rd973, %rd5, 2097152;
	setp.eq.s64 	%p177, %rd973, 0;
	@%p177 bra 	$L__BB1_512;
	mov.u64 	%rd974, $str$2;
	cvta.global.u64 	%rd975, %rd974;
	{ // callseq 1460, 0
	.param .b64 param0;
	st.param.b64 	[param0], %rd975;
	.param .b64 param1;
	st.param.b64 	[param1], 0;
	.param .b32 retval0;
	call.uni (retval0), 
	vprintf, 
	(
	param0, 
	param1
	);
	ld.param.b32 	%r770, [retval0];
	} // callseq 1460
	bra.uni 	$L__BB1_513;
$L__BB1_512:
	mov.u64 	%rd976, $str$3;
	cvta.global.u64 	%rd977, %rd976;
	{ // callseq 1461, 0
	.param .b64 param0;
	st.param.b64 	[param0], %rd977;
	.param .b64 param1;
	st.param.b64 	[param1], 0;
	.param .b32 retval0;
	call.uni (retval0), 
	vprintf, 
	(
	param0, 
	param1
	);
	ld.param.b32 	%r772, [retval0];
	} // callseq 1461
$L__BB1_513:
	shr.u64 	%rd978, %rd5, 10;
	cvt.u32.u64 	%r774, %rd978;
	shr.s32 	%r775, %r774, 11;
	cvta.to.local.u64 	%rd980, %rd39;
	st.local.u32 	[%rd980], %r775;
	cvta.global.u64 	%rd982, %rd146;
	{ // callseq 1462, 0
	.param .b64 param0;
	st.param.b64 	[param0], %rd982;
	.param .b64 param1;
	st.param.b64 	[param1], %rd39;
	.param .b32 retval0;
	call.uni (retval0), 
	vprintf, 
	(
	param0, 
	param1
	);
	ld.param.b32 	%r776, [retval0];
	} // callseq 1462
	and.b64  	%rd983, %rd5, 1048576;
	setp.eq.s64 	%p178, %rd983, 0;
	@%p178 bra 	$L__BB1_515;
	mov.u64 	%rd984, $str$2;
	cvta.global.u64 	%rd985, %rd984;
	{ // callseq 1463, 0
	.param .b64 param0;
	st.param.b64 	[param0], %rd985;
	.param .b64 param1;
	st.param.b64 	[param1], 0;
	.param .b32 retval0;
	call.uni (retval0), 
	vprintf, 
	(
	param0, 
	param1
	);
	ld.param.b32 	%r778, [retval0];
	} // callseq 1463
	bra.uni 	$L__BB1_516;
$L__BB1_515:
	mov.u64 	%rd986, $str$3;
	cvta.global.u64 	%rd987, %rd986;
	{ // callseq 1464, 0
	.param .b64 param0;
	st.param.b64 	[param0], %rd987;
	.param .b64 param1;
	st.param.b64 	[param1], 0;
	.param .b32 retval0;
	call.uni (retval0), 
	vprintf, 
	(
	param0, 
	param1
	);
	ld.param.b32 	%r780, [retval0];
	} // callseq 1464
$L__BB1_516:
	and.b64  	%rd988, %rd5, 524288;
	setp.eq.s64 	%p179, %rd988, 0;
	@%p179 bra 	$L__BB1_518;
	mov.u64 	%rd989, $str$2;
	cvta.global.u64 	%rd990, %rd989;
	{ // callseq 1465, 0
	.param .b64 param0;
	st.param.b64 	[param0], %rd990;
	.param .b64 param1;
	st.param.b64 	[param1], 0;
	.param .b32 retval0;
	call.uni (retval0), 
	vprintf, 
	(
	param0, 
	param1
	);
	ld.param.b32 	%r782, [retval0];
	} // callseq 1465
	bra.uni 	$L__BB1_519;
$L__BB1_518:
	mov.u64 	%rd991, $str$3;
	cvta.global.u64 	%rd992, %rd991;
	{ // callseq 1466, 0
	.param .b64 param0;
	st.param.b64 	[param0], %rd992;
	.param .b64 param1;
	st.param.b64 	[param1], 0;
	.param .b32 retval0;
	call.uni (retval0), 
	vprintf, 
	(
	param0, 
	param1
	);
	ld.param.b32 	%r784, [retval0];
	} // callseq 1466
$L__BB1_519:
	and.b64  	%rd993, %rd5, 262144;
	setp.eq.s64 	%p180, %rd993, 0;
	@%p180 bra 	$L__BB1_521;
	mov.u64 	%rd994, $str$2;
	cvta.global.u64 	%rd995, %rd994;
	{ // callseq 1467, 0
	.param .b64 param0;
	st.param.b64 	[param0], %rd995;
	.param .b64 param1;
	st.param.b64 	[param1], 0;
	.param .b32 retval0;
	call.uni (retval0), 
	vprintf, 
	(
	param0, 
	param1
	);
	ld.param.b32 	%r786, [retval0];
	} // callseq 1467
	bra.uni 	$L__BB1_522;
$L__BB1_521:
	mov.u64 	%rd996, $str$3;
	cvta.global.u64 	%rd997, %rd996;
	{ // callseq 1468, 0
	.param .b64 param0;
	st.param.b64 	[param0], %rd997;
	.param .b64 param1;
	st.param.b64 	[param1], 0;
	.param .b32 retval0;
	call.uni (retval0), 
	vprintf, 
	(
	param0, 
	param1
	);
	ld.param.b32 	%r788, [retval0];
	} // callseq 1468
$L__BB1_522:
	and.b64  	%rd998, %rd5, 131072;
	setp.eq.s64 	%p181, %rd998, 0;
	@%p181 bra 	$L__BB1_524;
	mov.u64 	%rd999, $str$2;
	cvta.global.u64 	%rd1000, %rd999;
	{ // callseq 1469, 0
	.param .b64 param0;
	st.param.b64 	[param0], %rd1000;
	.param .b64 param1;
	st.param.b64 	[param1], 0;
	.param .b32 retval0;
	call.uni (retval0), 
	vprintf, 
	(
	param0, 
	param1
	);
	ld.param.b32 	%r790, [retval0];
	} // callseq 1469
	bra.uni 	$L__BB1_525;
$L__BB1_524:
	mov.u64 	%rd1001, $str$3;
	cvta.global.u64 	%rd1002, %rd1001;
	{ // callseq 1470, 0
	.param .b64 param0;
	st.param.b64 	[param0], %rd1002;
	.param .b64 param1;
	st.param.b64 	[param1], 0;
	.param .b32 retval0;
	call.uni (retval0), 
	vprintf, 
	(
	param0, 
	param1
	);
	ld.param.b32 	%r792, [retval0];
	} // callseq 1470
$L__BB1_525:
	and.b64  	%rd1003, %rd5, 65536;
	setp.eq.s64 	%p182, %rd1003, 0;
	@%p182 bra 	$L__BB1_527;
	mov.u64 	%rd1004, $str$2;
	cvta.global.u64 	%rd1005, %rd1004;
	{ // callseq 1471, 0
	.param .b64 param0;
	st.param.b64 	[param0], %rd1005;
	.param .b64 param1;
	st.param.b64 	[param1], 0;
	.param .b32 retval0;
	call.uni (retval0), 
	vprintf, 
	(
	param0, 
	param1
	);
	ld.param.b32 	%r794, [retval0];
	} // callseq 1471
	bra.uni 	$L__BB1_528;
$L__BB1_527:
	mov.u64 	%rd1006, $str$3;
	cvta.global.u64 	%rd1007, %rd1006;
	{ // callseq 1472, 0
	.param .b64 param0;
	st.param.b64 	[param0], %rd1007;
	.param .b64 param1;
	st.param.b64 	[param1], 0;
	.param .b32 retval0;
	call.uni (retval0), 
	vprintf, 
	(
	param0, 
	param1
	);
	ld.param.b32 	%r796, [retval0];
	} // callseq 1472
$L__BB1_528:
	and.b64  	%rd1008, %rd5, 32768;
	setp.eq.s64 	%p183, %rd1008, 0;
	@%p183 bra 	$L__BB1_530;
	mov.u64 	%rd1009, $str$2;
	cvta.global.u64 	%rd1010, %rd1009;
	{ // callseq 1473, 0
	.param .b64 param0;
	st.param.b64 	[param0], %rd1010;
	.param .b64 param1;
	st.param.b64 	[param1], 0;
	.param .b32 retval0;
	call.uni (retval0), 
	vprintf, 
	(
	param0, 
	param1
	);
	ld.param.b32 	%r798, [retval0];
	} // callseq 1473
	bra.uni 	$L__BB1_531;
$L__BB1_530:
	mov.u64 	%rd1011, $str$3;
	cvta.global.u64 	%rd1012, %rd1011;
	{ // callseq 1474, 0
	.param .b64 param0;
	st.param.b64 	[param0], %rd1012;
	.param .b64 param1;
	st.param.b64 	[param1], 0;
	.param .b32 retval0;
	call.uni (retval0), 
	vprintf, 
	(
	param0, 
	param1
	);
	ld.param.b32 	%r800, [retval0];
	} // callseq 1474
$L__BB1_531:
	and.b64  	%rd1013, %rd5, 16384;
	setp.eq.s64 	%p184, %rd1013, 0;
	@%p184 bra 	$L__BB1_533;
	mov.u64 	%rd1014, $str$2;
	cvta.global.u64 	%rd1015, %rd1014;
	{ // callseq 1475, 0
	.param .b64 param0;
	st.param.b64 	[param0], %rd1015;
	.param .b64 param1;
	st.param.b64 	[param1], 0;
	.param .b32 retval0;
	call.uni (retval0), 
	vprintf, 
	(
	param0, 
	param1
	);
	ld.param.b32 	%r802, [retval0];
	} // callseq 1475
	bra.uni 	$L__BB1_534;
$L__BB1_533:
	mov.u64 	%rd1016, $str$3;
	cvta.global.u64 	%rd1017, %rd1016;
	{ // callseq 1476, 0
	.param .b64 param0;
	st.param.b64 	[param0], %rd1017;
	.param .b64 param1;
	st.param.b64 	[param1], 0;
	.param .b32 retval0;
	call.uni (retval0), 
	vprintf, 
	(
	param0, 
	param1
	);
	ld.param.b32 	%r804, [retval0];
	} // callseq 1476
$L__BB1_534:
	and.b64  	%rd1018, %rd5, 8192;
	setp.eq.s64 	%p185, %rd1018, 0;
	@%p185 bra 	$L__BB1_536;
	mov.u64 	%rd1019, $str$2;
	cvta.global.u64 	%rd1020, %rd1019;
	{ // callseq 1477, 0
	.param .b64 param0;
	st.param.b64 	[param0], %rd1020;
	.param .b64 param1;
	st.param.b64 	[param1], 0;
	.param .b32 retval0;
	call.uni (retval0), 
	vprintf, 
	(
	param0, 
	param1
	);
	ld.param.b32 	%r806, [retval0];
	} // callseq 1477
	bra.uni 	$L__BB1_537;
$L__BB1_536:
	mov.u64 	%rd1021, $str$3;
	cvta.global.u64 	%rd1022, %rd1021;
	{ // callseq 1478, 0
	.param .b64 param0;
	st.param.b64 	[param0], %rd1022;
	.param .b64 param1;
	st.param.b64 	[param1], 0;
	.param .b32 retval0;
	call.uni (retval0), 
	vprintf, 
	(
	param0, 
	param1
	);
	ld.param.b32 	%r808, [retval0];
	} // callseq 1478
$L__BB1_537:
	and.b64  	%rd1023, %rd5, 4096;
	setp.eq.s64 	%p186, %rd1023, 0;
	@%p186 bra 	$L__BB1_539;
	mov.u64 	%rd1024, $str$2;
	cvta.global.u64 	%rd1025, %rd1024;
	{ // callseq 1479, 0
	.param .b64 param0;
	st.param.b64 	[param0], %rd1025;
	.param .b64 param1;
	st.param.b64 	[param1], 0;
	.param .b32 retval0;
	call.uni (retval0), 
	vprintf, 
	(
	param0, 
	param1
	);
	ld.param.b32 	%r810, [retval0];
	} // callseq 1479
	bra.uni 	$L__BB1_540;
$L__BB1_539:
	mov.u64 	%rd1026, $str$3;
	cvta.global.u64 	%rd1027, %rd1026;
	{ // callseq 1480, 0
	.param .b64 param0;
	st.param.b64 	[param0], %rd1027;
	.param .b64 param1;
	st.param.b64 	[param1], 0;
	.param .b32 retval0;
	call.uni (retval0), 
	vprintf, 
	(
	param0, 
	param1
	);
	ld.param.b32 	%r812, [retval0];
	} // callseq 1480
$L__BB1_540:
	and.b64  	%rd1028, %rd5, 2048;
	setp.eq.s64 	%p187, %rd1028, 0;
	@%p187 bra 	$L__BB1_542;
	mov.u64 	%rd1029, $str$2;
	cvta.global.u64 	%rd1030, %rd1029;
	{ // callseq 1481, 0
	.param .b64 param0;
	st.param.b64 	[param0], %rd1030;
	.param .b64 param1;
	st.param.b64 	[param1], 0;
	.param .b32 retval0;
	call.uni (retval0), 
	vprintf, 
	(
	param0, 
	param1
	);
	ld.param.b32 	%r814, [retval0];
	} // callseq 1481
	bra.uni 	$L__BB1_543;
$L__BB1_542:
	mov.u64 	%rd1031, $str$3;
	cvta.global.u64 	%rd1032, %rd1031;
	{ // callseq 1482, 0
	.param .b64 param0;
	st.param.b64 	[param0], %rd1032;
	.param .b64 param1;
	st.param.b64 	[param1], 0;
	.param .b32 retval0;
	call.uni (retval0), 
	vprintf, 
	(
	param0, 
	param1
	);
	ld.param.b32 	%r816, [retval0];
	} // callseq 1482
$L__BB1_543:
	and.b64  	%rd1033, %rd5, 1024;
	setp.eq.s64 	%p188, %rd1033, 0;
	@%p188 bra 	$L__BB1_545;
	mov.u64 	%rd1034, $str$2;
	cvta.global.u64 	%rd1035, %rd1034;
	{ // callseq 1483, 0
	.param .b64 param0;
	st.param.b64 	[param0], %rd1035;
	.param .b64 param1;
	st.param.b64 	[param1], 0;
	.param .b32 retval0;
	call.uni (retval0), 
	vprintf, 
	(
	param0, 
	param1
	);
	ld.param.b32 	%r818, [retval0];
	} // callseq 1483
	bra.uni 	$L__BB1_546;
$L__BB1_545:
	mov.u64 	%rd1036, $str$3;
	cvta.global.u64 	%rd1037, %rd1036;
	{ // callseq 1484, 0
	.param .b64 param0;
	st.param.b64 	[param0], %rd1037;
	.param .b64 param1;
	st.param.b64 	[param1], 0;
	.param .b32 retval0;
	call.uni (retval0), 
	vprintf, 
	(
	param0, 
	param1
	);
	ld.param.b32 	%r820, [retval0];
	} // callseq 1484
$L__BB1_546:
	and.b64  	%rd1038, %rd5, 512;
	setp.eq.s64 	%p189, %rd1038, 0;
	@%p189 bra 	$L__BB1_548;
	mov.u64 	%rd1039, $str$2;
	cvta.global.u64 	%rd1040, %rd1039;
	{ // callseq 1485, 0
	.param .b64 param0;
	st.param.b64 	[param0], %rd1040;
	.param .b64 param1;
	st.param.b64 	[param1], 0;
	.param .b32 retval0;
	call.uni (retval0), 
	vprintf, 
	(
	param0, 
	param1
	);
	ld.param.b32 	%r822, [retval0];
	} // callseq 1485
	bra.uni 	$L__BB1_549;
$L__BB1_548:
	mov.u64 	%rd1041, $str$3;
	cvta.global.u64 	%rd1042, %rd1041;
	{ // callseq 1486, 0
	.param .b64 param0;
	st.param.b64 	[param0], %rd1042;
	.param .b64 param1;
	st.param.b64 	[param1], 0;
	.param .b32 retval0;
	call.uni (retval0), 
	vprintf, 
	(
	param0, 
	param1
	);
	ld.param.b32 	%r824, [retval0];
	} // callseq 1486
$L__BB1_549:
	and.b64  	%rd1043, %rd5, 256;
	setp.eq.s64 	%p190, %rd1043, 0;
	@%p190 bra 	$L__BB1_551;
	mov.u64 	%rd1044, $str$2;
	cvta.global.u64 	%rd1045, %rd1044;
	{ // callseq 1487, 0
	.param .b64 param0;
	st.param.b64 	[param0], %rd1045;
	.param .b64 param1;
	st.param.b64 	[param1], 0;
	.param .b32 retval0;
	call.uni (retval0), 
	vprintf, 
	(
	param0, 
	param1
	);
	ld.param.b32 	%r826, [retval0];
	} // callseq 1487
	bra.uni 	$L__BB1_552;
$L__BB1_551:
	mov.u64 	%rd1046, $str$3;
	cvta.global.u64 	%rd1047, %rd1046;
	{ // callseq 1488, 0
	.param .b64 param0;
	st.param.b64 	[param0], %rd1047;
	.param .b64 param1;
	st.param.b64 	[param1], 0;
	.param .b32 retval0;
	call.uni (retval0), 
	vprintf, 
	(
	param0, 
	param1
	);
	ld.param.b32 	%r828, [retval0];
	} // callseq 1488
$L__BB1_552:
	and.b64  	%rd1048, %rd5, 128;
	setp.eq.s64 	%p191, %rd1048, 0;
	@%p191 bra 	$L__BB1_554;
	mov.u64 	%rd1049, $str$2;
	cvta.global.u64 	%rd1050, %rd1049;
	{ // callseq 1489, 0
	.param .b64 param0;
	st.param.b64 	[param0], %rd1050;
	.param .b64 param1;
	st.param.b64 	[param1], 0;
	.param .b32 retval0;
	call.uni (retval0), 
	vprintf, 
	(
	param0, 
	param1
	);
	ld.param.b32 	%r830, [retval0];
	} // callseq 1489
	bra.uni 	$L__BB1_555;
$L__BB1_554:
	mov.u64 	%rd1051, $str$3;
	cvta.global.u64 	%rd1052, %rd1051;
	{ // callseq 1490, 0
	.param .b64 param0;
	st.param.b64 	[param0], %rd1052;
	.param .b64 param1;
	st.param.b64 	[param1], 0;
	.param .b32 retval0;
	call.uni (retval0), 
	vprintf, 
	(
	param0, 
	param1
	);
	ld.param.b32 	%r832, [retval0];
	} // callseq 1490
$L__BB1_555:
	and.b64  	%rd1053, %rd5, 64;
	setp.eq.s64 	%p192, %rd1053, 0;
	@%p192 bra 	$L__BB1_557;
	mov.u64 	%rd1054, $str$2;
	cvta.global.u64 	%rd1055, %rd1054;
	{ // callseq 1491, 0
	.param .b64 param0;
	st.param.b64 	[param0], %rd1055;
	.param .b64 param1;
	st.param.b64 	[param1], 0;
	.param .b32 retval0;
	call.uni (retval0), 
	vprintf, 
	(
	param0, 
	param1
	);
	ld.param.b32 	%r834, [retval0];
	} // callseq 1491
	bra.uni 	$L__BB1_558;
$L__BB1_557:
	mov.u64 	%rd1056, $str$3;
	cvta.global.u64 	%rd1057, %rd1056;
	{ // callseq 1492, 0
	.param .b64 param0;
	st.param.b64 	[param0], %rd1057;
	.param .b64 param1;
	st.param.b64 	[param1], 0;
	.param .b32 retval0;
	call.uni (retval0), 
	vprintf, 
	(
	param0, 
	param1
	);
	ld.param.b32 	%r836, [retval0];
	} // callseq 1492
$L__BB1_558:
	and.b64  	%rd1058, %rd5, 32;
	setp.eq.s64 	%p193, %rd1058, 0;
	@%p193 bra 	$L__BB1_560;
	mov.u64 	%rd1059, $str$2;
	cvta.global.u64 	%rd1060, %rd1059;
	{ // callseq 1493, 0
	.param .b64 param0;
	st.param.b64 	[param0], %rd1060;
	.param .b64 param1;
	st.param.b64 	[param1], 0;
	.param .b32 retval0;
	call.uni (retval0), 
	vprintf, 
	(
	param0, 
	param1
	);
	ld.param.b32 	%r838, [retval0];
	} // callseq 1493
	bra.uni 	$L__BB1_561;
$L__BB1_560:
	mov.u64 	%rd1061, $str$3;
	cvta.global.u64 	%rd1062, %rd1061;
	{ // callseq 1494, 0
	.param .b64 param0;
	st.param.b64 	[param0], %rd1062;
	.param .b64 param1;
	st.param.b64 	[param1], 0;
	.param .b32 retval0;
	call.uni (retval0), 
	vprintf, 
	(
	param0, 
	param1
	);
	ld.param.b32 	%r840, [retval0];
	} // callseq 1494
$L__BB1_561:
	and.b64  	%rd1063, %rd5, 16;
	setp.eq.s64 	%p194, %rd1063, 0;
	@%p194 bra 	$L__BB1_563;
	mov.u64 	%rd1064, $str$2;
	cvta.global.u64 	%rd1065, %rd1064;
	{ // callseq 1495, 0
	.param .b64 param0;
	st.param.b64 	[param0], %rd1065;
	.param .b64 param1;
	st.param.b64 	[param1], 0;
	.param .b32 retval0;
	call.uni (retval0), 
	vprintf, 
	(
	param0, 
	param1
	);
	ld.param.b32 	%r842, [retval0];
	} // callseq 1495
	bra.uni 	$L__BB1_564;
$L__BB1_563:
	mov.u64 	%rd1066, $str$3;
	cvta.global.u64 	%rd1067, %rd1066;
	{ // callseq 1496, 0
	.param .b64 param0;
	st.param.b64 	[param0], %rd1067;
	.param .b64 param1;
	st.param.b64 	[param1], 0;
	.param .b32 retval0;
	call.uni (retval0), 
	vprintf, 
	(
	param0, 
	param1
	);
	ld.param.b32 	%r844, [retval0];
	} // callseq 1496
$L__BB1_564:
	and.b64  	%rd1068, %rd5, 8;
	setp.eq.s64 	%p195, %rd1068, 0;
	@%p195 bra 	$L__BB1_566;
	mov.u64 	%rd1069, $str$2;
	cvta.global.u64 	%rd1070, %rd1069;
	{ // callseq 1497, 0
	.param .b64 param0;
	st.param.b64 	[param0], %rd1070;
	.param .b64 param1;
	st.param.b64 	[param1], 0;
	.param .b32 retval0;
	call.uni (retval0), 
	vprintf, 
	(
	param0, 
	param1
	);
	ld.param.b32 	%r846, [retval0];
	} // callseq 1497
	bra.uni 	$L__BB1_567;
$L__BB1_566:
	mov.u64 	%rd1071, $str$3;
	cvta.global.u64 	%rd1072, %rd1071;
	{ // callseq 1498, 0
	.param .b64 param0;
	st.param.b64 	[param0], %rd1072;
	.param .b64 param1;
	st.param.b64 	[param1], 0;
	.param .b32 retval0;
	call.uni (retval0), 
	vprintf, 
	(
	param0, 
	param1
	);
	ld.param.b32 	%r848, [retval0];
	} // callseq 1498
$L__BB1_567:
	and.b64  	%rd1073, %rd5, 4;
	setp.eq.s64 	%p196, %rd1073, 0;
	@%p196 bra 	$L__BB1_569;
	mov.u64 	%rd1074, $str$2;
	cvta.global.u64 	%rd1075, %rd1074;
	{ // callseq 1499, 0
	.param .b64 param0;
	st.param.b64 	[param0], %rd1075;
	.param .b64 param1;
	st.param.b64 	[param1], 0;
	.param .b32 retval0;
	call.uni (retval0), 
	vprintf, 
	(
	param0, 
	param1
	);
	ld.param.b32 	%r850, [retval0];
	} // callseq 1499
	bra.uni 	$L__BB1_570;
$L__BB1_569:
	mov.u64 	%rd1076, $str$3;
	cvta.global.u64 	%rd1077, %rd1076;
	{ // callseq 1500, 0
	.param .b64 param0;
	st.param.b64 	[param0], %rd1077;
	.param .b64 param1;
	st.param.b64 	[param1], 0;
	.param .b32 retval0;
	call.uni (retval0), 
	vprintf, 
	(
	param0, 
	param1
	);
	ld.param.b32 	%r852, [retval0];
	} // callseq 1500
$L__BB1_570:
	and.b64  	%rd1078, %rd5, 2;
	setp.eq.s64 	%p197, %rd1078, 0;
	@%p197 bra 	$L__BB1_572;
	mov.u64 	%rd1079, $str$2;
	cvta.global.u64 	%rd1080, %rd1079;
	{ // callseq 1501, 0
	.param .b64 param0;
	st.param.b64 	[param0], %rd1080;
	.param .b64 param1;
	st.param.b64 	[param1], 0;
	.param .b32 retval0;
	call.uni (retval0), 
	vprintf, 
	(
	param0, 
	param1
	);
	ld.param.b32 	%r854, [retval0];
	} // callseq 1501
	bra.uni 	$L__BB1_573;
$L__BB1_572:
	mov.u64 	%rd1081, $str$3;
	cvta.global.u64 	%rd1082, %rd1081;
	{ // callseq 1502, 0
	.param .b64 param0;
	st.param.b64 	[param0], %rd1082;
	.param .b64 param1;
	st.param.b64 	[param1], 0;
	.param .b32 retval0;
	call.uni (retval0), 
	vprintf, 
	(
	param0, 
	param1
	);
	ld.param.b32 	%r856, [retval0];
	} // callseq 1502
$L__BB1_573:
	cvt.u32.u64 	%r858, %rd5;
	shl.b32 	%r859, %r858, 11;
	shr.s32 	%r860, %r859, 12;
	cvta.to.local.u64 	%rd1084, %rd39;
	st.local.u32 	[%rd1084], %r860;
	cvta.global.u64 	%rd1086, %rd146;
	{ // callseq 1503, 0
	.param .b64 param0;
	st.param.b64 	[param0], %rd1086;
	.param .b64 param1;
	st.param.b64 	[param1], %rd39;
	.param .b32 retval0;
	call.uni (retval0), 
	vprintf, 
	(
	param0, 
	param1
	);
	ld.param.b32 	%r861, [retval0];
	} // callseq 1503
	and.b64  	%rd7, %rd5, 1;
	setp.eq.s64 	%p198, %rd7, 0;
	@%p198 bra 	$L__BB1_575;
	mov.u64 	%rd1087, $str$2;
	cvta.global.u64 	%rd1088, %rd1087;
	{ // callseq 1504, 0
	.param .b64 param0;
	st.param.b64 	[param0], %rd1088;
	.param .b64 param1;
	st.param.b64 	[param1], 0;
	.param .b32 retval0;
	call.uni (retval0), 
	vprintf, 
	(
	param0, 
	param1
	);
	ld.param.b32 	%r863, [retval0];
	} // callseq 1504
	bra.uni 	$L__BB1_576;
$L__BB1_575:
	mov.u64 	%rd1089, $str$3;
	cvta.global.u64 	%rd1090, %rd1089;
	{ // callseq 1505, 0
	.param .b64 param0;
	st.param.b64 	[param0], %rd1090;
	.param .b64 param1;
	st.param.b64 	[param1], 0;
	.param .b32 retval0;
	call.uni (retval0), 
	vprintf, 
	(
	param0, 
	param1
	);
	ld.param.b32 	%r865, [retval0];
	} // callseq 1505
$L__BB1_576:
	cvta.to.local.u64 	%rd1092, %rd39;
	st.local.u32 	[%rd1092], %rd7;
	cvta.global.u64 	%rd1094, %rd41;
	{ // callseq 1506, 0
	.param .b64 param0;
	st.param.b64 	[param0], %rd1094;
	.param .b64 param1;
	st.param.b64 	[param1], %rd39;
	.param .b32 retval0;
	call.uni (retval0), 
	vprintf, 
	(
	param0, 
	param1
	);
	ld.param.b32 	%r876, [retval0];
	} // callseq 1506
	mov.b32 	%r869, 0;
	// begin inline asm
	{
.reg .pred complete;
mbarrier.test_wait.parity.shared::cta.b64 complete, [%r1], %r869;
selp.u32 %r867, 1, 0, complete;
}

	// end inline asm
	setp.ne.s32 	%p199, %r867, 0;
	mov.b32 	%r872, 1;
	// begin inline asm
	{
.reg .pred complete;
mbarrier.test_wait.parity.shared::cta.b64 complete, [%r1], %r872;
selp.u32 %r870, 1, 0, complete;
}

	// end inline asm
	setp.ne.s32 	%p200, %r870, 0;
	selp.u32 	%r878, 1, 0, %p199;
	selp.u32 	%r879, 1, 0, %p200;
	cvta.to.local.u64 	%rd1096, %rd39;
	st.local.v2.u32 	[%rd1096], {%r878, %r879};
	cvta.global.u64 	%rd1098, %rd384;
	{ // callseq 1507, 0
	.param .b64 param0;
	st.param.b64 	[param0], %rd1098;
	.param .b64 param1;
	st.param.b64 	[param1], %rd39;
	.param .b32 retval0;
	call.uni (retval0), 
	vprintf, 
	(
	param0, 
	param1
	);
	ld.param.b32 	%r880, [retval0];
	} // callseq 1507
	cvta.to.local.u64 	%rd8, %rd386;
	st.local.u32 	[%rd8], %r872;
	mov.u64 	%rd1100, $str$8;
	cvta.global.u64 	%rd1101, %rd1100;
	{ // callseq 1508, 0
	.param .b64 param0;
	st.param.b64 	[param0], %rd1101;
	.param .b64 param1;
	st.param.b64 	[param1], %rd386;
	.param .b32 retval0;
	call.uni (retval0), 
	vprintf, 
	(
	param0, 
	param1
	);
	ld.param.b32 	%r882, [retval0];
	} // callseq 1508
	mov.b32 	%r874, 256;
	// begin inline asm
	mbarrier.complete_tx.shared::cta.b64 [%r1], %r874;

	// end inline asm
	// begin inline asm
	mbarrier.inval.shared::cta.b64 [%r1];

	// end inline asm
	ld.shared.u64 	%rd9, [_ZZ19mbarrier_test_case2vE3bar];
	mov.u64 	%rd1102, $str;
	cvta.global.u64 	%rd1103, %rd1102;
	{ // callseq 1509, 0
	.param .b64 param0;
	st.param.b64 	[param0], %rd1103;
	.param .b64 param1;
	st.param.b64 	[param1], 0;
	.param .b32 retval0;
	call.uni (retval0), 
	vprintf, 
	(
	param0, 
	param1
	);
	ld.param.b32 	%r884, [retval0];
	} // callseq 1509
	setp.gt.s64 	%p201, %rd9, -1;
	@%p201 bra 	$L__BB1_578;
	mov.u64 	%rd1104, $str$2;
	cvta.global.u64 	%rd1105, %rd1104;
	{ // callseq 1510, 0
	.param .b64 param0;
	st.param.b64 	[param0], %rd1105;
	.param .b64 param1;
	st.param.b64 	[param1], 0;
	.param .b32 retval0;
	call.uni (retval0), 
	vprintf, 
	(
	param0, 
	param1
	);
	ld.param.b32 	%r886, [retval0];
	} // callseq 1510
	bra.uni 	$L__BB1_579;
$L__BB1_578:
	mov.u64 	%rd1106, $str$3;
	cvta.global.u64 	%rd1107, %rd1106;
	{ // callseq 1511, 0
	.param .b64 param0;
	st.param.b64 	[param0], %rd1107;
	.param .b64 param1;
	st.param.b64 	[param1], 0;
	.param .b32 retval0;
	call.uni (retval0), 
	vprintf, 
	(
	param0, 
	param1
	);
	ld.param.b32 	%r888, [retval0];
	} // callseq 1511
$L__BB1_579:
	shr.u64 	%rd1108, %rd9, 63;
	cvta.to.local.u64 	%rd1110, %rd39;
	st.local.u32 	[%rd1110], %rd1108;
	cvta.global.u64 	%rd1112, %rd41;
	{ // callseq 1512, 0
	.param .b64 param0;
	st.param.b64 	[param0], %rd1112;
	.param .b64 param1;
	st.param.b64 	[param1], %rd39;
	.param .b32 retval0;
	call.uni (retval0), 
	vprintf, 
	(
	param0, 
	param1
	);
	ld.param.b32 	%r890, [retval0];
	} // callseq 1512
	and.b64  	%rd1113, %rd9, 4611686018427387904;
	setp.eq.s64 	%p202, %rd1113, 0;
	@%p202 bra 	$L__BB1_581;
	mov.u64 	%rd1114, $str$2;
	cvta.global.u64 	%rd1115, %rd1114;
	{ // callseq 1513, 0
	.param .b64 param0;
	st.param.b64 	[param0], %rd1115;
	.param .b64 param1;
	st.param.b64 	[param1], 0;
	.param .b32 retval0;
	call.uni (retval0), 
	vprintf, 
	(
	param0, 
	param1
	);
	ld.param.b32 	%r892, [retval0];
	} // callseq 1513
	bra.uni 	$L__BB1_582;
$L__BB1_581:
	mov.u64 	%rd1116, $str$3;
	cvta.global.u64 	%rd1117, %rd1116;
	{ // callseq 1514, 0
	.param .b64 param0;
	st.param.b64 	[param0], %rd1117;
	.param .b64 param1;
	st.param.b64 	[param1], 0;
	.param .b32 retval0;
	call.uni (retval0), 
	vprintf, 
	(
	param0, 
	param1
	);
	ld.param.b32 	%r894, [retval0];
	} // callseq 1514
$L__BB1_582:
	and.b64  	%rd1118, %rd9, 2305843009213693952;
	setp.eq.s64 	%p203, %rd1118, 0;
	@%p203 bra 	$L__BB1_584;
	mov.u64 	%rd1119, $str$2;
	cvta.global.u64 	%rd1120, %rd1119;
	{ // callseq 1515, 0
	.param .b64 param0;
	st.param.b64 	[param0], %rd1120;
	.param .b64 param1;
	st.param.b64 	[param1], 0;
	.param .b32 retval0;
	call.uni (retval0), 
	vprintf, 
	(
	param0, 
	param1
	);
	ld.param.b32 	%r896, [retval0];
	} // callseq 1515
	bra.uni 	$L__BB1_585;
$L__BB1_584:
	mov.u64 	%rd1121, $str$3;
	cvta.global.u64 	%rd1122, %rd1121;
	{ // callseq 1516, 0
	.param .b64 param0;
	st.param.b64 	[param0], %rd1122;
	.param .b64 param1;
	st.param.b64 	[param1], 0;
	.param .b32 retval0;
	call.uni (retval0), 
	vprintf, 
	(
	param0, 
	param1
	);
	ld.param.b32 	%r898, [retval0];
	} // callseq 1516
$L__BB1_585:
	and.b64  	%rd1123, %rd9, 1152921504606846976;
	setp.eq.s64 	%p204, %rd1123, 0;
	@%p204 bra 	$L__BB1_587;
	mov.u64 	%rd1124, $str$2;
	cvta.global.u64 	%rd1125, %rd1124;
	{ // callseq 1517, 0
	.param .b64 param0;
	st.param.b64 	[param0], %rd1125;
	.param .b64 param1;
	st.param.b64 	[param1], 0;
	.param .b32 retval0;
	call.uni (retval0), 
	vprintf, 
	(
	param0, 
	param1
	);
	ld.param.b32 	%r900, [retval0];
	} // callseq 1517
	bra.uni 	$L__BB1_588;
$L__BB1_587:
	mov.u64 	%rd1126, $str$3;
	cvta.global.u64 	%rd1127, %rd1126;
	{ // callseq 1518, 0
	.param .b64 param0;
	st.param.b64 	[param0], %rd1127;
	.param .b64 param1;
	st.param.b64 	[param1], 0;
	.param .b32 retval0;
	call.uni (retval0), 
	vprintf, 
	(
	param0, 
	param1
	);
	ld.param.b32 	%r902, [retval0];
	} // callseq 1518
$L__BB1_588:
	and.b64  	%rd1128, %rd9, 576460752303423488;
	setp.eq.s64 	%p205, %rd1128, 0;
	@%p205 bra 	$L__BB1_590;
	mov.u64 	%rd1129, $str$2;
	cvta.global.u64 	%rd1130, %rd1129;
	{ // callseq 1519, 0
	.param .b64 param0;
	st.param.b64 	[param0], %rd1130;
	.param .b64 param1;
	st.param.b64 	[param1], 0;
	.param .b32 retval0;
	call.uni (retval0), 
	vprintf, 
	(
	param0, 
	param1
	);
	ld.param.b32 	%r904, [retval0];
	} // callseq 1519
	bra.uni 	$L__BB1_591;
$L__BB1_590:
	mov.u64 	%rd1131, $str$3;
	cvta.global.u64 	%rd1132, %rd1131;
	{ // callseq 1520, 0
	.param .b64 param0;
	st.param.b64 	[param0], %rd1132;
	.param .b64 param1;
	st.param.b64 	[param1], 0;
	.param .b32 retval0;
	call.uni (retval0), 
	vprintf, 
	(
	param0, 
	param1
	);
	ld.param.b32 	%r906, [retval0];
	} // callseq 1520
$L__BB1_591:
	and.b64  	%rd1133, %rd9, 288230376151711744;
	setp.eq.s64 	%p206, %rd1133, 0;
	@%p206 bra 	$L__BB1_593;
	mov.u64 	%rd1134, $str$2;
	cvta.global.u64 	%rd1135, %rd1134;
	{ // callseq 1521, 0
	.param .b64 param0;
	st.param.b64 	[param0], %rd1135;
	.param .b64 param1;
	st.param.b64 	[param1], 0;
	.param .b32 retval0;
	call.uni (retval0), 
	vprintf, 
	(
	param0, 
	param1
	);
	ld.param.b32 	%r908, [retval0];
	} // callseq 1521
	bra.uni 	$L__BB1_594;
$L__BB1_593:
	mov.u64 	%rd1136, $str$3;
	cvta.global.u64 	%rd1137, %rd1136;
	{ // callseq 1522, 0
	.param .b64 param0;
	st.param.b64 	[param0], %rd1137;
	.param .b64 param1;
	st.param.b64 	[param1], 0;
	.param .b32 retval0;
	call.uni (retval0), 
	vprintf, 
	(
	param0, 
	param1
	);
	ld.param.b32 	%r910, [retval0];
	} // callseq 1522
$L__BB1_594:
	and.b64  	%rd1138, %rd9, 144115188075855872;
	setp.eq.s64 	%p207, %rd1138, 0;
	@%p207 bra 	$L__BB1_596;
	mov.u64 	%rd1139, $str$2;
	cvta.global.u64 	%rd1140, %rd1139;
	{ // callseq 1523, 0
	.param .b64 param0;
	st.param.b64 	[param0], %rd1140;
	.param .b64 param1;
	st.param.b64 	[param1], 0;
	.param .b32 retval0;
	call.uni (retval0), 
	vprintf, 
	(
	param0, 
	param1
	);
	ld.param.b32 	%r912, [retval0];
	} // callseq 1523
	bra.uni 	$L__BB1_597;
$L__BB1_596:
	mov.u64 	%rd1141, $str$3;
	cvta.global.u64 	%rd1142, %rd1141;
	{ // callseq 1524, 0
	.param .b64 param0;
	st.param.b64 	[param0], %rd1142;
	.param .b64 param1;
	st.param.b64 	[param1], 0;
	.param .b32 retval0;
	call.uni (retval0), 
	vprintf, 
	(
	param0, 
	param1
	);
	ld.param.b32 	%r914, [retval0];
	} // callseq 1524
$L__BB1_597:
	and.b64  	%rd1143, %rd9, 72057594037927936;
	setp.eq.s64 	%p208, %rd1143, 0;
	@%p208 bra 	$L__BB1_599;
	mov.u64 	%rd1144, $str$2;
	cvta.global.u64 	%rd1145, %rd1144;
	{ // callseq 1525, 0
	.param .b64 param0;
	st.param.b64 	[param0], %rd1145;
	.param .b64 param1;
	st.param.b64 	[param1], 0;
	.param .b32 retval0;
	call.uni (retval0), 
	vprintf, 
	(
	param0, 
	param1
	);
	ld.param.b32 	%r916, [retval0];
	} // callseq 1525
	bra.uni 	$L__BB1_600;
$L__BB1_599:
	mov.u64 	%rd1146, $str$3;
	cvta.global.u64 	%rd1147, %rd1146;
	{ // callseq 1526, 0
	.param .b64 param0;
	st.param.b64 	[param0], %rd1147;
	.param .b64 param1;
	st.param.b64 	[param1], 0;
	.param .b32 retval0;
	call.uni (retval0), 
	vprintf, 
	(
	param0, 
	param1
	);
	ld.param.b32 	%r918, [retval0];
	} // callseq 1526
$L__BB1_600:
	and.b64  	%rd1148, %rd9, 36028797018963968;
	setp.eq.s64 	%p209, %rd1148, 0;
	@%p209 bra 	$L__BB1_602;
	mov.u64 	%rd1149, $str$2;
	cvta.global.u64 	%rd1150, %rd1149;
	{ // callseq 1527, 0
	.param .b64 param0;
	st.param.b64 	[param0], %rd1150;
	.param .b64 param1;
	st.param.b64 	[param1], 0;
	.param .b32 retval0;
	call.uni (retval0), 
	vprintf, 
	(
	param0, 
	param1
	);
	ld.param.b32 	%r920, [retval0];
	} // callseq 1527
	bra.uni 	$L__BB1_603;
$L__BB1_602:
	mov.u64 	%rd1151, $str$3;
	cvta.global.u64 	%rd1152, %rd1151;
	{ // callseq 1528, 0
	.param .b64 param0;
	st.param.b64 	[param0], %rd1152;
	.param .b64 param1;
	st.param.b64 	[param1], 0;
	.param .b32 retval0;
	call.uni (retval0), 
	vprintf, 
	(
	param0, 
	param1
	);
	ld.param.b32 	%r922, [retval0];
	} // callseq 1528
$L__BB1_603:
	and.b64  	%rd1153, %rd9, 18014398509481984;
	setp.eq.s64 	%p210, %rd1153, 0;
	@%p210 bra 	$L__BB1_605;
	mov.u64 	%rd1154, $str$2;
	cvta.global.u64 	%rd1155, %rd1154;
	{ // callseq 1529, 0
	.param .b64 param0;
	st.param.b64 	[param0], %rd1155;
	.param .b64 param1;
	st.param.b64 	[param1], 0;
	.param .b32 retval0;
	call.uni (retval0), 
	vprintf, 
	(
	param0, 
	param1
	);
	ld.param.b32 	%r924, [retval0];
	} // callseq 1529
	bra.uni 	$L__BB1_606;
$L__BB1_605:
	mov.u64 	%rd1156, $str$3;
	cvta.global.u64 	%rd1157, %rd1156;
	{ // callseq 1530, 0
	.param .b64 param0;
	st.param.b64 	[param0], %rd1157;
	.param .b64 param1;
	st.param.b64 	[param1], 0;
	.param .b32 retval0;
	call.uni (retval0), 
	vprintf, 
	(
	param0, 
	param1
	);
	ld.param.b32 	%r926, [retval0];
	} // callseq 1530
$L__BB1_606:
	and.b64  	%rd1158, %rd9, 9007199254740992;
	setp.eq.s64 	%p211, %rd1158, 0;
	@%p211 bra 	$L__BB1_608;
	mov.u64 	%rd1159, $str$2;
	cvta.global.u64 	%rd1160, %rd1159;
	{ // callseq 1531, 0
	.param .b64 param0;
	st.param.b64 	[param0], %rd1160;
	.param .b64 param1;
	st.param.b64 	[param1], 0;
	.param .b32 retval0;
	call.uni (retval0), 
	vprintf, 
	(
	param0, 
	param1
	);
	ld.param.b32 	%r928, [retval0];
	} // callseq 1531
	bra.uni 	$L__BB1_609;
$L__BB1_608:
	mov.u64 	%rd1161, $str$3;
	cvta.global.u64 	%rd1162, %rd1161;
	{ // callseq 1532, 0
	.param .b64 param0;
	st.param.b64 	[param0], %rd1162;
	.param .b64 param1;
	st.param.b64 	[param1], 0;
	.param .b32 retval0;
	call.uni (retval0), 
	vprintf, 
	(
	param0, 
	param1
	);
	ld.param.b32 	%r930, [retval0];
	} // callseq 1532
$L__BB1_609:
	and.b64  	%rd1163, %rd9, 4503599627370496;
	setp.eq.s64 	%p212, %rd1163, 0;
	@%p212 bra 	$L__BB1_611;
	mov.u64 	%rd1164, $str$2;
	cvta.global.u64 	%rd1165, %rd1164;
	{ // callseq 1533, 0
	.param .b64 param0;
	st.param.b64 	[param0], %rd1165;
	.param .b64 param1;
	st.param.b64 	[param1], 0;
	.param .b32 retval0;
	call.uni (retval0), 
	vprintf, 
	(
	param0, 
	param1
	);
	ld.param.b32 	%r932, [retval0];
	} // callseq 1533
	bra.uni 	$L__BB1_612;
$L__BB1_611:
	mov.u64 	%rd1166, $str$3;
	cvta.global.u64 	%rd1167, %rd1166;
	{ // callseq 1534, 0
	.param .b64 param0;
	st.param.b64 	[param0], %rd1167;
	.param .b64 param1;
	st.param.b64 	[param1], 0;
	.param .b32 retval0;
	call.uni (retval0), 
	vprintf, 
	(
	param0, 
	param1
	);
	ld.param.b32 	%r934, [retval0];
	} // callseq 1534
$L__BB1_612:
	and.b64  	%rd1168, %rd9, 2251799813685248;
	setp.eq.s64 	%p213, %rd1168, 0;
	@%p213 bra 	$L__BB1_614;
	mov.u64 	%rd1169, $str$2;
	cvta.global.u64 	%rd1170, %rd1169;
	{ // callseq 1535, 0
	.param .b64 param0;
	st.param.b64 	[param0], %rd1170;
	.param .b64 param1;
	st.param.b64 	[param1], 0;
	.param .b32 retval0;
	call.uni (retval0), 
	vprintf, 
	(
	param0, 
	param1
	);
	ld.param.b32 	%r936, [retval0];
	} // callseq 1535
	bra.uni 	$L__BB1_615;
$L__BB1_614:
	mov.u64 	%rd1171, $str$3;
	cvta.global.u64 	%rd1172, %rd1171;
	{ // callseq 1536, 0
	.param .b64 param0;
	st.param.b64 	[param0], %rd1172;
	.param .b64 param1;
	st.param.b64 	[param1], 0;
	.param .b32 retval0;
	call.uni (retval0), 
	vprintf, 
	(
	param0, 
	param1
	);
	ld.param.b32 	%r938, [retval0];
	} // callseq 1536
$L__BB1_615:
	and.b64  	%rd1173, %rd9, 1125899906842624;
	setp.eq.s64 	%p214, %rd1173, 0;
	@%p214 bra 	$L__BB1_617;
	mov.u64 	%rd1174, $str$2;
	cvta.global.u64 	%rd1175, %rd1174;
	{ // callseq 1537, 0
	.param .b64 param0;
	st.param.b64 	[param0], %rd1175;
	.param .b64 param1;
	st.param.b64 	[param1], 0;
	.param .b32 retval0;
	call.uni (retval0), 
	vprintf, 
	(
	param0, 
	param1
	);
	ld.param.b32 	%r940, [retval0];
	} // callseq 1537
	bra.uni 	$L__BB1_618;
$L__BB1_617:
	mov.u64 	%rd1176, $str$3;
	cvta.global.u64 	%rd1177, %rd1176;
	{ // callseq 1538, 0
	.param .b64 param0;
	st.param.b64 	[param0], %rd1177;
	.param .b64 param1;
	st.param.b64 	[param1], 0;
	.param .b32 retval0;
	call.uni (retval0), 
	vprintf, 
	(
	param0, 
	param1
	);
	ld.param.b32 	%r942, [retval0];
	} // callseq 1538
$L__BB1_618:
	and.b64  	%rd1178, %rd9, 562949953421312;
	setp.eq.s64 	%p215, %rd1178, 0;
	@%p215 bra 	$L__BB1_620;
	mov.u64 	%rd1179, $str$2;
	cvta.global.u64 	%rd1180, %rd1179;
	{ // callseq 1539, 0
	.param .b64 param0;
	st.param.b64 	[param0], %rd1180;
	.param .b64 param1;
	st.param.b64 	[param1], 0;
	.param .b32 retval0;
	call.uni (retval0), 
	vprintf, 
	(
	param0, 
	param1
	);
	ld.param.b32 	%r944, [retval0];
	} // callseq 1539
	bra.uni 	$L__BB1_621;
$L__BB1_620:
	mov.u64 	%rd1181, $str$3;
	cvta.global.u64 	%rd1182, %rd1181;
	{ // callseq 1540, 0
	.param .b64 param0;
	st.param.b64 	[param0], %rd1182;
	.param .b64 param1;
	st.param.b64 	[param1], 0;
	.param .b32 retval0;
	call.uni (retval0), 
	vprintf, 
	(
	param0, 
	param1
	);
	ld.param.b32 	%r946, [retval0];
	} // callseq 1540
$L__BB1_621:
	and.b64  	%rd1183, %rd9, 281474976710656;
	setp.eq.s64 	%p216, %rd1183, 0;
	@%p216 bra 	$L__BB1_623;
	mov.u64 	%rd1184, $str$2;
	cvta.global.u64 	%rd1185, %rd1184;
	{ // callseq 1541, 0
	.param .b64 param0;
	st.param.b64 	[param0], %rd1185;
	.param .b64 param1;
	st.param.b64 	[param1], 0;
	.param .b32 retval0;
	call.uni (retval0), 
	vprintf, 
	(
	param0, 
	param1
	);
	ld.param.b32 	%r948, [retval0];
	} // callseq 1541
	bra.uni 	$L__BB1_624;
$L__BB1_623:
	mov.u64 	%rd1186, $str$3;
	cvta.global.u64 	%rd1187, %rd1186;
	{ // callseq 1542, 0
	.param .b64 param0;
	st.param.b64 	[param0], %rd1187;
	.param .b64 param1;
	st.param.b64 	[param1], 0;
	.param .b32 retval0;
	call.uni (retval0), 
	vprintf, 
	(
	param0, 
	param1
	);
	ld.param.b32 	%r950, [retval0];
	} // callseq 1542
$L__BB1_624:
	and.b64  	%rd1188, %rd9, 140737488355328;
	setp.eq.s64 	%p217, %rd1188, 0;
	@%p217 bra 	$L__BB1_626;
	mov.u64 	%rd1189, $str$2;
	cvta.global.u64 	%rd1190, %rd1189;
	{ // callseq 1543, 0
	.param .b64 param0;
	st.param.b64 	[param0], %rd1190;
	.param .b64 param1;
	st.param.b64 	[param1], 0;
	.param .b32 retval0;
	call.uni (retval0), 
	vprintf, 
	(
	param0, 
	param1
	);
	ld.param.b32 	%r952, [retval0];
	} // callseq 1543
	bra.uni 	$L__BB1_627;
$L__BB1_626:
	mov.u64 	%rd1191, $str$3;
	cvta.global.u64 	%rd1192, %rd1191;
	{ // callseq 1544, 0
	.param .b64 param0;
	st.param.b64 	[param0], %rd1192;
	.param .b64 param1;
	st.param.b64 	[param1], 0;
	.param .b32 retval0;
	call.uni (retval0), 
	vprintf, 
	(
	param0, 
	param1
	);
	ld.param.b32 	%r954, [retval0];
	} // callseq 1544
$L__BB1_627:
	and.b64  	%rd1193, %rd9, 70368744177664;
	setp.eq.s64 	%p218, %rd1193, 0;
	@%p218 bra 	$L__BB1_629;
	mov.u64 	%rd1194, $str$2;
	cvta.global.u64 	%rd1195, %rd1194;
	{ // callseq 1545, 0
	.param .b64 param0;
	st.param.b64 	[param0], %rd1195;
	.param .b64 param1;
	st.param.b64 	[param1], 0;
	.param .b32 retval0;
	call.uni (retval0), 
	vprintf, 
	(
	param0, 
	param1
	);
	ld.param.b32 	%r956, [retval0];
	} // callseq 1545
	bra.uni 	$L__BB1_630;
$L__BB1_629:
	mov.u64 	%rd1196, $str$3;
	cvta.global.u64 	%rd1197, %rd1196;
	{ // callseq 1546, 0
	.param .b64 param0;
	st.param.b64 	[param0], %rd1197;
	.param .b64 param1;
	st.param.b64 	[param1], 0;
	.param .b32 retval0;
	call.uni (retval0), 
	vprintf, 
	(
	param0, 
	param1
	);
	ld.param.b32 	%r958, [retval0];
	} // callseq 1546
$L__BB1_630:
	and.b64  	%rd1198, %rd9, 35184372088832;
	setp.eq.s64 	%p219, %rd1198, 0;
	@%p219 bra 	$L__BB1_632;
	mov.u64 	%rd1199, $str$2;
	cvta.global.u64 	%rd1200, %rd1199;
	{ // callseq 1547, 0
	.param .b64 param0;
	st.param.b64 	[param0], %rd1200;
	.param .b64 param1;
	st.param.b64 	[param1], 0;
	.param .b32 retval0;
	call.uni (retval0), 
	vprintf, 
	(
	param0, 
	param1
	);
	ld.param.b32 	%r960, [retval0];
	} // callseq 1547
	bra.uni 	$L__BB1_633;
$L__BB1_632:
	mov.u64 	%rd1201, $str$3;
	cvta.global.u64 	%rd1202, %rd1201;
	{ // callseq 1548, 0
	.param .b64 param0;
	st.param.b64 	[param0], %rd1202;
	.param .b64 param1;
	st.param.b64 	[param1], 0;
	.param .b32 retval0;
	call.uni (retval0), 
	vprintf, 
	(
	param0, 
	param1
	);
	ld.param.b32 	%r962, [retval0];
	} // callseq 1548
$L__BB1_633:
	and.b64  	%rd1203, %rd9, 17592186044416;
	setp.eq.s64 	%p220, %rd1203, 0;
	@%p220 bra 	$L__BB1_635;
	mov.u64 	%rd1204, $str$2;
	cvta.global.u64 	%rd1205, %rd1204;
	{ // callseq 1549, 0
	.param .b64 param0;
	st.param.b64 	[param0], %rd1205;
	.param .b64 param1;
	st.param.b64 	[param1], 0;
	.param .b32 retval0;
	call.uni (retval0), 
	vprintf, 
	(
	param0, 
	param1
	);
	ld.param.b32 	%r964, [retval0];
	} // callseq 1549
	bra.uni 	$L__BB1_636;
$L__BB1_635:
	mov.u64 	%rd1206, $str$3;
	cvta.global.u64 	%rd1207, %rd1206;
	{ // callseq 1550, 0
	.param .b64 param0;
	st.param.b64 	[param0], %rd1207;
	.param .b64 param1;
	st.param.b64 	[param1], 0;
	.param .b32 retval0;
	call.uni (retval0), 
	vprintf, 
	(
	param0, 
	param1
	);
	ld.param.b32 	%r966, [retval0];
	} // callseq 1550
$L__BB1_636:
	and.b64  	%rd1208, %rd9, 8796093022208;
	setp.eq.s64 	%p221, %rd1208, 0;
	@%p221 bra 	$L__BB1_638;
	mov.u64 	%rd1209, $str$2;
	cvta.global.u64 	%rd1210, %rd1209;
	{ // callseq 1551, 0
	.param .b64 param0;
	st.param.b64 	[param0], %rd1210;
	.param .b64 param1;
	st.param.b64 	[param1], 0;
	.param .b32 retval0;
	call.uni (retval0), 
	vprintf, 
	(
	param0, 
	param1
	);
	ld.param.b32 	%r968, [retval0];
	} // callseq 1551
	bra.uni 	$L__BB1_639;
$L__BB1_638:
	mov.u64 	%rd1211, $str$3;
	cvta.global.u64 	%rd1212, %rd1211;
	{ // callseq 1552, 0
	.param .b64 param0;
	st.param.b64 	[param0], %rd1212;
	.param .b64 param1;
	st.param.b64 	[param1], 0;
	.param .b32 retval0;
	call.uni (retval0), 
	vprintf, 
	(
	param0, 
	param1
	);
	ld.param.b32 	%r970, [retval0];
	} // callseq 1552
$L__BB1_639:
	shr.u64 	%rd1213, %rd9, 31;
	cvt.u32.u64 	%r972, %rd1213;
	shr.s32 	%r973, %r972, 12;
	cvta.to.local.u64 	%rd1215, %rd39;
	st.local.u32 	[%rd1215], %r973;
	cvta.global.u64 	%rd1217, %rd146;
	{ // callseq 1553, 0
	.param .b64 param0;
	st.param.b64 	[param0], %rd1217;
	.param .b64 param1;
	st.param.b64 	[param1], %rd39;
	.param .b32 retval0;
	call.uni (retval0), 
	vprintf, 
	(
	param0, 
	param1
	);
	ld.param.b32 	%r974, [retval0];
	} // callseq 1553
	shr.u64 	%rd1218, %rd9, 42;
	and.b64  	%rd10, %rd1218, 1;
	setp.eq.s64 	%p222, %rd10, 0;
	@%p222 bra 	$L__BB1_641;
	mov.u64 	%rd1219, $str$2;
	cvta.global.u64 	%rd1220, %rd1219;
	{ // callseq 1554, 0
	.param .b64 param0;
	st.param.b64 	[param0], %rd1220;
	.param .b64 param1;
	st.param.b64 	[param1], 0;
	.param .b32 retval0;
	call.uni (retval0), 
	vprintf, 
	(
	param0, 
	param1
	);
	ld.param.b32 	%r976, [retval0];
	} // callseq 1554
	bra.uni 	$L__BB1_642;
$L__BB1_641:
	mov.u64 	%rd1221, $str$3;
	cvta.global.u64 	%rd1222, %rd1221;
	{ // callseq 1555, 0
	.param .b64 param0;
	st.param.b64 	[param0], %rd1222;
	.param .b64 param1;
	st.param.b64 	[param1], 0;
	.param .b32 retval0;
	call.uni (retval0), 
	vprintf, 
	(
	param0, 
	param1
	);
	ld.param.b32 	%r978, [retval0];
	} // callseq 1555
$L__BB1_642:
	cvta.to.local.u64 	%rd1224, %rd39;
	st.local.u32 	[%rd1224], %rd10;
	cvta.global.u64 	%rd1226, %rd41;
	{ // callseq 1556, 0
	.param .b64 param0;
	st.param.b64 	[param0], %rd1226;
	.param .b64 param1;
	st.param.b64 	[param1], %rd39;
	.param .b32 retval0;
	call.uni (retval0), 
	vprintf, 
	(
	param0, 
	param1
	);
	ld.param.b32 	%r980, [retval0];
	} // callseq 1556
	and.b64  	%rd1227, %rd9, 2199023255552;
	setp.eq.s64 	%p223, %rd1227, 0;
	@%p223 bra 	$L__BB1_644;
	mov.u64 	%rd1228, $str$2;
	cvta.global.u64 	%rd1229, %rd1228;
	{ // callseq 1557, 0
	.param .b64 param0;
	st.param.b64 	[param0], %rd1229;
	.param .b64 param1;
	st.param.b64 	[param1], 0;
	.param .b32 retval0;
	call.uni (retval0), 
	vprintf, 
	(
	param0, 
	param1
	);
	ld.param.b32 	%r982, [retval0];
	} // callseq 1557
	bra.uni 	$L__BB1_645;
$L__BB1_644:
	mov.u64 	%rd1230, $str$3;
	cvta.global.u64 	%rd1231, %rd1230;
	{ // callseq 1558, 0
	.param .b64 param0;
	st.param.b64 	[param0], %rd1231;
	.param .b64 param1;
	st.param.b64 	[param1], 0;
	.param .b32 retval0;
	call.uni (retval0), 
	vprintf, 
	(
	param0, 
	param1
	);
	ld.param.b32 	%r984, [retval0];
	} // callseq 1558
$L__BB1_645:
	and.b64  	%rd1232, %rd9, 1099511627776;
	setp.eq.s64 	%p224, %rd1232, 0;
	@%p224 bra 	$L__BB1_647;
	mov.u64 	%rd1233, $str$2;
	cvta.global.u64 	%rd1234, %rd1233;
	{ // callseq 1559, 0
	.param .b64 param0;
	st.param.b64 	[param0], %rd1234;
	.param .b64 param1;
	st.param.b64 	[param1], 0;
	.param .b32 retval0;
	call.uni (retval0), 
	vprintf, 
	(
	param0, 
	param1
	);
	ld.param.b32 	%r986, [retval0];
	} // callseq 1559
	bra.uni 	$L__BB1_648;
$L__BB1_647:
	mov.u64 	%rd1235, $str$3;
	cvta.global.u64 	%rd1236, %rd1235;
	{ // callseq 1560, 0
	.param .b64 param0;
	st.param.b64 	[param0], %rd1236;
	.param .b64 param1;
	st.param.b64 	[param1], 0;
	.param .b32 retval0;
	call.uni (retval0), 
	vprintf, 
	(
	param0, 
	param1
	);
	ld.param.b32 	%r988, [retval0];
	} // callseq 1560
$L__BB1_648:
	and.b64  	%rd1237, %rd9, 549755813888;
	setp.eq.s64 	%p225, %rd1237, 0;
	@%p225 bra 	$L__BB1_650;
	mov.u64 	%rd1238, $str$2;
	cvta.global.u64 	%rd1239, %rd1238;
	{ // callseq 1561, 0
	.param .b64 param0;
	st.param.b64 	[param0], %rd1239;
	.param .b64 param1;
	st.param.b64 	[param1], 0;
	.param .b32 retval0;
	call.uni (retval0), 
	vprintf, 
	(
	param0, 
	param1
	);
	ld.param.b32 	%r990, [retval0];
	} // callseq 1561
	bra.uni 	$L__BB1_651;
$L__BB1_650:
	mov.u64 	%rd1240, $str$3;
	cvta.global.u64 	%rd1241, %rd1240;
	{ // callseq 1562, 0
	.param .b64 param0;
	st.param.b64 	[param0], %rd1241;
	.param .b64 param1;
	st.param.b64 	[param1], 0;
	.param .b32 retval0;
	call.uni (retval0), 
	vprintf, 
	(
	param0, 
	param1
	);
	ld.param.b32 	%r992, [retval0];
	} // callseq 1562
$L__BB1_651:
	and.b64  	%rd1242, %rd9, 274877906944;
	setp.eq.s64 	%p226, %rd1242, 0;
	@%p226 bra 	$L__BB1_653;
	mov.u64 	%rd1243, $str$2;
	cvta.global.u64 	%rd1244, %rd1243;
	{ // callseq 1563, 0
	.param .b64 param0;
	st.param.b64 	[param0], %rd1244;
	.param .b64 param1;
	st.param.b64 	[param1], 0;
	.param .b32 retval0;
	call.uni (retval0), 
	vprintf, 
	(
	param0, 
	param1
	);
	ld.param.b32 	%r994, [retval0];
	} // callseq 1563
	bra.uni 	$L__BB1_654;
$L__BB1_653:
	mov.u64 	%rd1245, $str$3;
	cvta.global.u64 	%rd1246, %rd1245;
	{ // callseq 1564, 0
	.param .b64 param0;
	st.param.b64 	[param0], %rd1246;
	.param .b64 param1;
	st.param.b64 	[param1], 0;
	.param .b32 retval0;
	call.uni (retval0), 
	vprintf, 
	(
	param0, 
	param1
	);
	ld.param.b32 	%r996, [retval0];
	} // callseq 1564
$L__BB1_654:
	and.b64  	%rd1247, %rd9, 137438953472;
	setp.eq.s64 	%p227, %rd1247, 0;
	@%p227 bra 	$L__BB1_656;
	mov.u64 	%rd1248, $str$2;
	cvta.global.u64 	%rd1249, %rd1248;
	{ // callseq 1565, 0
	.param .b64 param0;
	st.param.b64 	[param0], %rd1249;
	.param .b64 param1;
	st.param.b64 	[param1], 0;
	.param .b32 retval0;
	call.uni (retval0), 
	vprintf, 
	(
	param0, 
	param1
	);
	ld.param.b32 	%r998, [retval0];
	} // callseq 1565
	bra.uni 	$L__BB1_657;
$L__BB1_656:
	mov.u64 	%rd1250, $str$3;
	cvta.global.u64 	%rd1251, %rd1250;
	{ // callseq 1566, 0
	.param .b64 param0;
	st.param.b64 	[param0], %rd1251;
	.param .b64 param1;
	st.param.b64 	[param1], 0;
	.param .b32 retval0;
	call.uni (retval0), 
	vprintf, 
	(
	param0, 
	param1
	);
	ld.param.b32 	%r1000, [retval0];
	} // callseq 1566
$L__BB1_657:
	and.b64  	%rd1252, %rd9, 68719476736;
	setp.eq.s64 	%p228, %rd1252, 0;
	@%p228 bra 	$L__BB1_659;
	mov.u64 	%rd1253, $str$2;
	cvta.global.u64 	%rd1254, %rd1253;
	{ // callseq 1567, 0
	.param .b64 param0;
	st.param.b64 	[param0], %rd1254;
	.param .b64 param1;
	st.param.b64 	[param1], 0;
	.param .b32 retval0;
	call.uni (retval0), 
	vprintf, 
	(
	param0, 
	param1
	);
	ld.param.b32 	%r1002, [retval0];
	} // callseq 1567
	bra.uni 	$L__BB1_660;
$L__BB1_659:
	mov.u64 	%rd1255, $str$3;
	cvta.global.u64 	%rd1256, %rd1255;
	{ // callseq 1568, 0
	.param .b64 param0;
	st.param.b64 	[param0], %rd1256;
	.param .b64 param1;
	st.param.b64 	[param1], 0;
	.param .b32 retval0;
	call.uni (retval0), 
	vprintf, 
	(
	param0, 
	param1
	);
	ld.param.b32 	%r1004, [retval0];
	} // callseq 1568
$L__BB1_660:
	and.b64  	%rd1257, %rd9, 34359738368;
	setp.eq.s64 	%p229, %rd1257, 0;
	@%p229 bra 	$L__BB1_662;
	mov.u64 	%rd1258, $str$2;
	cvta.global.u64 	%rd1259, %rd1258;
	{ // callseq 1569, 0
	.param .b64 param0;
	st.param.b64 	[param0], %rd1259;
	.param .b64 param1;
	st.param.b64 	[param1], 0;
	.param .b32 retval0;
	call.uni (retval0), 
	vprintf, 
	(
	param0, 
	param1
	);
	ld.param.b32 	%r1006, [retval0];
	} // callseq 1569
	bra.uni 	$L__BB1_663;
$L__BB1_662:
	mov.u64 	%rd1260, $str$3;
	cvta.global.u64 	%rd1261, %rd1260;
	{ // callseq 1570, 0
	.param .b64 param0;
	st.param.b64 	[param0], %rd1261;
	.param .b64 param1;
	st.param.b64 	[param1], 0;
	.param .b32 retval0;
	call.uni (retval0), 
	vprintf, 
	(
	param0, 
	param1
	);
	ld.param.b32 	%r1008, [retval0];
	} // callseq 1570
$L__BB1_663:
	and.b64  	%rd1262, %rd9, 17179869184;
	setp.eq.s64 	%p230, %rd1262, 0;
	@%p230 bra 	$L__BB1_665;
	mov.u64 	%rd1263, $str$2;
	cvta.global.u64 	%rd1264, %rd1263;
	{ // callseq 1571, 0
	.param .b64 param0;
	st.param.b64 	[param0], %rd1264;
	.param .b64 param1;
	st.param.b64 	[param1], 0;
	.param .b32 retval0;
	call.uni (retval0), 
	vprintf, 
	(
	param0, 
	param1
	);
	ld.param.b32 	%r1010, [retval0];
	} // callseq 1571
	bra.uni 	$L__BB1_666;
$L__BB1_665:
	mov.u64 	%rd1265, $str$3;
	cvta.global.u64 	%rd1266, %rd1265;
	{ // callseq 1572, 0
	.param .b64 param0;
	st.param.b64 	[param0], %rd1266;
	.param .b64 param1;
	st.param.b64 	[param1], 0;
	.param .b32 retval0;
	call.uni (retval0), 
	vprintf, 
	(
	param0, 
	param1
	);
	ld.param.b32 	%r1012, [retval0];
	} // callseq 1572
$L__BB1_666:
	and.b64  	%rd1267, %rd9, 8589934592;
	setp.eq.s64 	%p231, %rd1267, 0;
	@%p231 bra 	$L__BB1_668;
	mov.u64 	%rd1268, $str$2;
	cvta.global.u64 	%rd1269, %rd1268;
	{ // callseq 1573, 0
	.param .b64 param0;
	st.param.b64 	[param0], %rd1269;
	.param .b64 param1;
	st.param.b64 	[param1], 0;
	.param .b32 retval0;
	call.uni (retval0), 
	vprintf, 
	(
	param0, 
	param1
	);
	ld.param.b32 	%r1014, [retval0];
	} // callseq 1573
	bra.uni 	$L__BB1_669;
$L__BB1_668:
	mov.u64 	%rd1270, $str$3;
	cvta.global.u64 	%rd1271, %rd1270;
	{ // callseq 1574, 0
	.param .b64 param0;
	st.param.b64 	[param0], %rd1271;
	.param .b64 param1;
	st.param.b64 	[param1], 0;
	.param .b32 retval0;
	call.uni (retval0), 
	vprintf, 
	(
	param0, 
	param1
	);
	ld.param.b32 	%r1016, [retval0];
	} // callseq 1574
$L__BB1_669:
	and.b64  	%rd1272, %rd9, 4294967296;
	setp.eq.s64 	%p232, %rd1272, 0;
	@%p232 bra 	$L__BB1_671;
	mov.u64 	%rd1273, $str$2;
	cvta.global.u64 	%rd1274, %rd1273;
	{ // callseq 1575, 0
	.param .b64 param0;
	st.param.b64 	[param0], %rd1274;
	.param .b64 param1;
	st.param.b64 	[param1], 0;
	.param .b32 retval0;
	call.uni (retval0), 
	vprintf, 
	(
	param0, 
	param1
	);
	ld.param.b32 	%r1018, [retval0];
	} // callseq 1575
	bra.uni 	$L__BB1_672;
$L__BB1_671:
	mov.u64 	%rd1275, $str$3;
	cvta.global.u64 	%rd1276, %rd1275;
	{ // callseq 1576, 0
	.param .b64 param0;
	st.param.b64 	[param0], %rd1276;
	.param .b64 param1;
	st.param.b64 	[param1], 0;
	.param .b32 retval0;
	call.uni (retval0), 
	vprintf, 
	(
	param0, 
	param1
	);
	ld.param.b32 	%r1020, [retval0];
	} // callseq 1576
$L__BB1_672:
	and.b64  	%rd1277, %rd9, 2147483648;
	setp.eq.s64 	%p233, %rd1277, 0;
	@%p233 bra 	$L__BB1_674;
	mov.u64 	%rd1278, $str$2;
	cvta.global.u64 	%rd1279, %rd1278;
	{ // callseq 1577, 0
	.param .b64 param0;
	st.param.b64 	[param0], %rd1279;
	.param .b64 param1;
	st.param.b64 	[param1], 0;
	.param .b32 retval0;
	call.uni (retval0), 
	vprintf, 
	(
	param0, 
	param1
	);
	ld.param.b32 	%r1022, [retval0];
	} // callseq 1577
	bra.uni 	$L__BB1_675;
$L__BB1_674:
	mov.u64 	%rd1280, $str$3;
	cvta.global.u64 	%rd1281, %rd1280;
	{ // callseq 1578, 0
	.param .b64 param0;
	st.param.b64 	[param0], %rd1281;
	.param .b64 param1;
	st.param.b64 	[param1], 0;
	.param .b32 retval0;
	call.uni (retval0), 
	vprintf, 
	(
	param0, 
	param1
	);
	ld.param.b32 	%r1024, [retval0];
	} // callseq 1578
$L__BB1_675:
	and.b64  	%rd1282, %rd9, 1073741824;
	setp.eq.s64 	%p234, %rd1282, 0;
	@%p234 bra 	$L__BB1_677;
	mov.u64 	%rd1283, $str$2;
	cvta.global.u64 	%rd1284, %rd1283;
	{ // callseq 1579, 0
	.param .b64 param0;
	st.param.b64 	[param0], %rd1284;
	.param .b64 param1;
	st.param.b64 	[param1], 0;
	.param .b32 retval0;
	call.uni (retval0), 
	vprintf, 
	(
	param0, 
	param1
	);
	ld.param.b32 	%r1026, [retval0];
	} // callseq 1579
	bra.uni 	$L__BB1_678;
$L__BB1_677:
	mov.u64 	%rd1285, $str$3;
	cvta.global.u64 	%rd1286, %rd1285;
	{ // callseq 1580, 0
	.param .b64 param0;
	st.param.b64 	[param0], %rd1286;
	.param .b64 param1;
	st.param.b64 	[param1], 0;
	.param .b32 retval0;
	call.uni (retval0), 
	vprintf, 
	(
	param0, 
	param1
	);
	ld.param.b32 	%r1028, [retval0];
	} // callseq 1580
$L__BB1_678:
	and.b64  	%rd1287, %rd9, 536870912;
	setp.eq.s64 	%p235, %rd1287, 0;
	@%p235 bra 	$L__BB1_680;
	mov.u64 	%rd1288, $str$2;
	cvta.global.u64 	%rd1289, %rd1288;
	{ // callseq 1581, 0
	.param .b64 param0;
	st.param.b64 	[param0], %rd1289;
	.param .b64 param1;
	st.param.b64 	[param1], 0;
	.param .b32 retval0;
	call.uni (retval0), 
	vprintf, 
	(
	param0, 
	param1
	);
	ld.param.b32 	%r1030, [retval0];
	} // callseq 1581
	bra.uni 	$L__BB1_681;
$L__BB1_680:
	mov.u64 	%rd1290, $str$3;
	cvta.global.u64 	%rd1291, %rd1290;
	{ // callseq 1582, 0
	.param .b64 param0;
	st.param.b64 	[param0], %rd1291;
	.param .b64 param1;
	st.param.b64 	[param1], 0;
	.param .b32 retval0;
	call.uni (retval0), 
	vprintf, 
	(
	param0, 
	param1
	);
	ld.param.b32 	%r1032, [retval0];
	} // callseq 1582
$L__BB1_681:
	and.b64  	%rd1292, %rd9, 268435456;
	setp.eq.s64 	%p236, %rd1292, 0;
	@%p236 bra 	$L__BB1_683;
	mov.u64 	%rd1293, $str$2;
	cvta.global.u64 	%rd1294, %rd1293;
	{ // callseq 1583, 0
	.param .b64 param0;
	st.param.b64 	[param0], %rd1294;
	.param .b64 param1;
	st.param.b64 	[param1], 0;
	.param .b32 retval0;
	call.uni (retval0), 
	vprintf, 
	(
	param0, 
	param1
	);
	ld.param.b32 	%r1034, [retval0];
	} // callseq 1583
	bra.uni 	$L__BB1_684;
$L__BB1_683:
	mov.u64 	%rd1295, $str$3;
	cvta.global.u64 	%rd1296, %rd1295;
	{ // callseq 1584, 0
	.param .b64 param0;
	st.param.b64 	[param0], %rd1296;
	.param .b64 param1;
	st.param.b64 	[param1], 0;
	.param .b32 retval0;
	call.uni (retval0), 
	vprintf, 
	(
	param0, 
	param1
	);
	ld.param.b32 	%r1036, [retval0];
	} // callseq 1584
$L__BB1_684:
	and.b64  	%rd1297, %rd9, 134217728;
	setp.eq.s64 	%p237, %rd1297, 0;
	@%p237 bra 	$L__BB1_686;
	mov.u64 	%rd1298, $str$2;
	cvta.global.u64 	%rd1299, %rd1298;
	{ // callseq 1585, 0
	.param .b64 param0;
	st.param.b64 	[param0], %rd1299;
	.param .b64 param1;
	st.param.b64 	[param1], 0;
	.param .b32 retval0;
	call.uni (retval0), 
	vprintf, 
	(
	param0, 
	param1
	);
	ld.param.b32 	%r1038, [retval0];
	} // callseq 1585
	bra.uni 	$L__BB1_687;
$L__BB1_686:
	mov.u64 	%rd1300, $str$3;
	cvta.global.u64 	%rd1301, %rd1300;
	{ // callseq 1586, 0
	.param .b64 param0;
	st.param.b64 	[param0], %rd1301;
	.param .b64 param1;
	st.param.b64 	[param1], 0;
	.param .b32 retval0;
	call.uni (retval0), 
	vprintf, 
	(
	param0, 
	param1
	);
	ld.param.b32 	%r1040, [retval0];
	} // callseq 1586
$L__BB1_687:
	and.b64  	%rd1302, %rd9, 67108864;
	setp.eq.s64 	%p238, %rd1302, 0;
	@%p238 bra 	$L__BB1_689;
	mov.u64 	%rd1303, $str$2;
	cvta.global.u64 	%rd1304, %rd1303;
	{ // callseq 1587, 0
	.param .b64 param0;
	st.param.b64 	[param0], %rd1304;
	.param .b64 param1;
	st.param.b64 	[param1], 0;
	.param .b32 retval0;
	call.uni (retval0), 
	vprintf, 
	(
	param0, 
	param1
	);
	ld.param.b32 	%r1042, [retval0];
	} // callseq 1587
	bra.uni 	$L__BB1_690;
$L__BB1_689:
	mov.u64 	%rd1305, $str$3;
	cvta.global.u64 	%rd1306, %rd1305;
	{ // callseq 1588, 0
	.param .b64 param0;
	st.param.b64 	[param0], %rd1306;
	.param .b64 param1;
	st.param.b64 	[param1], 0;
	.param .b32 retval0;
	call.uni (retval0), 
	vprintf, 
	(
	param0, 
	param1
	);
	ld.param.b32 	%r1044, [retval0];
	} // callseq 1588
$L__BB1_690:
	and.b64  	%rd1307, %rd9, 33554432;
	setp.eq.s64 	%p239, %rd1307, 0;
	@%p239 bra 	$L__BB1_692;
	mov.u64 	%rd1308, $str$2;
	cvta.global.u64 	%rd1309, %rd1308;
	{ // callseq 1589, 0
	.param .b64 param0;
	st.param.b64 	[param0], %rd1309;
	.param .b64 param1;
	st.param.b64 	[param1], 0;
	.param .b32 retval0;
	call.uni (retval0), 
	vprintf, 
	(
	param0, 
	param1
	);
	ld.param.b32 	%r1046, [retval0];
	} // callseq 1589
	bra.uni 	$L__BB1_693;
$L__BB1_692:
	mov.u64 	%rd1310, $str$3;
	cvta.global.u64 	%rd1311, %rd1310;
	{ // callseq 1590, 0
	.param .b64 param0;
	st.param.b64 	[param0], %rd1311;
	.param .b64 param1;
	st.param.b64 	[param1], 0;
	.param .b32 retval0;
	call.uni (retval0), 
	vprintf, 
	(
	param0, 
	param1
	);
	ld.param.b32 	%r1048, [retval0];
	} // callseq 1590
$L__BB1_693:
	and.b64  	%rd1312, %rd9, 16777216;
	setp.eq.s64 	%p240, %rd1312, 0;
	@%p240 bra 	$L__BB1_695;
	mov.u64 	%rd1313, $str$2;
	cvta.global.u64 	%rd1314, %rd1313;
	{ // callseq 1591, 0
	.param .b64 param0;
	st.param.b64 	[param0], %rd1314;
	.param .b64 param1;
	st.param.b64 	[param1], 0;
	.param .b32 retval0;
	call.uni (retval0), 
	vprintf, 
	(
	param0, 
	param1
	);
	ld.param.b32 	%r1050, [retval0];
	} // callseq 1591
	bra.uni 	$L__BB1_696;
$L__BB1_695:
	mov.u64 	%rd1315, $str$3;
	cvta.global.u64 	%rd1316, %rd1315;
	{ // callseq 1592, 0
	.param .b64 param0;
	st.param.b64 	[param0], %rd1316;
	.param .b64 param1;
	st.param.b64 	[param1], 0;
	.param .b32 retval0;
	call.uni (retval0), 
	vprintf, 
	(
	param0, 
	param1
	);
	ld.param.b32 	%r1052, [retval0];
	} // callseq 1592
$L__BB1_696:
	and.b64  	%rd1317, %rd9, 8388608;
	setp.eq.s64 	%p241, %rd1317, 0;
	@%p241 bra 	$L__BB1_698;
	mov.u64 	%rd1318, $str$2;
	cvta.global.u64 	%rd1319, %rd1318;
	{ // callseq 1593, 0
	.param .b64 param0;
	st.param.b64 	[param0], %rd1319;
	.param .b64 param1;
	st.param.b64 	[param1], 0;
	.param .b32 retval0;
	call.uni (retval0), 
	vprintf, 
	(
	param0, 
	param1
	);
	ld.param.b32 	%r1054, [retval0];
	} // callseq 1593
	bra.uni 	$L__BB1_699;
$L__BB1_698:
	mov.u64 	%rd1320, $str$3;
	cvta.global.u64 	%rd1321, %rd1320;
	{ // callseq 1594, 0
	.param .b64 param0;
	st.param.b64 	[param0], %rd1321;
	.param .b64 param1;
	st.param.b64 	[param1], 0;
	.param .b32 retval0;
	call.uni (retval0), 
	vprintf, 
	(
	param0, 
	param1
	);
	ld.param.b32 	%r1056, [retval0];
	} // callseq 1594
$L__BB1_699:
	and.b64  	%rd1322, %rd9, 4194304;
	setp.eq.s64 	%p242, %rd1322, 0;
	@%p242 bra 	$L__BB1_701;
	mov.u64 	%rd1323, $str$2;
	cvta.global.u64 	%rd1324, %rd1323;
	{ // callseq 1595, 0
	.param .b64 param0;
	st.param.b64 	[param0], %rd1324;
	.param .b64 param1;
	st.param.b64 	[param1], 0;
	.param .b32 retval0;
	call.uni (retval0), 
	vprintf, 
	(
	param0, 
	param1
	);
	ld.param.b32 	%r1058, [retval0];
	} // callseq 1595
	bra.uni 	$L__BB1_702;
$L__BB1_701:
	mov.u64 	%rd1325, $str$3;
	cvta.global.u64 	%rd1326, %rd1325;
	{ // callseq 1596, 0
	.param .b64 param0;
	st.param.b64 	[param0], %rd1326;
	.param .b64 param1;
	st.param.b64 	[param1], 0;
	.param .b32 retval0;
	call.uni (retval0), 
	vprintf, 
	(
	param0, 
	param1
	);
	ld.param.b32 	%r1060, [retval0];
	} // callseq 1596
$L__BB1_702:
	and.b64  	%rd1327, %rd9, 2097152;
	setp.eq.s64 	%p243, %rd1327, 0;
	@%p243 bra 	$L__BB1_704;
	mov.u64 	%rd1328, $str$2;
	cvta.global.u64 	%rd1329, %rd1328;
	{ // callseq 1597, 0
	.param .b64 param0;
	st.param.b64 	[param0], %rd1329;
	.param .b64 param1;
	st.param.b64 	[param1], 0;
	.param .b32 retval0;
	call.uni (retval0), 
	vprintf, 
	(
	param0, 
	param1
	);
	ld.param.b32 	%r1062, [retval0];
	} // callseq 1597
	bra.uni 	$L__BB1_705;
$L__BB1_704:
	mov.u64 	%rd1330, $str$3;
	cvta.global.u64 	%rd1331, %rd1330;
	{ // callseq 1598, 0
	.param .b64 param0;
	st.param.b64 	[param0], %rd1331;
	.param .b64 param1;
	st.param.b64 	[param1], 0;
	.param .b32 retval0;
	call.uni (retval0), 
	vprintf, 
	(
	param0, 
	param1
	);
	ld.param.b32 	%r1064, [retval0];
	} // callseq 1598
$L__BB1_705:
	shr.u64 	%rd1332, %rd9, 10;
	cvt.u32.u64 	%r1066, %rd1332;
	shr.s32 	%r1067, %r1066, 11;
	cvta.to.local.u64 	%rd1334, %rd39;
	st.local.u32 	[%rd1334], %r1067;
	cvta.global.u64 	%rd1336, %rd146;
	{ // callseq 1599, 0
	.param .b64 param0;
	st.param.b64 	[param0], %rd1336;
	.param .b64 param1;
	st.param.b64 	[param1], %rd39;
	.param .b32 retval0;
	call.uni (retval0), 
	vprintf, 
	(
	param0, 
	param1
	);
	ld.param.b32 	%r1068, [retval0];
	} // callseq 1599
	and.b64  	%rd1337, %rd9, 1048576;
	setp.eq.s64 	%p244, %rd1337, 0;
	@%p244 bra 	$L__BB1_707;
	mov.u64 	%rd1338, $str$2;
	cvta.global.u64 	%rd1339, %rd1338;
	{ // callseq 1600, 0
	.param .b64 param0;
	st.param.b64 	[param0], %rd1339;
	.param .b64 param1;
	st.param.b64 	[param1], 0;
	.param .b32 retval0;
	call.uni (retval0), 
	vprintf, 
	(
	param0, 
	param1
	);
	ld.param.b32 	%r1070, [retval0];
	} // callseq 1600
	bra.uni 	$L__BB1_708;
$L__BB1_707:
	mov.u64 	%rd1340, $str$3;
	cvta.global.u64 	%rd1341, %rd1340;
	{ // callseq 1601, 0
	.param .b64 param0;
	st.param.b64 	[param0], %rd1341;
	.param .b64 param1;
	st.param.b64 	[param1], 0;
	.param .b32 retval0;
	call.uni (retval0), 
	vprintf, 
	(
	param0, 
	param1
	);
	ld.param.b32 	%r1072, [retval0];
	} // callseq 1601
$L__BB1_708:
	and.b64  	%rd1342, %rd9, 524288;
	setp.eq.s64 	%p245, %rd1342, 0;
	@%p245 bra 	$L__BB1_710;
	mov.u64 	%rd1343, $str$2;
	cvta.global.u64 	%rd1344, %rd1343;
	{ // callseq 1602, 0
	.param .b64 param0;
	st.param.b64 	[param0], %rd1344;
	.param .b64 param1;
	st.param.b64 	[param1], 0;
	.param .b32 retval0;
	call.uni (retval0), 
	vprintf, 
	(
	param0, 
	param1
	);
	ld.param.b32 	%r1074, [retval0];
	} // callseq 1602
	bra.uni 	$L__BB1_711;
$L__BB1_710:
	mov.u64 	%rd1345, $str$3;
	cvta.global.u64 	%rd1346, %rd1345;
	{ // callseq 1603, 0
	.param .b64 param0;
	st.param.b64 	[param0], %rd1346;
	.param .b64 param1;
	st.param.b64 	[param1], 0;
	.param .b32 retval0;
	call.uni (retval0), 
	vprintf, 
	(
	param0, 
	param1
	);
	ld.param.b32 	%r1076, [retval0];
	} // callseq 1603
$L__BB1_711:
	and.b64  	%rd1347, %rd9, 262144;
	setp.eq.s64 	%p246, %rd1347, 0;
	@%p246 bra 	$L__BB1_713;
	mov.u64 	%rd1348, $str$2;
	cvta.global.u64 	%rd1349, %rd1348;
	{ // callseq 1604, 0
	.param .b64 param0;
	st.param.b64 	[param0], %rd1349;
	.param .b64 param1;
	st.param.b64 	[param1], 0;
	.param .b32 retval0;
	call.uni (retval0), 
	vprintf, 
	(
	param0, 
	param1
	);
	ld.param.b32 	%r1078, [retval0];
	} // callseq 1604
	bra.uni 	$L__BB1_714;
$L__BB1_713:
	mov.u64 	%rd1350, $str$3;
	cvta.global.u64 	%rd1351, %rd1350;
	{ // callseq 1605, 0
	.param .b64 param0;
	st.param.b64 	[param0], %rd1351;
	.param .b64 param1;
	st.param.b64 	[param1], 0;
	.param .b32 retval0;
	call.uni (retval0), 
	vprintf, 
	(
	param0, 
	param1
	);
	ld.param.b32 	%r1080, [retval0];
	} // callseq 1605
$L__BB1_714:
	and.b64  	%rd1352, %rd9, 131072;
	setp.eq.s64 	%p247, %rd1352, 0;
	@%p247 bra 	$L__BB1_716;
	mov.u64 	%rd1353, $str$2;
	cvta.global.u64 	%rd1354, %rd1353;
	{ // callseq 1606, 0
	.param .b64 param0;
	st.param.b64 	[param0], %rd1354;
	.param .b64 param1;
	st.param.b64 	[param1], 0;
	.param .b32 retval0;
	call.uni (retval0), 
	vprintf, 
	(
	param0, 
	param1
	);
	ld.param.b32 	%r1082, [retval0];
	} // callseq 1606
	bra.uni 	$L__BB1_717;
$L__BB1_716:
	mov.u64 	%rd1355, $str$3;
	cvta.global.u64 	%rd1356, %rd1355;
	{ // callseq 1607, 0
	.param .b64 param0;
	st.param.b64 	[param0], %rd1356;
	.param .b64 param1;
	st.param.b64 	[param1], 0;
	.param .b32 retval0;
	call.uni (retval0), 
	vprintf, 
	(
	param0, 
	param1
	);
	ld.param.b32 	%r1084, [retval0];
	} // callseq 1607
$L__BB1_717:
	and.b64  	%rd1357, %rd9, 65536;
	setp.eq.s64 	%p248, %rd1357, 0;
	@%p248 bra 	$L__BB1_719;
	mov.u64 	%rd1358, $str$2;
	cvta.global.u64 	%rd1359, %rd1358;
	{ // callseq 1608, 0
	.param .b64 param0;
	st.param.b64 	[param0], %rd1359;
	.param .b64 param1;
	st.param.b64 	[param1], 0;
	.param .b32 retval0;
	call.uni (retval0), 
	vprintf, 
	(
	param0, 
	param1
	);
	ld.param.b32 	%r1086, [retval0];
	} // callseq 1608
	bra.uni 	$L__BB1_720;
$L__BB1_719:
	mov.u64 	%rd1360, $str$3;
	cvta.global.u64 	%rd1361, %rd1360;
	{ // callseq 1609, 0
	.param .b64 param0;
	st.param.b64 	[param0], %rd1361;
	.param .b64 param1;
	st.param.b64 	[param1], 0;
	.param .b32 retval0;
	call.uni (retval0), 
	vprintf, 
	(
	param0, 
	param1
	);
	ld.param.b32 	%r1088, [retval0];
	} // callseq 1609
$L__BB1_720:
	and.b64  	%rd1362, %rd9, 32768;
	setp.eq.s64 	%p249, %rd1362, 0;
	@%p249 bra 	$L__BB1_722;
	mov.u64 	%rd1363, $str$2;
	cvta.global.u64 	%rd1364, %rd1363;
	{ // callseq 1610, 0
	.param .b64 param0;
	st.param.b64 	[param0], %rd1364;
	.param .b64 param1;
	st.param.b64 	[param1], 0;
	.param .b32 retval0;
	call.uni (retval0), 
	vprintf, 
	(
	param0, 
	param1
	);
	ld.param.b32 	%r1090, [retval0];
	} // callseq 1610
	bra.uni 	$L__BB1_723;
$L__BB1_722:
	mov.u64 	%rd1365, $str$3;
	cvta.global.u64 	%rd1366, %rd1365;
	{ // callseq 1611, 0
	.param .b64 param0;
	st.param.b64 	[param0], %rd1366;
	.param .b64 param1;
	st.param.b64 	[param1], 0;
	.param .b32 retval0;
	call.uni (retval0), 
	vprintf, 
	(
	param0, 
	param1
	);
	ld.param.b32 	%r1092, [retval0];
	} // callseq 1611
$L__BB1_723:
	and.b64  	%rd1367, %rd9, 16384;
	setp.eq.s64 	%p250, %rd1367, 0;
	@%p250 bra 	$L__BB1_725;
	mov.u64 	%rd1368, $str$2;
	cvta.global.u64 	%rd1369, %rd1368;
	{ // callseq 1612, 0
	.param .b64 param0;
	st.param.b64 	[param0], %rd1369;
	.param .b64 param1;
	st.param.b64 	[param1], 0;
	.param .b32 retval0;
	call.uni (retval0), 
	vprintf, 
	(
	param0, 
	param1
	);
	ld.param.b32 	%r1094, [retval0];
	} // callseq 1612
	bra.uni 	$L__BB1_726;
$L__BB1_725:
	mov.u64 	%rd1370, $str$3;
	cvta.global.u64 	%rd1371, %rd1370;
	{ // callseq 1613, 0
	.param .b64 param0;
	st.param.b64 	[param0], %rd1371;
	.param .b64 param1;
	st.param.b64 	[param1], 0;
	.param .b32 retval0;
	call.uni (retval0), 
	vprintf, 
	(
	param0, 
	param1
	);
	ld.param.b32 	%r1096, [retval0];
	} // callseq 1613
$L__BB1_726:
	and.b64  	%rd1372, %rd9, 8192;
	setp.eq.s64 	%p251, %rd1372, 0;
	@%p251 bra 	$L__BB1_728;
	mov.u64 	%rd1373, $str$2;
	cvta.global.u64 	%rd1374, %rd1373;
	{ // callseq 1614, 0
	.param .b64 param0;
	st.param.b64 	[param0], %rd1374;
	.param .b64 param1;
	st.param.b64 	[param1], 0;
	.param .b32 retval0;
	call.uni (retval0), 
	vprintf, 
	(
	param0, 
	param1
	);
	ld.param.b32 	%r1098, [retval0];
	} // callseq 1614
	bra.uni 	$L__BB1_729;
$L__BB1_728:
	mov.u64 	%rd1375, $str$3;
	cvta.global.u64 	%rd1376, %rd1375;
	{ // callseq 1615, 0
	.param .b64 param0;
	st.param.b64 	[param0], %rd1376;
	.param .b64 param1;
	st.param.b64 	[param1], 0;
	.param .b32 retval0;
	call.uni (retval0), 
	vprintf, 
	(
	param0, 
	param1
	);
	ld.param.b32 	%r1100, [retval0];
	} // callseq 1615
$L__BB1_729:
	and.b64  	%rd1377, %rd9, 4096;
	setp.eq.s64 	%p252, %rd1377, 0;
	@%p252 bra 	$L__BB1_731;
	mov.u64 	%rd1378, $str$2;
	cvta.global.u64 	%rd1379, %rd1378;
	{ // callseq 1616, 0
	.param .b64 param0;
	st.param.b64 	[param0], %rd1379;
	.param .b64 param1;
	st.param.b64 	[param1], 0;
	.param .b32 retval0;
	call.uni (retval0), 
	vprintf, 
	(
	param0, 
	param1
	);
	ld.param.b32 	%r1102, [retval0];
	} // callseq 1616
	bra.uni 	$L__BB1_732;
$L__BB1_731:
	mov.u64 	%rd1380, $str$3;
	cvta.global.u64 	%rd1381, %rd1380;
	{ // callseq 1617, 0
	.param .b64 param0;
	st.param.b64 	[param0], %rd1381;
	.param .b64 param1;
	st.param.b64 	[param1], 0;
	.param .b32 retval0;
	call.uni (retval0), 
	vprintf, 
	(
	param0, 
	param1
	);
	ld.param.b32 	%r1104, [retval0];
	} // callseq 1617
$L__BB1_732:
	and.b64  	%rd1382, %rd9, 2048;
	setp.eq.s64 	%p253, %rd1382, 0;
	@%p253 bra 	$L__BB1_734;
	mov.u64 	%rd1383, $str$2;
	cvta.global.u64 	%rd1384, %rd1383;
	{ // callseq 1618, 0
	.param .b64 param0;
	st.param.b64 	[param0], %rd1384;
	.param .b64 param1;
	st.param.b64 	[param1], 0;
	.param .b32 retval0;
	call.uni (retval0), 
	vprintf, 
	(
	param0, 
	param1
	);
	ld.param.b32 	%r1106, [retval0];
	} // callseq 1618
	bra.uni 	$L__BB1_735;
$L__BB1_734:
	mov.u64 	%rd1385, $str$3;
	cvta.global.u64 	%rd1386, %rd1385;
	{ // callseq 1619, 0
	.param .b64 param0;
	st.param.b64 	[param0], %rd1386;
	.param .b64 param1;
	st.param.b64 	[param1], 0;
	.param .b32 retval0;
	call.uni (retval0), 
	vprintf, 
	(
	param0, 
	param1
	);
	ld.param.b32 	%r1108, [retval0];
	} // callseq 1619
$L__BB1_735:
	and.b64  	%rd1387, %rd9, 1024;
	setp.eq.s64 	%p254, %rd1387, 0;
	@%p254 bra 	$L__BB1_737;
	mov.u64 	%rd1388, $str$2;
	cvta.global.u64 	%rd1389, %rd1388;
	{ // callseq 1620, 0
	.param .b64 param0;
	st.param.b64 	[param0], %rd1389;
	.param .b64 param1;
	st.param.b64 	[param1], 0;
	.param .b32 retval0;
	call.uni (retval0), 
	vprintf, 
	(
	param0, 
	param1
	);
	ld.param.b32 	%r1110, [retval0];
	} // callseq 1620
	bra.uni 	$L__BB1_738;
$L__BB1_737:
	mov.u64 	%rd1390, $str$3;
	cvta.global.u64 	%rd1391, %rd1390;
	{ // callseq 1621, 0
	.param .b64 param0;
	st.param.b64 	[param0], %rd1391;
	.param .b64 param1;
	st.param.b64 	[param1], 0;
	.param .b32 retval0;
	call.uni (retval0), 
	vprintf, 
	(
	param0, 
	param1
	);
	ld.param.b32 	%r1112, [retval0];
	} // callseq 1621
$L__BB1_738:
	and.b64  	%rd1392, %rd9, 512;
	setp.eq.s64 	%p255, %rd1392, 0;
	@%p255 bra 	$L__BB1_740;
	mov.u64 	%rd1393, $str$2;
	cvta.global.u64 	%rd1394, %rd1393;
	{ // callseq 1622, 0
	.param .b64 param0;
	st.param.b64 	[param0], %rd1394;
	.param .b64 param1;
	st.param.b64 	[param1], 0;
	.param .b32 retval0;
	call.uni (retval0), 
	vprintf, 
	(
	param0, 
	param1
	);
	ld.param.b32 	%r1114, [retval0];
	} // callseq 1622
	bra.uni 	$L__BB1_741;
$L__BB1_740:
	mov.u64 	%rd1395, $str$3;
	cvta.global.u64 	%rd1396, %rd1395;
	{ // callseq 1623, 0
	.param .b64 param0;
	st.param.b64 	[param0], %rd1396;
	.param .b64 param1;
	st.param.b64 	[param1], 0;
	.param .b32 retval0;
	call.uni (retval0), 
	vprintf, 
	(
	param0, 
	param1
	);
	ld.param.b32 	%r1116, [retval0];
	} // callseq 1623
$L__BB1_741:
	and.b64  	%rd1397, %rd9, 256;
	setp.eq.s64 	%p256, %rd1397, 0;
	@%p256 bra 	$L__BB1_743;
	mov.u64 	%rd1398, $str$2;
	cvta.global.u64 	%rd1399, %rd1398;
	{ // callseq 1624, 0
	.param .b64 param0;
	st.param.b64 	[param0], %rd1399;
	.param .b64 param1;
	st.param.b64 	[param1], 0;
	.param .b32 retval0;
	call.uni (retval0), 
	vprintf, 
	(
	param0, 
	param1
	);
	ld.param.b32 	%r1118, [retval0];
	} // callseq 1624
	bra.uni 	$L__BB1_744;
$L__BB1_743:
	mov.u64 	%rd1400, $str$3;
	cvta.global.u64 	%rd1401, %rd1400;
	{ // callseq 1625, 0
	.param .b64 param0;
	st.param.b64 	[param0], %rd1401;
	.param .b64 param1;
	st.param.b64 	[param1], 0;
	.param .b32 retval0;
	call.uni (retval0), 
	vprintf, 
	(
	param0, 
	param1
	);
	ld.param.b32 	%r1120, [retval0];
	} // callseq 1625
$L__BB1_744:
	and.b64  	%rd1402, %rd9, 128;
	setp.eq.s64 	%p257, %rd1402, 0;
	@%p257 bra 	$L__BB1_746;
	mov.u64 	%rd1403, $str$2;
	cvta.global.u64 	%rd1404, %rd1403;
	{ // callseq 1626, 0
	.param .b64 param0;
	st.param.b64 	[param0], %rd1404;
	.param .b64 param1;
	st.param.b64 	[param1], 0;
	.param .b32 retval0;
	call.uni (retval0), 
	vprintf, 
	(
	param0, 
	param1
	);
	ld.param.b32 	%r1122, [retval0];
	} // callseq 1626
	bra.uni 	$L__BB1_747;
$L__BB1_746:
	mov.u64 	%rd1405, $str$3;
	cvta.global.u64 	%rd1406, %rd1405;
	{ // callseq 1627, 0
	.param .b64 param0;
	st.param.b64 	[param0], %rd1406;
	.param .b64 param1;
	st.param.b64 	[param1], 0;
	.param .b32 retval0;
	call.uni (retval0), 
	vprintf, 
	(
	param0, 
	param1
	);
	ld.param.b32 	%r1124, [retval0];
	} // callseq 1627
$L__BB1_747:
	and.b64  	%rd1407, %rd9, 64;
	setp.eq.s64 	%p258, %rd1407, 0;
	@%p258 bra 	$L__BB1_749;
	mov.u64 	%rd1408, $str$2;
	cvta.global.u64 	%rd1409, %rd1408;
	{ // callseq 1628, 0
	.param .b64 param0;
	st.param.b64 	[param0], %rd1409;
	.param .b64 param1;
	st.param.b64 	[param1], 0;
	.param .b32 retval0;
	call.uni (retval0), 
	vprintf, 
	(
	param0, 
	param1
	);
	ld.param.b32 	%r1126, [retval0];
	} // callseq 1628
	bra.uni 	$L__BB1_750;
$L__BB1_749:
	mov.u64 	%rd1410, $str$3;
	cvta.global.u64 	%rd1411, %rd1410;
	{ // callseq 1629, 0
	.param .b64 param0;
	st.param.b64 	[param0], %rd1411;
	.param .b64 param1;
	st.param.b64 	[param1], 0;
	.param .b32 retval0;
	call.uni (retval0), 
	vprintf, 
	(
	param0, 
	param1
	);
	ld.param.b32 	%r1128, [retval0];
	} // callseq 1629
$L__BB1_750:
	and.b64  	%rd1412, %rd9, 32;
	setp.eq.s64 	%p259, %rd1412, 0;
	@%p259 bra 	$L__BB1_752;
	mov.u64 	%rd1413, $str$2;
	cvta.global.u64 	%rd1414, %rd1413;
	{ // callseq 1630, 0
	.param .b64 param0;
	st.param.b64 	[param0], %rd1414;
	.param .b64 param1;
	st.param.b64 	[param1], 0;
	.param .b32 retval0;
	call.uni (retval0), 
	vprintf, 
	(
	param0, 
	param1
	);
	ld.param.b32 	%r1130, [retval0];
	} // callseq 1630
	bra.uni 	$L__BB1_753;
$L__BB1_752:
	mov.u64 	%rd1415, $str$3;
	cvta.global.u64 	%rd1416, %rd1415;
	{ // callseq 1631, 0
	.param .b64 param0;
	st.param.b64 	[param0], %rd1416;
	.param .b64 param1;
	st.param.b64 	[param1], 0;
	.param .b32 retval0;
	call.uni (retval0), 
	vprintf, 
	(
	param0, 
	param1
	);
	ld.param.b32 	%r1132, [retval0];
	} // callseq 1631
$L__BB1_753:
	and.b64  	%rd1417, %rd9, 16;
	setp.eq.s64 	%p260, %rd1417, 0;
	@%p260 bra 	$L__BB1_755;
	mov.u64 	%rd1418, $str$2;
	cvta.global.u64 	%rd1419, %rd1418;
	{ // callseq 1632, 0
	.param .b64 param0;
	st.param.b64 	[param0], %rd1419;
	.param .b64 param1;
	st.param.b64 	[param1], 0;
	.param .b32 retval0;
	call.uni (retval0), 
	vprintf, 
	(
	param0, 
	param1
	);
	ld.param.b32 	%r1134, [retval0];
	} // callseq 1632
	bra.uni 	$L__BB1_756;
$L__BB1_755:
	mov.u64 	%rd1420, $str$3;
	cvta.global.u64 	%rd1421, %rd1420;
	{ // callseq 1633, 0
	.param .b64 param0;
	st.param.b64 	[param0], %rd1421;
	.param .b64 param1;
	st.param.b64 	[param1], 0;
	.param .b32 retval0;
	call.uni (retval0), 
	vprintf, 
	(
	param0, 
	param1
	);
	ld.param.b32 	%r1136, [retval0];
	} // callseq 1633
$L__BB1_756:
	and.b64  	%rd1422, %rd9, 8;
	setp.eq.s64 	%p261, %rd1422, 0;
	@%p261 bra 	$L__BB1_758;
	mov.u64 	%rd1423, $str$2;
	cvta.global.u64 	%rd1424, %rd1423;
	{ // callseq 1634, 0
	.param .b64 param0;
	st.param.b64 	[param0], %rd1424;
	.param .b64 param1;
	st.param.b64 	[param1], 0;
	.param .b32 retval0;
	call.uni (retval0), 
	vprintf, 
	(
	param0, 
	param1
	);
	ld.param.b32 	%r1138, [retval0];
	} // callseq 1634
	bra.uni 	$L__BB1_759;
$L__BB1_758:
	mov.u64 	%rd1425, $str$3;
	cvta.global.u64 	%rd1426, %rd1425;
	{ // callseq 1635, 0
	.param .b64 param0;
	st.param.b64 	[param0], %rd1426;
	.param .b64 param1;
	st.param.b64 	[param1], 0;
	.param .b32 retval0;
	call.uni (retval0), 
	vprintf, 
	(
	param0, 
	param1
	);
	ld.param.b32 	%r1140, [retval0];
	} // callseq 1635
$L__BB1_759:
	and.b64  	%rd1427, %rd9, 4;
	setp.eq.s64 	%p262, %rd1427, 0;
	@%p262 bra 	$L__BB1_761;
	mov.u64 	%rd1428, $str$2;
	cvta.global.u64 	%rd1429, %rd1428;
	{ // callseq 1636, 0
	.param .b64 param0;
	st.param.b64 	[param0], %rd1429;
	.param .b64 param1;
	st.param.b64 	[param1], 0;
	.param .b32 retval0;
	call.uni (retval0), 
	vprintf, 
	(
	param0, 
	param1
	);
	ld.param.b32 	%r1142, [retval0];
	} // callseq 1636
	bra.uni 	$L__BB1_762;
$L__BB1_761:
	mov.u64 	%rd1430, $str$3;
	cvta.global.u64 	%rd1431, %rd1430;
	{ // callseq 1637, 0
	.param .b64 param0;
	st.param.b64 	[param0], %rd1431;
	.param .b64 param1;
	st.param.b64 	[param1], 0;
	.param .b32 retval0;
	call.uni (retval0), 
	vprintf, 
	(
	param0, 
	param1
	);
	ld.param.b32 	%r1144, [retval0];
	} // callseq 1637
$L__BB1_762:
	and.b64  	%rd1432, %rd9, 2;
	setp.eq.s64 	%p263, %rd1432, 0;
	@%p263 bra 	$L__BB1_764;
	mov.u64 	%rd1433, $str$2;
	cvta.global.u64 	%rd1434, %rd1433;
	{ // callseq 1638, 0
	.param .b64 param0;
	st.param.b64 	[param0], %rd1434;
	.param .b64 param1;
	st.param.b64 	[param1], 0;
	.param .b32 retval0;
	call.uni (retval0), 
	vprintf, 
	(
	param0, 
	param1
	);
	ld.param.b32 	%r1146, [retval0];
	} // callseq 1638
	bra.uni 	$L__BB1_765;
$L__BB1_764:
	mov.u64 	%rd1435, $str$3;
	cvta.global.u64 	%rd1436, %rd1435;
	{ // callseq 1639, 0
	.param .b64 param0;
	st.param.b64 	[param0], %rd1436;
	.param .b64 param1;
	st.param.b64 	[param1], 0;
	.param .b32 retval0;
	call.uni (retval0), 
	vprintf, 
	(
	param0, 
	param1
	);
	ld.param.b32 	%r1148, [retval0];
	} // callseq 1639
$L__BB1_765:
	cvt.u32.u64 	%r1150, %rd9;
	shl.b32 	%r1151, %r1150, 11;
	shr.s32 	%r1152, %r1151, 12;
	cvta.to.local.u64 	%rd1438, %rd39;
	st.local.u32 	[%rd1438], %r1152;
	cvta.global.u64 	%rd1440, %rd146;
	{ // callseq 1640, 0
	.param .b64 param0;
	st.param.b64 	[param0], %rd1440;
	.param .b64 param1;
	st.param.b64 	[param1], %rd39;
	.param .b32 retval0;
	call.uni (retval0), 
	vprintf, 
	(
	param0, 
	param1
	);
	ld.param.b32 	%r1153, [retval0];
	} // callseq 1640
	and.b64  	%rd11, %rd9, 1;
	setp.eq.s64 	%p264, %rd11, 0;
	@%p264 bra 	$L__BB1_767;
	mov.u64 	%rd1441, $str$2;
	cvta.global.u64 	%rd1442, %rd1441;
	{ // callseq 1641, 0
	.param .b64 param0;
	st.param.b64 	[param0], %rd1442;
	.param .b64 param1;
	st.param.b64 	[param1], 0;
	.param .b32 retval0;
	call.uni (retval0), 
	vprintf, 
	(
	param0, 
	param1
	);
	ld.param.b32 	%r1155, [retval0];
	} // callseq 1641
	bra.uni 	$L__BB1_768;
$L__BB1_767:
	mov.u64 	%rd1443, $str$3;
	cvta.global.u64 	%rd1444, %rd1443;
	{ // callseq 1642, 0
	.param .b64 param0;
	st.param.b64 	[param0], %rd1444;
	.param .b64 param1;
	st.param.b64 	[param1], 0;
	.param .b32 retval0;
	call.uni (retval0), 
	vprintf, 
	(
	param0, 
	param1
	);
	ld.param.b32 	%r1157, [retval0];
	} // callseq 1642
$L__BB1_768:
	cvta.to.local.u64 	%rd1446, %rd39;
	st.local.u32 	[%rd1446], %rd11;
	cvta.global.u64 	%rd1448, %rd41;
	{ // callseq 1643, 0
	.param .b64 param0;
	st.param.b64 	[param0], %rd1448;
	.param .b64 param1;
	st.param.b64 	[param1], %rd39;
	.param .b32 retval0;
	call.uni (retval0), 
	vprintf, 
	(
	param0, 
	param1
	);
	ld.param.b32 	%r1168, [retval0];
	} // callseq 1643
	mov.b32 	%r1161, 0;
	// begin inline asm
	{
.reg .pred complete;
mbarrier.test_wait.parity.shared::cta.b64 complete, [%r1], %r1161;
selp.u32 %r1159, 1, 0, complete;
}

	// end inline asm
	setp.ne.s32 	%p265, %r1159, 0;
	mov.b32 	%r1164, 1;
	// begin inline asm
	{
.reg .pred complete;
mbarrier.test_wait.parity.shared::cta.b64 complete, [%r1], %r1164;
selp.u32 %r1162, 1, 0, complete;
}

	// end inline asm
	setp.ne.s32 	%p266, %r1162, 0;
	selp.u32 	%r1170, 1, 0, %p265;
	selp.u32 	%r1171, 1, 0, %p266;
	cvta.to.local.u64 	%rd1450, %rd39;
	st.local.v2.u32 	[%rd1450], {%r1170, %r1171};
	cvta.global.u64 	%rd1452, %rd384;
	{ // callseq 1644, 0
	.param .b64 param0;
	st.param.b64 	[param0], %rd1452;
	.param .b64 param1;
	st.param.b64 	[param1], %rd39;
	.param .b32 retval0;
	call.uni (retval0), 
	vprintf, 
	(
	param0, 
	param1
	);
	ld.param.b32 	%r1172, [retval0];
	} // callseq 1644
	mov.b32 	%r1174, 256;
	st.local.u32 	[%rd8], %r1174;
	mov.u64 	%rd1453, $str$10;
	cvta.global.u64 	%rd1454, %rd1453;
	{ // callseq 1645, 0
	.param .b64 param0;
	st.param.b64 	[param0], %rd1454;
	.param .b64 param1;
	st.param.b64 	[param1], %rd386;
	.param .b32 retval0;
	call.uni (retval0), 
	vprintf, 
	(
	param0, 
	param1
	);
	ld.param.b32 	%r1175, [retval0];
	} // callseq 1645
	mov.b32 	%r1166, 2;
	// begin inline asm
	mbarrier.arrive.shared::cta.b64 _, [%r1], %r1166;

	// end inline asm
	// begin inline asm
	mbarrier.inval.shared::cta.b64 [%r1];

	// end inline asm
	ld.shared.u64 	%rd12, [_ZZ19mbarrier_test_case2vE3bar];
	cvta.global.u64 	%rd1457, %rd1102;
	{ // callseq 1646, 0
	.param .b64 param0;
	st.param.b64 	[param0], %rd1457;
	.param .b64 param1;
	st.param.b64 	[param1], 0;
	.param .b32 retval0;
	call.uni (retval0), 
	vprintf, 
	(
	param0, 
	param1
	);
	ld.param.b32 	%r1177, [retval0];
	} // callseq 1646
	setp.gt.s64 	%p267, %rd12, -1;
	@%p267 bra 	$L__BB1_770;
	mov.u64 	%rd1458, $str$2;
	cvta.global.u64 	%rd1459, %rd1458;
	{ // callseq 1647, 0
	.param .b64 param0;
	st.param.b64 	[param0], %rd1459;
	.param .b64 param1;
	st.param.b64 	[param1], 0;
	.param .b32 retval0;
	call.uni (retval0), 
	vprintf, 
	(
	param0, 
	param1
	);
	ld.param.b32 	%r1179, [retval0];
	} // callseq 1647
	bra.uni 	$L__BB1_771;
$L__BB1_770:
	mov.u64 	%rd1460, $str$3;
	cvta.global.u64 	%rd1461, %rd1460;
	{ // callseq 1648, 0
	.param .b64 param0;
	st.param.b64 	[param0], %rd1461;
	.param .b64 param1;
	st.param.b64 	[param1], 0;
	.param .b32 retval0;
	call.uni (retval0), 
	vprintf, 
	(
	param0, 
	param1
	);
	ld.param.b32 	%r1181, [retval0];
	} // callseq 1648
$L__BB1_771:
	shr.u64 	%rd1462, %rd12, 63;
	cvta.to.local.u64 	%rd1464, %rd39;
	st.local.u32 	[%rd1464], %rd1462;
	cvta.global.u64 	%rd1466, %rd41;
	{ // callseq 1649, 0
	.param .b64 param0;
	st.param.b64 	[param0], %rd1466;
	.param .b64 param1;
	st.param.b64 	[param1], %rd39;
	.param .b32 retval0;
	call.uni (retval0), 
	vprintf, 
	(
	param0, 
	param1
	);
	ld.param.b32 	%r1183, [retval0];
	} // callseq 1649
	and.b64  	%rd1467, %rd12, 4611686018427387904;
	setp.eq.s64 	%p268, %rd1467, 0;
	@%p268 bra 	$L__BB1_773;
	mov.u64 	%rd1468, $str$2;
	cvta.global.u64 	%rd1469, %rd1468;
	{ // callseq 1650, 0
	.param .b64 param0;
	st.param.b64 	[param0], %rd1469;
	.param .b64 param1;
	st.param.b64 	[param1], 0;
	.param .b32 retval0;
	call.uni (retval0), 
	vprintf, 
	(
	param0, 
	param1
	);
	ld.param.b32 	%r1185, [retval0];
	} // callseq 1650
	bra.uni 	$L__BB1_774;
$L__BB1_773:
	mov.u64 	%rd1470, $str$3;
	cvta.global.u64 	%rd1471, %rd1470;
	{ // callseq 1651, 0
	.param .b64 param0;
	st.param.b64 	[param0], %rd1471;
	.param .b64 param1;
	st.param.b64 	[param1], 0;
	.param .b32 retval0;
	call.uni (retval0), 
	vprintf, 
	(
	param0, 
	param1
	);
	ld.param.b32 	%r1187, [retval0];
	} // callseq 1651
$L__BB1_774:
	and.b64  	%rd1472, %rd12, 2305843009213693952;
	setp.eq.s64 	%p269, %rd1472, 0;
	@%p269 bra 	$L__BB1_776;
	mov.u64 	%rd1473, $str$2;
	cvta.global.u64 	%rd1474, %rd1473;
	{ // callseq 1652, 0
	.param .b64 param0;
	st.param.b64 	[param0], %rd1474;
	.param .b64 param1;
	st.param.b64 	[param1], 0;
	.param .b32 retval0;
	call.uni (retval0), 
	vprintf, 
	(
	param0, 
	param1
	);
	ld.param.b32 	%r1189, [retval0];
	} // callseq 1652
	bra.uni 	$L__BB1_777;
$L__BB1_776:
	mov.u64 	%rd1475, $str$3;
	cvta.global.u64 	%rd1476, %rd1475;
	{ // callseq 1653, 0
	.param .b64 param0;
	st.param.b64 	[param0], %rd1476;
	.param .b64 param1;
	st.param.b64 	[param1], 0;
	.param .b32 retval0;
	call.uni (retval0), 
	vprintf, 
	(
	param0, 
	param1
	);
	ld.param.b32 	%r1191, [retval0];
	} // callseq 1653
$L__BB1_777:
	and.b64  	%rd1477, %rd12, 1152921504606846976;
	setp.eq.s64 	%p270, %rd1477, 0;
	@%p270 bra 	$L__BB1_779;
	mov.u64 	%rd1478, $str$2;
	cvta.global.u64 	%rd1479, %rd1478;
	{ // callseq 1654, 0
	.param .b64 param0;
	st.param.b64 	[param0], %rd1479;
	.param .b64 param1;
	st.param.b64 	[param1], 0;
	.param .b32 retval0;
	call.uni (retval0), 
	vprintf, 
	(
	param0, 
	param1
	);
	ld.param.b32 	%r1193, [retval0];
	} // callseq 1654
	bra.uni 	$L__BB1_780;
$L__BB1_779:
	mov.u64 	%rd1480, $str$3;
	cvta.global.u64 	%rd1481, %rd1480;
	{ // callseq 1655, 0
	.param .b64 param0;
	st.param.b64 	[param0], %rd1481;
	.param .b64 param1;
	st.param.b64 	[param1], 0;
	.param .b32 retval0;
	call.uni (retval0), 
	vprintf, 
	(
	param0, 
	param1
	);
	ld.param.b32 	%r1195, [retval0];
	} // callseq 1655
$L__BB1_780:
	and.b64  	%rd1482, %rd12, 576460752303423488;
	setp.eq.s64 	%p271, %rd1482, 0;
	@%p271 bra 	$L__BB1_782;
	mov.u64 	%rd1483, $str$2;
	cvta.global.u64 	%rd1484, %rd1483;
	{ // callseq 1656, 0
	.param .b64 param0;
	st.param.b64 	[param0], %rd1484;
	.param .b64 param1;
	st.param.b64 	[param1], 0;
	.param .b32 retval0;
	call.uni (retval0), 
	vprintf, 
	(
	param0, 
	param1
	);
	ld.param.b32 	%r1197, [retval0];
	} // callseq 1656
	bra.uni 	$L__BB1_783;
$L__BB1_782:
	mov.u64 	%rd1485, $str$3;
	cvta.global.u64 	%rd1486, %rd1485;
	{ // callseq 1657, 0
	.param .b64 param0;
	st.param.b64 	[param0], %rd1486;
	.param .b64 param1;
	st.param.b64 	[param1], 0;
	.param .b32 retval0;
	call.uni (retval0), 
	vprintf, 
	(
	param0, 
	param1
	);
	ld.param.b32 	%r1199, [retval0];
	} // callseq 1657
$L__BB1_783:
	and.b64  	%rd1487, %rd12, 288230376151711744;
	setp.eq.s64 	%p272, %rd1487, 0;
	@%p272 bra 	$L__BB1_785;
	mov.u64 	%rd1488, $str$2;
	cvta.global.u64 	%rd1489, %rd1488;
	{ // callseq 1658, 0
	.param .b64 param0;
	st.param.b64 	[param0], %rd1489;
	.param .b64 param1;
	st.param.b64 	[param1], 0;
	.param .b32 retval0;
	call.uni (retval0), 
	vprintf, 
	(
	param0, 
	param1
	);
	ld.param.b32 	%r1201, [retval0];
	} // callseq 1658
	bra.uni 	$L__BB1_786;
$L__BB1_785:
	mov.u64 	%rd1490, $str$3;
	cvta.global.u64 	%rd1491, %rd1490;
	{ // callseq 1659, 0
	.param .b64 param0;
	st.param.b64 	[param0], %rd1491;
	.param .b64 param1;
	st.param.b64 	[param1], 0;
	.param .b32 retval0;
	call.uni (retval0), 
	vprintf, 
	(
	param0, 
	param1
	);
	ld.param.b32 	%r1203, [retval0];
	} // callseq 1659
$L__BB1_786:
	and.b64  	%rd1492, %rd12, 144115188075855872;
	setp.eq.s64 	%p273, %rd1492, 0;
	@%p273 bra 	$L__BB1_788;
	mov.u64 	%rd1493, $str$2;
	cvta.global.u64 	%rd1494, %rd1493;
	{ // callseq 1660, 0
	.param .b64 param0;
	st.param.b64 	[param0], %rd1494;
	.param .b64 param1;
	st.param.b64 	[param1], 0;
	.param .b32 retval0;
	call.uni (retval0), 
	vprintf, 
	(
	param0, 
	param1
	);
	ld.param.b32 	%r1205, [retval0];
	} // callseq 1660
	bra.uni 	$L__BB1_789;
$L__BB1_788:
	mov.u64 	%rd1495, $str$3;
	cvta.global.u64 	%rd1496, %rd1495;
	{ // callseq 1661, 0
	.param .b64 param0;
	st.param.b64 	[param0], %rd1496;
	.param .b64 param1;
	st.param.b64 	[param1], 0;
	.param .b32 retval0;
	call.uni (retval0), 
	vprintf, 
	(
	param0, 
	param1
	);
	ld.param.b32 	%r1207, [retval0];
	} // callseq 1661
$L__BB1_789:
	and.b64  	%rd1497, %rd12, 72057594037927936;
	setp.eq.s64 	%p274, %rd1497, 0;
	@%p274 bra 	$L__BB1_791;
	mov.u64 	%rd1498, $str$2;
	cvta.global.u64 	%rd1499, %rd1498;
	{ // callseq 1662, 0
	.param .b64 param0;
	st.param.b64 	[param0], %rd1499;
	.param .b64 param1;
	st.param.b64 	[param1], 0;
	.param .b32 retval0;
	call.uni (retval0), 
	vprintf, 
	(
	param0, 
	param1
	);
	ld.param.b32 	%r1209, [retval0];
	} // callseq 1662
	bra.uni 	$L__BB1_792;
$L__BB1_791:
	mov.u64 	%rd1500, $str$3;
	cvta.global.u64 	%rd1501, %rd1500;
	{ // callseq 1663, 0
	.param .b64 param0;
	st.param.b64 	[param0], %rd1501;
	.param .b64 param1;
	st.param.b64 	[param1], 0;
	.param .b32 retval0;
	call.uni (retval0), 
	vprintf, 
	(
	param0, 
	param1
	);
	ld.param.b32 	%r1211, [retval0];
	} // callseq 1663
$L__BB1_792:
	and.b64  	%rd1502, %rd12, 36028797018963968;
	setp.eq.s64 	%p275, %rd1502, 0;
	@%p275 bra 	$L__BB1_794;
	mov.u64 	%rd1503, $str$2;
	cvta.global.u64 	%rd1504, %rd1503;
	{ // callseq 1664, 0
	.param .b64 param0;
	st.param.b64 	[param0], %rd1504;
	.param .b64 param1;
	st.param.b64 	[param1], 0;
	.param .b32 retval0;
	call.uni (retval0), 
	vprintf, 
	(
	param0, 
	param1
	);
	ld.param.b32 	%r1213, [retval0];
	} // callseq 1664
	bra.uni 	$L__BB1_795;
$L__BB1_794:
	mov.u64 	%rd1505, $str$3;
	cvta.global.u64 	%rd1506, %rd1505;
	{ // callseq 1665, 0
	.param .b64 param0;
	st.param.b64 	[param0], %rd1506;
	.param .b64 param1;
	st.param.b64 	[param1], 0;
	.param .b32 retval0;
	call.uni (retval0), 
	vprintf, 
	(
	param0, 
	param1
	);
	ld.param.b32 	%r1215, [retval0];
	} // callseq 1665
$L__BB1_795:
	and.b64  	%rd1507, %rd12, 18014398509481984;
	setp.eq.s64 	%p276, %rd1507, 0;
	@%p276 bra 	$L__BB1_797;
	mov.u64 	%rd1508, $str$2;
	cvta.global.u64 	%rd1509, %rd1508;
	{ // callseq 1666, 0
	.param .b64 param0;
	st.param.b64 	[param0], %rd1509;
	.param .b64 param1;
	st.param.b64 	[param1], 0;
	.param .b32 retval0;
	call.uni (retval0), 
	vprintf, 
	(
	param0, 
	param1
	);
	ld.param.b32 	%r1217, [retval0];
	} // callseq 1666
	bra.uni 	$L__BB1_798;
$L__BB1_797:
	mov.u64 	%rd1510, $str$3;
	cvta.global.u64 	%rd1511, %rd1510;
	{ // callseq 1667, 0
	.param .b64 param0;
	st.param.b64 	[param0], %rd1511;
	.param .b64 param1;
	st.param.b64 	[param1], 0;
	.param .b32 retval0;
	call.uni (retval0), 
	vprintf, 
	(
	param0, 
	param1
	);
	ld.param.b32 	%r1219, [retval0];
	} // callseq 1667
$L__BB1_798:
	and.b64  	%rd1512, %rd12, 9007199254740992;
	setp.eq.s64 	%p277, %rd1512, 0;
	@%p277 bra 	$L__BB1_800;
	mov.u64 	%rd1513, $str$2;
	cvta.global.u64 	%rd1514, %rd1513;
	{ // callseq 1668, 0
	.param .b64 param0;
	st.param.b64 	[param0], %rd1514;
	.param .b64 param1;
	st.param.b64 	[param1], 0;
	.param .b32 retval0;
	call.uni (retval0), 
	vprintf, 
	(
	param0, 
	param1
	);
	ld.param.b32 	%r1221, [retval0];
	} // callseq 1668
	bra.uni 	$L__BB1_801;
$L__BB1_800:
	mov.u64 	%rd1515, $str$3;
	cvta.global.u64 	%rd1516, %rd1515;
	{ // callseq 1669, 0
	.param .b64 param0;
	st.param.b64 	[param0], %rd1516;
	.param .b64 param1;
	st.param.b64 	[param1], 0;
	.param .b32 retval0;
	call.uni (retval0), 
	vprintf, 
	(
	param0, 
	param1
	);
	ld.param.b32 	%r1223, [retval0];
	} // callseq 1669
$L__BB1_801:
	and.b64  	%rd1517, %rd12, 4503599627370496;
	setp.eq.s64 	%p278, %rd1517, 0;
	@%p278 bra 	$L__BB1_803;
	mov.u64 	%rd1518, $str$2;
	cvta.global.u64 	%rd1519, %rd1518;
	{ // callseq 1670, 0
	.param .b64 param0;
	st.param.b64 	[param0], %rd1519;
	.param .b64 param1;
	st.param.b64 	[param1], 0;
	.param .b32 retval0;
	call.uni (retval0), 
	vprintf, 
	(
	param0, 
	param1
	);
	ld.param.b32 	%r1225, [retval0];
	} // callseq 1670
	bra.uni 	$L__BB1_804;
$L__BB1_803:
	mov.u64 	%rd1520, $str$3;
	cvta.global.u64 	%rd1521, %rd1520;
	{ // callseq 1671, 0
	.param .b64 param0;
	st.param.b64 	[param0], %rd1521;
	.param .b64 param1;
	st.param.b64 	[param1], 0;
	.param .b32 retval0;
	call.uni (retval0), 
	vprintf, 
	(
	param0, 
	param1
	);
	ld.param.b32 	%r1227, [retval0];
	} // callseq 1671
$L__BB1_804:
	and.b64  	%rd1522, %rd12, 2251799813685248;
	setp.eq.s64 	%p279, %rd1522, 0;
	@%p279 bra 	$L__BB1_806;
	mov.u64 	%rd1523, $str$2;
	cvta.global.u64 	%rd1524, %rd1523;
	{ // callseq 1672, 0
	.param .b64 param0;
	st.param.b64 	[param0], %rd1524;
	.param .b64 param1;
	st.param.b64 	[param1], 0;
	.param .b32 retval0;
	call.uni (retval0), 
	vprintf, 
	(
	param0, 
	param1
	);
	ld.param.b32 	%r1229, [retval0];
	} // callseq 1672
	bra.uni 	$L__BB1_807;
$L__BB1_806:
	mov.u64 	%rd1525, $str$3;
	cvta.global.u64 	%rd1526, %rd1525;
	{ // callseq 1673, 0
	.param .b64 param0;
	st.param.b64 	[param0], %rd1526;
	.param .b64 param1;
	st.param.b64 	[param1], 0;
	.param .b32 retval0;
	call.uni (retval0), 
	vprintf, 
	(
	param0, 
	param1
	);
	ld.param.b32 	%r1231, [retval0];
	} // callseq 1673
$L__BB1_807:
	and.b64  	%rd1527, %rd12, 1125899906842624;
	setp.eq.s64 	%p280, %rd1527, 0;
	@%p280 bra 	$L__BB1_809;
	mov.u64 	%rd1528, $str$2;
	cvta.global.u64 	%rd1529, %rd1528;
	{ // callseq 1674, 0
	.param .b64 param0;
	st.param.b64 	[param0], %rd1529;
	.param .b64 param1;
	st.param.b64 	[param1], 0;
	.param .b32 retval0;
	call.uni (retval0), 
	vprintf, 
	(
	param0, 
	param1
	);
	ld.param.b32 	%r1233, [retval0];
	} // callseq 1674
	bra.uni 	$L__BB1_810;
$L__BB1_809:
	mov.u64 	%rd1530, $str$3;
	cvta.global.u64 	%rd1531, %rd1530;
	{ // callseq 1675, 0
	.param .b64 param0;
	st.param.b64 	[param0], %rd1531;
	.param .b64 param1;
	st.param.b64 	[param1], 0;
	.param .b32 retval0;
	call.uni (retval0), 
	vprintf, 
	(
	param0, 
	param1
	);
	ld.param.b32 	%r1235, [retval0];
	} // callseq 1675
$L__BB1_810:
	and.b64  	%rd1532, %rd12, 562949953421312;
	setp.eq.s64 	%p281, %rd1532, 0;
	@%p281 bra 	$L__BB1_812;
	mov.u64 	%rd1533, $str$2;
	cvta.global.u64 	%rd1534, %rd1533;
	{ // callseq 1676, 0
	.param .b64 param0;
	st.param.b64 	[param0], %rd1534;
	.param .b64 param1;
	st.param.b64 	[param1], 0;
	.param .b32 retval0;
	call.uni (retval0), 
	vprintf, 
	(
	param0, 
	param1
	);
	ld.param.b32 	%r1237, [retval0];
	} // callseq 1676
	bra.uni 	$L__BB1_813;
$L__BB1_812:
	mov.u64 	%rd1535, $str$3;
	cvta.global.u64 	%rd1536, %rd1535;
	{ // callseq 1677, 0
	.param .b64 param0;
	st.param.b64 	[param0], %rd1536;
	.param .b64 param1;
	st.param.b64 	[param1], 0;
	.param .b32 retval0;
	call.uni (retval0), 
	vprintf, 
	(
	param0, 
	param1
	);
	ld.param.b32 	%r1239, [retval0];
	} // callseq 1677
$L__BB1_813:
	and.b64  	%rd1537, %rd12, 281474976710656;
	setp.eq.s64 	%p282, %rd1537, 0;
	@%p282 bra 	$L__BB1_815;
	mov.u64 	%rd1538, $str$2;
	cvta.global.u64 	%rd1539, %rd1538;
	{ // callseq 1678, 0
	.param .b64 param0;
	st.param.b64 	[param0], %rd1539;
	.param .b64 param1;
	st.param.b64 	[param1], 0;
	.param .b32 retval0;
	call.uni (retval0), 
	vprintf, 
	(
	param0, 
	param1
	);
	ld.param.b32 	%r1241, [retval0];
	} // callseq 1678
	bra.uni 	$L__BB1_816;
$L__BB1_815:
	mov.u64 	%rd1540, $str$3;
	cvta.global.u64 	%rd1541, %rd1540;
	{ // callseq 1679, 0
	.param .b64 param0;
	st.param.b64 	[param0], %rd1541;
	.param .b64 param1;
	st.param.b64 	[param1], 0;
	.param .b32 retval0;
	call.uni (retval0), 
	vprintf, 
	(
	param0, 
	param1
	);
	ld.param.b32 	%r1243, [retval0];
	} // callseq 1679
$L__BB1_816:
	and.b64  	%rd1542, %rd12, 140737488355328;
	setp.eq.s64 	%p283, %rd1542, 0;
	@%p283 bra 	$L__BB1_818;
	mov.u64 	%rd1543, $str$2;
	cvta.global.u64 	%rd1544, %rd1543;
	{ // callseq 1680, 0
	.param .b64 param0;
	st.param.b64 	[param0], %rd1544;
	.param .b64 param1;
	st.param.b64 	[param1], 0;
	.param .b32 retval0;
	call.uni (retval0), 
	vprintf, 
	(
	param0, 
	param1
	);
	ld.param.b32 	%r1245, [retval0];
	} // callseq 1680
	bra.uni 	$L__BB1_819;
$L__BB1_818:
	mov.u64 	%rd1545, $str$3;
	cvta.global.u64 	%rd1546, %rd1545;
	{ // callseq 1681, 0
	.param .b64 param0;
	st.param.b64 	[param0], %rd1546;
	.param .b64 param1;
	st.param.b64 	[param1], 0;
	.param .b32 retval0;
	call.uni (retval0), 
	vprintf, 
	(
	param0, 
	param1
	);
	ld.param.b32 	%r1247, [retval0];
	} // callseq 1681
$L__BB1_819:
	and.b64  	%rd1547, %rd12, 70368744177664;
	setp.eq.s64 	%p284, %rd1547, 0;
	@%p284 bra 	$L__BB1_821;
	mov.u64 	%rd1548, $str$2;
	cvta.global.u64 	%rd1549, %rd1548;
	{ // callseq 1682, 0
	.param .b64 param0;
	st.param.b64 	[param0], %rd1549;
	.param .b64 param1;
	st.param.b64 	[param1], 0;
	.param .b32 retval0;
	call.uni (retval0), 
	vprintf, 
	(
	param0, 
	param1
	);
	ld.param.b32 	%r1249, [retval0];
	} // callseq 1682
	bra.uni 	$L__BB1_822;
$L__BB1_821:
	mov.u64 	%rd1550, $str$3;
	cvta.global.u64 	%rd1551, %rd1550;
	{ // callseq 1683, 0
	.param .b64 param0;
	st.param.b64 	[param0], %rd1551;
	.param .b64 param1;
	st.param.b64 	[param1], 0;
	.param .b32 retval0;
	call.uni (retval0), 
	vprintf, 
	(
	param0, 
	param1
	);
	ld.param.b32 	%r1251, [retval0];
	} // callseq 1683
$L__BB1_822:
	and.b64  	%rd1552, %rd12, 35184372088832;
	setp.eq.s64 	%p285, %rd1552, 0;
	@%p285 bra 	$L__BB1_824;
	mov.u64 	%rd1553, $str$2;
	cvta.global.u64 	%rd1554, %rd1553;
	{ // callseq 1684, 0
	.param .b64 param0;
	st.param.b64 	[param0], %rd1554;
	.param .b64 param1;
	st.param.b64 	[param1], 0;
	.param .b32 retval0;
	call.uni (retval0), 
	vprintf, 
	(
	param0, 
	param1
	);
	ld.param.b32 	%r1253, [retval0];
	} // callseq 1684
	bra.uni 	$L__BB1_825;
$L__BB1_824:
	mov.u64 	%rd1555, $str$3;
	cvta.global.u64 	%rd1556, %rd1555;
	{ // callseq 1685, 0
	.param .b64 param0;
	st.param.b64 	[param0], %rd1556;
	.param .b64 param1;
	st.param.b64 	[param1], 0;
	.param .b32 retval0;
	call.uni (retval0), 
	vprintf, 
	(
	param0, 
	param1
	);
	ld.param.b32 	%r1255, [retval0];
	} // callseq 1685
$L__BB1_825:
	and.b64  	%rd1557, %rd12, 17592186044416;
	setp.eq.s64 	%p286, %rd1557, 0;
	@%p286 bra 	$L__BB1_827;
	mov.u64 	%rd1558, $str$2;
	cvta.global.u64 	%rd1559, %rd1558;
	{ // callseq 1686, 0
	.param .b64 param0;
	st.param.b64 	[param0], %rd1559;
	.param .b64 param1;
	st.param.b64 	[param1], 0;
	.param .b32 retval0;
	call.uni (retval0), 
	vprintf, 
	(
	param0, 
	param1
	);
	ld.param.b32 	%r1257, [retval0];
	} // callseq 1686
	bra.uni 	$L__BB1_828;
$L__BB1_827:
	mov.u64 	%rd1560, $str$3;
	cvta.global.u64 	%rd1561, %rd1560;
	{ // callseq 1687, 0
	.param .b64 param0;
	st.param.b64 	[param0], %rd1561;
	.param .b64 param1;
	st.param.b64 	[param1], 0;
	.param .b32 retval0;
	call.uni (retval0), 
	vprintf, 
	(
	param0, 
	param1
	);
	ld.param.b32 	%r1259, [retval0];
	} // callseq 1687
$L__BB1_828:
	and.b64  	%rd1562, %rd12, 8796093022208;
	setp.eq.s64 	%p287, %rd1562, 0;
	@%p287 bra 	$L__BB1_830;
	mov.u64 	%rd1563, $str$2;
	cvta.global.u64 	%rd1564, %rd1563;
	{ // callseq 1688, 0
	.param .b64 param0;
	st.param.b64 	[param0], %rd1564;
	.param .b64 param1;
	st.param.b64 	[param1], 0;
	.param .b32 retval0;
	call.uni (retval0), 
	vprintf, 
	(
	param0, 
	param1
	);
	ld.param.b32 	%r1261, [retval0];
	} // callseq 1688
	bra.uni 	$L__BB1_831;
$L__BB1_830:
	mov.u64 	%rd1565, $str$3;
	cvta.global.u64 	%rd1566, %rd1565;
	{ // callseq 1689, 0
	.param .b64 param0;
	st.param.b64 	[param0], %rd1566;
	.param .b64 param1;
	st.param.b64 	[param1], 0;
	.param .b32 retval0;
	call.uni (retval0), 
	vprintf, 
	(
	param0, 
	param1
	);
	ld.param.b32 	%r1263, [retval0];
	} // callseq 1689
$L__BB1_831:
	shr.u64 	%rd1567, %rd12, 31;
	cvt.u32.u64 	%r1265, %rd1567;
	shr.s32 	%r1266, %r1265, 12;
	cvta.to.local.u64 	%rd1569, %rd39;
	st.local.u32 	[%rd1569], %r1266;
	cvta.global.u64 	%rd1571, %rd146;
	{ // callseq 1690, 0
	.param .b64 param0;
	st.param.b64 	[param0], %rd1571;
	.param .b64 param1;
	st.param.b64 	[param1], %rd39;
	.param .b32 retval0;
	call.uni (retval0), 
	vprintf, 
	(
	param0, 
	param1
	);
	ld.param.b32 	%r1267, [retval0];
	} // callseq 1690
	shr.u64 	%rd1572, %rd12, 42;
	and.b64  	%rd13, %rd1572, 1;
	setp.eq.s64 	%p288, %rd13, 0;
	@%p288 bra 	$L__BB1_833;
	mov.u64 	%rd1573, $str$2;
	cvta.global.u64 	%rd1574, %rd1573;
	{ // callseq 1691, 0
	.param .b64 param0;
	st.param.b64 	[param0], %rd1574;
	.param .b64 param1;
	st.param.b64 	[param1], 0;
	.param .b32 retval0;
	call.uni (retval0), 
	vprintf, 
	(
	param0, 
	param1
	);
	ld.param.b32 	%r1269, [retval0];
	} // callseq 1691
	bra.uni 	$L__BB1_834;
$L__BB1_833:
	mov.u64 	%rd1575, $str$3;
	cvta.global.u64 	%rd1576, %rd1575;
	{ // callseq 1692, 0
	.param .b64 param0;
	st.param.b64 	[param0], %rd1576;
	.param .b64 param1;
	st.param.b64 	[param1], 0;
	.param .b32 retval0;
	call.uni (retval0), 
	vprintf, 
	(
	param0, 
	param1
	);
	ld.param.b32 	%r1271, [retval0];
	} // callseq 1692
$L__BB1_834:
	cvta.to.local.u64 	%rd1578, %rd39;
	st.local.u32 	[%rd1578], %rd13;
	cvta.global.u64 	%rd1580, %rd41;
	{ // callseq 1693, 0
	.param .b64 param0;
	st.param.b64 	[param0], %rd1580;
	.param .b64 param1;
	st.param.b64 	[param1], %rd39;
	.param .b32 retval0;
	call.uni (retval0), 
	vprintf, 
	(
	param0, 
	param1
	);
	ld.param.b32 	%r1273, [retval0];
	} // callseq 1693
	and.b64  	%rd1581, %rd12, 2199023255552;
	setp.eq.s64 	%p289, %rd1581, 0;
	@%p289 bra 	$L__BB1_836;
	mov.u64 	%rd1582, $str$2;
	cvta.global.u64 	%rd1583, %rd1582;
	{ // callseq 1694, 0
	.param .b64 param0;
	st.param.b64 	[param0], %rd1583;
	.param .b64 param1;
	st.param.b64 	[param1], 0;
	.param .b32 retval0;
	call.uni (retval0), 
	vprintf, 
	(
	param0, 
	param1
	);
	ld.param.b32 	%r1275, [retval0];
	} // callseq 1694
	bra.uni 	$L__BB1_837;
$L__BB1_836:
	mov.u64 	%rd1584, $str$3;
	cvta.global.u64 	%rd1585, %rd1584;
	{ // callseq 1695, 0
	.param .b64 param0;
	st.param.b64 	[param0], %rd1585;
	.param .b64 param1;
	st.param.b64 	[param1], 0;
	.param .b32 retval0;
	call.uni (retval0), 
	vprintf, 
	(
	param0, 
	param1
	);
	ld.param.b32 	%r1277, [retval0];
	} // callseq 1695
$L__BB1_837:
	and.b64  	%rd1586, %rd12, 1099511627776;
	setp.eq.s64 	%p290, %rd1586, 0;
	@%p290 bra 	$L__BB1_839;
	mov.u64 	%rd1587, $str$2;
	cvta.global.u64 	%rd1588, %rd1587;
	{ // callseq 1696, 0
	.param .b64 param0;
	st.param.b64 	[param0], %rd1588;
	.param .b64 param1;
	st.param.b64 	[param1], 0;
	.param .b32 retval0;
	call.uni (retval0), 
	vprintf, 
	(
	param0, 
	param1
	);
	ld.param.b32 	%r1279, [retval0];
	} // callseq 1696
	bra.uni 	$L__BB1_840;
$L__BB1_839:
	mov.u64 	%rd1589, $str$3;
	cvta.global.u64 	%rd1590, %rd1589;
	{ // callseq 1697, 0
	.param .b64 param0;
	st.param.b64 	[param0], %rd1590;
	.param .b64 param1;
	st.param.b64 	[param1], 0;
	.param .b32 retval0;
	call.uni (retval0), 
	vprintf, 
	(
	param0, 
	param1
	);
	ld.param.b32 	%r1281, [retval0];
	} // callseq 1697
$L__BB1_840:
	and.b64  	%rd1591, %rd12, 549755813888;
	setp.eq.s64 	%p291, %rd1591, 0;
	@%p291 bra 	$L__BB1_842;
	mov.u64 	%rd1592, $str$2;
	cvta.global.u64 	%rd1593, %rd1592;
	{ // callseq 1698, 0
	.param .b64 param0;
	st.param.b64 	[param0], %rd1593;
	.param .b64 param1;
	st.param.b64 	[param1], 0;
	.param .b32 retval0;
	call.uni (retval0), 
	vprintf, 
	(
	param0, 
	param1
	);
	ld.param.b32 	%r1283, [retval0];
	} // callseq 1698
	bra.uni 	$L__BB1_843;
$L__BB1_842:
	mov.u64 	%rd1594, $str$3;
	cvta.global.u64 	%rd1595, %rd1594;
	{ // callseq 1699, 0
	.param .b64 param0;
	st.param.b64 	[param0], %rd1595;
	.param .b64 param1;
	st.param.b64 	[param1], 0;
	.param .b32 retval0;
	call.uni (retval0), 
	vprintf, 
	(
	param0, 
	param1
	);
	ld.param.b32 	%r1285, [retval0];
	} // callseq 1699
$L__BB1_843:
	and.b64  	%rd1596, %rd12, 274877906944;
	setp.eq.s64 	%p292, %rd1596, 0;
	@%p292 bra 	$L__BB1_845;
	mov.u64 	%rd1597, $str$2;
	cvta.global.u64 	%rd1598, %rd1597;
	{ // callseq 1700, 0
	.param .b64 param0;
	st.param.b64 	[param0], %rd1598;
	.param .b64 param1;
	st.param.b64 	[param1], 0;
	.param .b32 retval0;
	call.uni (retval0), 
	vprintf, 
	(
	param0, 
	param1
	);
	ld.param.b32 	%r1287, [retval0];
	} // callseq 1700
	bra.uni 	$L__BB1_846;
$L__BB1_845:
	mov.u64 	%rd1599, $str$3;
	cvta.global.u64 	%rd1600, %rd1599;
	{ // callseq 1701, 0
	.param .b64 param0;
	st.param.b64 	[param0], %rd1600;
	.param .b64 param1;
	st.param.b64 	[param1], 0;
	.param .b32 retval0;
	call.uni (retval0), 
	vprintf, 
	(
	param0, 
	param1
	);
	ld.param.b32 	%r1289, [retval0];
	} // callseq 1701
$L__BB1_846:
	and.b64  	%rd1601, %rd12, 137438953472;
	setp.eq.s64 	%p293, %rd1601, 0;
	@%p293 bra 	$L__BB1_848;
	mov.u64 	%rd1602, $str$2;
	cvta.global.u64 	%rd1603, %rd1602;
	{ // callseq 1702, 0
	.param .b64 param0;
	st.param.b64 	[param0], %rd1603;
	.param .b64 param1;
	st.param.b64 	[param1], 0;
	.param .b32 retval0;
	call.uni (retval0), 
	vprintf, 
	(
	param0, 
	param1
	);
	ld.param.b32 	%r1291, [retval0];
	} // callseq 1702
	bra.uni 	$L__BB1_849;
$L__BB1_848:
	mov.u64 	%rd1604, $str$3;
	cvta.global.u64 	%rd1605, %rd1604;
	{ // callseq 1703, 0
	.param .b64 param0;
	st.param.b64 	[param0], %rd1605;
	.param .b64 param1;
	st.param.b64 	[param1], 0;
	.param .b32 retval0;
	call.uni (retval0), 
	vprintf, 
	(
	param0, 
	param1
	);
	ld.param.b32 	%r1293, [retval0];
	} // callseq 1703
$L__BB1_849:
	and.b64  	%rd1606, %rd12, 68719476736;
	setp.eq.s64 	%p294, %rd1606, 0;
	@%p294 bra 	$L__BB1_851;
	mov.u64 	%rd1607, $str$2;
	cvta.global.u64 	%rd1608, %rd1607;
	{ // callseq 1704, 0
	.param .b64 param0;
	st.param.b64 	[param0], %rd1608;
	.param .b64 param1;
	st.param.b64 	[param1], 0;
	.param .b32 retval0;
	call.uni (retval0), 
	vprintf, 
	(
	param0, 
	param1
	);
	ld.param.b32 	%r1295, [retval0];
	} // callseq 1704
	bra.uni 	$L__BB1_852;
$L__BB1_851:
	mov.u64 	%rd1609, $str$3;
	cvta.global.u64 	%rd1610, %rd1609;
	{ // callseq 1705, 0
	.param .b64 param0;
	st.param.b64 	[param0], %rd1610;
	.param .b64 param1;
	st.param.b64 	[param1], 0;
	.param .b32 retval0;
	call.uni (retval0), 
	vprintf, 
	(
	param0, 
	param1
	);
	ld.param.b32 	%r1297, [retval0];
	} // callseq 1705
$L__BB1_852:
	and.b64  	%rd1611, %rd12, 34359738368;
	setp.eq.s64 	%p295, %rd1611, 0;
	@%p295 bra 	$L__BB1_854;
	mov.u64 	%rd1612, $str$2;
	cvta.global.u64 	%rd1613, %rd1612;
	{ // callseq 1706, 0
	.param .b64 param0;
	st.param.b64 	[param0], %rd1613;
	.param .b64 param1;
	st.param.b64 	[param1], 0;
	.param .b32 retval0;
	call.uni (retval0), 
	vprintf, 
	(
	param0, 
	param1
	);
	ld.param.b32 	%r1299, [retval0];
	} // callseq 1706
	bra.uni 	$L__BB1_855;
$L__BB1_854:
	mov.u64 	%rd1614, $str$3;
	cvta.global.u64 	%rd1615, %rd1614;
	{ // callseq 1707, 0
	.param .b64 param0;
	st.param.b64 	[param0], %rd1615;
	.param .b64 param1;
	st.param.b64 	[param1], 0;
	.param .b32 retval0;
	call.uni (retval0), 
	vprintf, 
	(
	param0, 
	param1
	);
	ld.param.b32 	%r1301, [retval0];
	} // callseq 1707
$L__BB1_855:
	and.b64  	%rd1616, %rd12, 17179869184;
	setp.eq.s64 	%p296, %rd1616, 0;
	@%p296 bra 	$L__BB1_857;
	mov.u64 	%rd1617, $str$2;
	cvta.global.u64 	%rd1618, %rd1617;
	{ // callseq 1708, 0
	.param .b64 param0;
	st.param.b64 	[param0], %rd1618;
	.param .b64 param1;
	st.param.b64 	[param1], 0;
	.param .b32 retval0;
	call.uni (retval0), 
	vprintf, 
	(
	param0, 
	param1
	);
	ld.param.b32 	%r1303, [retval0];
	} // callseq 1708
	bra.uni 	$L__BB1_858;
$L__BB1_857:
	mov.u64 	%rd1619, $str$3;
	cvta.global.u64 	%rd1620, %rd1619;
	{ // callseq 1709, 0
	.param .b64 param0;
	st.param.b64 	[param0], %rd1620;
	.param .b64 param1;
	st.param.b64 	[param1], 0;
	.param .b32 retval0;
	call.uni (retval0), 
	vprintf, 
	(
	param0, 
	param1
	);
	ld.param.b32 	%r1305, [retval0];
	} // callseq 1709
$L__BB1_858:
	and.b64  	%rd1621, %rd12, 8589934592;
	setp.eq.s64 	%p297, %rd1621, 0;
	@%p297 bra 	$L__BB1_860;
	mov.u64 	%rd1622, $str$2;
	cvta.global.u64 	%rd1623, %rd1622;
	{ // callseq 1710, 0
	.param .b64 param0;
	st.param.b64 	[param0], %rd1623;
	.param .b64 param1;
	st.param.b64 	[param1], 0;
	.param .b32 retval0;
	call.uni (retval0), 
	vprintf, 
	(
	param0, 
	param1
	);
	ld.param.b32 	%r1307, [retval0];
	} // callseq 1710
	bra.uni 	$L__BB1_861;
$L__BB1_860:
	mov.u64 	%rd1624, $str$3;
	cvta.global.u64 	%rd1625, %rd1624;
	{ // callseq 1711, 0
	.param .b64 param0;
	st.param.b64 	[param0], %rd1625;
	.param .b64 param1;
	st.param.b64 	[param1], 0;
	.param .b32 retval0;
	call.uni (retval0), 
	vprintf, 
	(
	param0, 
	param1
	);
	ld.param.b32 	%r1309, [retval0];
	} // callseq 1711
$L__BB1_861:
	and.b64  	%rd1626, %rd12, 4294967296;
	setp.eq.s64 	%p298, %rd1626, 0;
	@%p298 bra 	$L__BB1_863;
	mov.u64 	%rd1627, $str$2;
	cvta.global.u64 	%rd1628, %rd1627;
	{ // callseq 1712, 0
	.param .b64 param0;
	st.param.b64 	[param0], %rd1628;
	.param .b64 param1;
	st.param.b64 	[param1], 0;
	.param .b32 retval0;
	call.uni (retval0), 
	vprintf, 
	(
	param0, 
	param1
	);
	ld.param.b32 	%r1311, [retval0];
	} // callseq 1712
	bra.uni 	$L__BB1_864;
$L__BB1_863:
	mov.u64 	%rd1629, $str$3;
	cvta.global.u64 	%rd1630, %rd1629;
	{ // callseq 1713, 0
	.param .b64 param0;
	st.param.b64 	[param0], %rd1630;
	.param .b64 param1;
	st.param.b64 	[param1], 0;
	.param .b32 retval0;
	call.uni (retval0), 
	vprintf, 
	(
	param0, 
	param1
	);
	ld.param.b32 	%r1313, [retval0];
	} // callseq 1713
$L__BB1_864:
	and.b64  	%rd1631, %rd12, 2147483648;
	setp.eq.s64 	%p299, %rd1631, 0;
	@%p299 bra 	$L__BB1_866;
	mov.u64 	%rd1632, $str$2;
	cvta.global.u64 	%rd1633, %rd1632;
	{ // callseq 1714, 0
	.param .b64 param0;
	st.param.b64 	[param0], %rd1633;
	.param .b64 param1;
	st.param.b64 	[param1], 0;
	.param .b32 retval0;
	call.uni (retval0), 
	vprintf, 
	(
	param0, 
	param1
	);
	ld.param.b32 	%r1315, [retval0];
	} // callseq 1714
	bra.uni 	$L__BB1_867;
$L__BB1_866:
	mov.u64 	%rd1634, $str$3;
	cvta.global.u64 	%rd1635, %rd1634;
	{ // callseq 1715, 0
	.param .b64 param0;
	st.param.b64 	[param0], %rd1635;
	.param .b64 param1;
	st.param.b64 	[param1], 0;
	.param .b32 retval0;
	call.uni (retval0), 
	vprintf, 
	(
	param0, 
	param1
	);
	ld.param.b32 	%r1317, [retval0];
	} // callseq 1715
$L__BB1_867:
	and.b64  	%rd1636, %rd12, 1073741824;
	setp.eq.s64 	%p300, %rd1636, 0;
	@%p300 bra 	$L__BB1_869;
	mov.u64 	%rd1637, $str$2;
	cvta.global.u64 	%rd1638, %rd1637;
	{ // callseq 1716, 0
	.param .b64 param0;
	st.param.b64 	[param0], %rd1638;
	.param .b64 param1;
	st.param.b64 	[param1], 0;
	.param .b32 retval0;
	call.uni (retval0), 
	vprintf, 
	(
	param0, 
	param1
	);
	ld.param.b32 	%r1319, [retval0];
	} // callseq 1716
	bra.uni 	$L__BB1_870;
$L__BB1_869:
	mov.u64 	%rd1639, $str$3;
	cvta.global.u64 	%rd1640, %rd1639;
	{ // callseq 1717, 0
	.param .b64 param0;
	st.param.b64 	[param0], %rd1640;
	.param .b64 param1;
	st.param.b64 	[param1], 0;
	.param .b32 retval0;
	call.uni (retval0), 
	vprintf, 
	(
	param0, 
	param1
	);
	ld.param.b32 	%r1321, [retval0];
	} // callseq 1717
$L__BB1_870:
	and.b64  	%rd1641, %rd12, 536870912;
	setp.eq.s64 	%p301, %rd1641, 0;
	@%p301 bra 	$L__BB1_872;
	mov.u64 	%rd1642, $str$2;
	cvta.global.u64 	%rd1643, %rd1642;
	{ // callseq 1718, 0
	.param .b64 param0;
	st.param.b64 	[param0], %rd1643;
	.param .b64 param1;
	st.param.b64 	[param1], 0;
	.param .b32 retval0;
	call.uni (retval0), 
	vprintf, 
	(
	param0, 
	param1
	);
	ld.param.b32 	%r1323, [retval0];
	} // callseq 1718
	bra.uni 	$L__BB1_873;
$L__BB1_872:
	mov.u64 	%rd1644, $str$3;
	cvta.global.u64 	%rd1645, %rd1644;
	{ // callseq 1719, 0
	.param .b64 param0;
	st.param.b64 	[param0], %rd1645;
	.param .b64 param1;
	st.param.b64 	[param1], 0;
	.param .b32 retval0;
	call.uni (retval0), 
	vprintf, 
	(
	param0, 
	param1
	);
	ld.param.b32 	%r1325, [retval0];
	} // callseq 1719
$L__BB1_873:
	and.b64  	%rd1646, %rd12, 268435456;
	setp.eq.s64 	%p302, %rd1646, 0;
	@%p302 bra 	$L__BB1_875;
	mov.u64 	%rd1647, $str$2;
	cvta.global.u64 	%rd1648, %rd1647;
	{ // callseq 1720, 0
	.param .b64 param0;
	st.param.b64 	[param0], %rd1648;
	.param .b64 param1;
	st.param.b64 	[param1], 0;
	.param .b32 retval0;
	call.uni (retval0), 
	vprintf, 
	(
	param0, 
	param1
	);
	ld.param.b32 	%r1327, [retval0];
	} // callseq 1720
	bra.uni 	$L__BB1_876;
$L__BB1_875:
	mov.u64 	%rd1649, $str$3;
	cvta.global.u64 	%rd1650, %rd1649;
	{ // callseq 1721, 0
	.param .b64 param0;
	st.param.b64 	[param0], %rd1650;
	.param .b64 param1;
	st.param.b64 	[param1], 0;
	.param .b32 retval0;
	call.uni (retval0), 
	vprintf, 
	(
	param0, 
	param1
	);
	ld.param.b32 	%r1329, [retval0];
	} // callseq 1721
$L__BB1_876:
	and.b64  	%rd1651, %rd12, 134217728;
	setp.eq.s64 	%p303, %rd1651, 0;
	@%p303 bra 	$L__BB1_878;
	mov.u64 	%rd1652, $str$2;
	cvta.global.u64 	%rd1653, %rd1652;
	{ // callseq 1722, 0
	.param .b64 param0;
	st.param.b64 	[param0], %rd1653;
	.param .b64 param1;
	st.param.b64 	[param1], 0;
	.param .b32 retval0;
	call.uni (retval0), 
	vprintf, 
	(
	param0, 
	param1
	);
	ld.param.b32 	%r1331, [retval0];
	} // callseq 1722
	bra.uni 	$L__BB1_879;
$L__BB1_878:
	mov.u64 	%rd1654, $str$3;
	cvta.global.u64 	%rd1655, %rd1654;
	{ // callseq 1723, 0
	.param .b64 param0;
	st.param.b64 	[param0], %rd1655;
	.param .b64 param1;
	st.param.b64 	[param1], 0;
	.param .b32 retval0;
	call.uni (retval0), 
	vprintf, 
	(
	param0, 
	param1
	);
	ld.param.b32 	%r1333, [retval0];
	} // callseq 1723
$L__BB1_879:
	and.b64  	%rd1656, %rd12, 67108864;
	setp.eq.s64 	%p304, %rd1656, 0;
	@%p304 bra 	$L__BB1_881;
	mov.u64 	%rd1657, $str$2;
	cvta.global.u64 	%rd1658, %rd1657;
	{ // callseq 1724, 0
	.param .b64 param0;
	st.param.b64 	[param0], %rd1658;
	.param .b64 param1;
	st.param.b64 	[param1], 0;
	.param .b32 retval0;
	call.uni (retval0), 
	vprintf, 
	(
	param0, 
	param1
	);
	ld.param.b32 	%r1335, [retval0];
	} // callseq 1724
	bra.uni 	$L__BB1_882;
$L__BB1_881:
	mov.u64 	%rd1659, $str$3;
	cvta.global.u64 	%rd1660, %rd1659;
	{ // callseq 1725, 0
	.param .b64 param0;
	st.param.b64 	[param0], %rd1660;
	.param .b64 param1;
	st.param.b64 	[param1], 0;
	.param .b32 retval0;
	call.uni (retval0), 
	vprintf, 
	(
	param0, 
	param1
	);
	ld.param.b32 	%r1337, [retval0];
	} // callseq 1725
$L__BB1_882:
	and.b64  	%rd1661, %rd12, 33554432;
	setp.eq.s64 	%p305, %rd1661, 0;
	@%p305 bra 	$L__BB1_884;
	mov.u64 	%rd1662, $str$2;
	cvta.global.u64 	%rd1663, %rd1662;
	{ // callseq 1726, 0
	.param .b64 param0;
	st.param.b64 	[param0], %rd1663;
	.param .b64 param1;
	st.param.b64 	[param1], 0;
	.param .b32 retval0;
	call.uni (retval0), 
	vprintf, 
	(
	param0, 
	param1
	);
	ld.param.b32 	%r1339, [retval0];
	} // callseq 1726
	bra.uni 	$L__BB1_885;
$L__BB1_884:
	mov.u64 	%rd1664, $str$3;
	cvta.global.u64 	%rd1665, %rd1664;
	{ // callseq 1727, 0
	.param .b64 param0;
	st.param.b64 	[param0], %rd1665;
	.param .b64 param1;
	st.param.b64 	[param1], 0;
	.param .b32 retval0;
	call.uni (retval0), 
	vprintf, 
	(
	param0, 
	param1
	);
	ld.param.b32 	%r1341, [retval0];
	} // callseq 1727
$L__BB1_885:
	and.b64  	%rd1666, %rd12, 16777216;
	setp.eq.s64 	%p306, %rd1666, 0;
	@%p306 bra 	$L__BB1_887;
	mov.u64 	%rd1667, $str$2;
	cvta.global.u64 	%rd1668, %rd1667;
	{ // callseq 1728, 0
	.param .b64 param0;
	st.param.b64 	[param0], %rd1668;
	.param .b64 param1;
	st.param.b64 	[param1], 0;
	.param .b32 retval0;
	call.uni (retval0), 
	vprintf, 
	(
	param0, 
	param1
	);
	ld.param.b32 	%r1343, [retval0];
	} // callseq 1728
	bra.uni 	$L__BB1_888;
$L__BB1_887:
	mov.u64 	%rd1669, $str$3;
	cvta.global.u64 	%rd1670, %rd1669;
	{ // callseq 1729, 0
	.param .b64 param0;
	st.param.b64 	[param0], %rd1670;
	.param .b64 param1;
	st.param.b64 	[param1], 0;
	.param .b32 retval0;
	call.uni (retval0), 
	vprintf, 
	(
	param0, 
	param1
	);
	ld.param.b32 	%r1345, [retval0];
	} // callseq 1729
$L__BB1_888:
	and.b64  	%rd1671, %rd12, 8388608;
	setp.eq.s64 	%p307, %rd1671, 0;
	@%p307 bra 	$L__BB1_890;
	mov.u64 	%rd1672, $str$2;
	cvta.global.u64 	%rd1673, %rd1672;
	{ // callseq 1730, 0
	.param .b64 param0;
	st.param.b64 	[param0], %rd1673;
	.param .b64 param1;
	st.param.b64 	[param1], 0;
	.param .b32 retval0;
	call.uni (retval0), 
	vprintf, 
	(
	param0, 
	param1
	);
	ld.param.b32 	%r1347, [retval0];
	} // callseq 1730
	bra.uni 	$L__BB1_891;
$L__BB1_890:
	mov.u64 	%rd1674, $str$3;
	cvta.global.u64 	%rd1675, %rd1674;
	{ // callseq 1731, 0
	.param .b64 param0;
	st.param.b64 	[param0], %rd1675;
	.param .b64 param1;
	st.param.b64 	[param1], 0;
	.param .b32 retval0;
	call.uni (retval0), 
	vprintf, 
	(
	param0, 
	param1
	);
	ld.param.b32 	%r1349, [retval0];
	} // callseq 1731
$L__BB1_891:
	and.b64  	%rd1676, %rd12, 4194304;
	setp.eq.s64 	%p308, %rd1676, 0;
	@%p308 bra 	$L__BB1_893;
	mov.u64 	%rd1677, $str$2;
	cvta.global.u64 	%rd1678, %rd1677;
	{ // callseq 1732, 0
	.param .b64 param0;
	st.param.b64 	[param0], %rd1678;
	.param .b64 param1;
	st.param.b64 	[param1], 0;
	.param .b32 retval0;
	call.uni (retval0), 
	vprintf, 
	(
	param0, 
	param1
	);
	ld.param.b32 	%r1351, [retval0];
	} // callseq 1732
	bra.uni 	$L__BB1_894;
$L__BB1_893:
	mov.u64 	%rd1679, $str$3;
	cvta.global.u64 	%rd1680, %rd1679;
	{ // callseq 1733, 0
	.param .b64 param0;
	st.param.b64 	[param0], %rd1680;
	.param .b64 param1;
	st.param.b64 	[param1], 0;
	.param .b32 retval0;
	call.uni (retval0), 
	vprintf, 
	(
	param0, 
	param1
	);
	ld.param.b32 	%r1353, [retval0];
	} // callseq 1733
$L__BB1_894:
	and.b64  	%rd1681, %rd12, 2097152;
	setp.eq.s64 	%p309, %rd1681, 0;
	@%p309 bra 	$L__BB1_896;
	mov.u64 	%rd1682, $str$2;
	cvta.global.u64 	%rd1683, %rd1682;
	{ // callseq 1734, 0
	.param .b64 param0;
	st.param.b64 	[param0], %rd1683;
	.param .b64 param1;
	st.param.b64 	[param1], 0;
	.param .b32 retval0;
	call.uni (retval0), 
	vprintf, 
	(
	param0, 
	param1
	);
	ld.param.b32 	%r1355, [retval0];
	} // callseq 1734
	bra.uni 	$L__BB1_897;
$L__BB1_896:
	mov.u64 	%rd1684, $str$3;
	cvta.global.u64 	%rd1685, %rd1684;
	{ // callseq 1735, 0
	.param .b64 param0;
	st.param.b64 	[param0], %rd1685;
	.param .b64 param1;
	st.param.b64 	[param1], 0;
	.param .b32 retval0;
	call.uni (retval0), 
	vprintf, 
	(
	param0, 
	param1
	);
	ld.param.b32 	%r1357, [retval0];
	} // callseq 1735
$L__BB1_897:
	shr.u64 	%rd1686, %rd12, 10;
	cvt.u32.u64 	%r1359, %rd1686;
	shr.s32 	%r1360, %r1359, 11;
	cvta.to.local.u64 	%rd1688, %rd39;
	st.local.u32 	[%rd1688], %r1360;
	cvta.global.u64 	%rd1690, %rd146;
	{ // callseq 1736, 0
	.param .b64 param0;
	st.param.b64 	[param0], %rd1690;
	.param .b64 param1;
	st.param.b64 	[param1], %rd39;
	.param .b32 retval0;
	call.uni (retval0), 
	vprintf, 
	(
	param0, 
	param1
	);
	ld.param.b32 	%r1361, [retval0];
	} // callseq 1736
	and.b64  	%rd1691, %rd12, 1048576;
	setp.eq.s64 	%p310, %rd1691, 0;
	@%p310 bra 	$L__BB1_899;
	mov.u64 	%rd1692, $str$2;
	cvta.global.u64 	%rd1693, %rd1692;
	{ // callseq 1737, 0
	.param .b64 param0;
	st.param.b64 	[param0], %rd1693;
	.param .b64 param1;
	st.param.b64 	[param1], 0;
	.param .b32 retval0;
	call.uni (retval0), 
	vprintf, 
	(
	param0, 
	param1
	);
	ld.param.b32 	%r1363, [retval0];
	} // callseq 1737
	bra.uni 	$L__BB1_900;
$L__BB1_899:
	mov.u64 	%rd1694, $str$3;
	cvta.global.u64 	%rd1695, %rd1694;
	{ // callseq 1738, 0
	.param .b64 param0;
	st.param.b64 	[param0], %rd1695;
	.param .b64 param1;
	st.param.b64 	[param1], 0;
	.param .b32 retval0;
	call.uni (retval0), 
	vprintf, 
	(
	param0, 
	param1
	);
	ld.param.b32 	%r1365, [retval0];
	} // callseq 1738
$L__BB1_900:
	and.b64  	%rd1696, %rd12, 524288;
	setp.eq.s64 	%p311, %rd1696, 0;
	@%p311 bra 	$L__BB1_902;
	mov.u64 	%rd1697, $str$2;
	cvta.global.u64 	%rd1698, %rd1697;
	{ // callseq 1739, 0
	.param .b64 param0;
	st.param.b64 	[param0], %rd1698;
	.param .b64 param1;
	st.param.b64 	[param1], 0;
	.param .b32 retval0;
	call.uni (retval0), 
	vprintf, 
	(
	param0, 
	param1
	);
	ld.param.b32 	%r1367, [retval0];
	} // callseq 1739
	bra.uni 	$L__BB1_903;
$L__BB1_902:
	mov.u64 	%rd1699, $str$3;
	cvta.global.u64 	%rd1700, %rd1699;
	{ // callseq 1740, 0
	.param .b64 param0;
	st.param.b64 	[param0], %rd1700;
	.param .b64 param1;
	st.param.b64 	[param1], 0;
	.param .b32 retval0;
	call.uni (retval0), 
	vprintf, 
	(
	param0, 
	param1
	);
	ld.param.b32 	%r1369, [retval0];
	} // callseq 1740
$L__BB1_903:
	and.b64  	%rd1701, %rd12, 262144;
	setp.eq.s64 	%p312, %rd1701, 0;
	@%p312 bra 	$L__BB1_905;
	mov.u64 	%rd1702, $str$2;
	cvta.global.u64 	%rd1703, %rd1702;
	{ // callseq 1741, 0
	.param .b64 param0;
	st.param.b64 	[param0], %rd1703;
	.param .b64 param1;
	st.param.b64 	[param1], 0;
	.param .b32 retval0;
	call.uni (retval0), 
	vprintf, 
	(
	param0, 
	param1
	);
	ld.param.b32 	%r1371, [retval0];
	} // callseq 1741
	bra.uni 	$L__BB1_906;
$L__BB1_905:
	mov.u64 	%rd1704, $str$3;
	cvta.global.u64 	%rd1705, %rd1704;
	{ // callseq 1742, 0
	.param .b64 param0;
	st.param.b64 	[param0], %rd1705;
	.param .b64 param1;
	st.param.b64 	[param1], 0;
	.param .b32 retval0;
	call.uni (retval0), 
	vprintf, 
	(
	param0, 
	param1
	);
	ld.param.b32 	%r1373, [retval0];
	} // callseq 1742
$L__BB1_906:
	and.b64  	%rd1706, %rd12, 131072;
	setp.eq.s64 	%p313, %rd1706, 0;
	@%p313 bra 	$L__BB1_908;
	mov.u64 	%rd1707, $str$2;
	cvta.global.u64 	%rd1708, %rd1707;
	{ // callseq 1743, 0
	.param .b64 param0;
	st.param.b64 	[param0], %rd1708;
	.param .b64 param1;
	st.param.b64 	[param1], 0;
	.param .b32 retval0;
	call.uni (retval0), 
	vprintf, 
	(
	param0, 
	param1
	);
	ld.param.b32 	%r1375, [retval0];
	} // callseq 1743
	bra.uni 	$L__BB1_909;
$L__BB1_908:
	mov.u64 	%rd1709, $str$3;
	cvta.global.u64 	%rd1710, %rd1709;
	{ // callseq 1744, 0
	.param .b64 param0;
	st.param.b64 	[param0], %rd1710;
	.param .b64 param1;
	st.param.b64 	[param1], 0;
	.param .b32 retval0;
	call.uni (retval0), 
	vprintf, 
	(
	param0, 
	param1
	);
	ld.param.b32 	%r1377, [retval0];
	} // callseq 1744
$L__BB1_909:
	and.b64  	%rd1711, %rd12, 65536;
	setp.eq.s64 	%p314, %rd1711, 0;
	@%p314 bra 	$L__BB1_911;
	mov.u64 	%rd1712, $str$2;
	cvta.global.u64 	%rd1713, %rd1712;
	{ // callseq 1745, 0
	.param .b64 param0;
	st.param.b64 	[param0], %rd1713;
	.param .b64 param1;
	st.param.b64 	[param1], 0;
	.param .b32 retval0;
	call.uni (retval0), 
	vprintf, 
	(
	param0, 
	param1
	);
	ld.param.b32 	%r1379, [retval0];
	} // callseq 1745
	bra.uni 	$L__BB1_912;
$L__BB1_911:
	mov.u64 	%rd1714, $str$3;
	cvta.global.u64 	%rd1715, %rd1714;
	{ // callseq 1746, 0
	.param .b64 param0;
	st.param.b64 	[param0], %rd1715;
	.param .b64 param1;
	st.param.b64 	[param1], 0;
	.param .b32 retval0;
	call.uni (retval0), 
	vprintf, 
	(
	param0, 
	param1
	);
	ld.param.b32 	%r1381, [retval0];
	} // callseq 1746
$L__BB1_912:
	and.b64  	%rd1716, %rd12, 32768;
	setp.eq.s64 	%p315, %rd1716, 0;
	@%p315 bra 	$L__BB1_914;
	mov.u64 	%rd1717, $str$2;
	cvta.global.u64 	%rd1718, %rd1717;
	{ // callseq 1747, 0
	.param .b64 param0;
	st.param.b64 	[param0], %rd1718;
	.param .b64 param1;
	st.param.b64 	[param1], 0;
	.param .b32 retval0;
	call.uni (retval0), 
	vprintf, 
	(
	param0, 
	param1
	);
	ld.param.b32 	%r1383, [retval0];
	} // callseq 1747
	bra.uni 	$L__BB1_915;
$L__BB1_914:
	mov.u64 	%rd1719, $str$3;
	cvta.global.u64 	%rd1720, %rd1719;
	{ // callseq 1748, 0
	.param .b64 param0;
	st.param.b64 	[param0], %rd1720;
	.param .b64 param1;
	st.param.b64 	[param1], 0;
	.param .b32 retval0;
	call.uni (retval0), 
	vprintf, 
	(
	param0, 
	param1
	);
	ld.param.b32 	%r1385, [retval0];
	} // callseq 1748
$L__BB1_915:
	and.b64  	%rd1721, %rd12, 16384;
	setp.eq.s64 	%p316, %rd1721, 0;
	@%p316 bra 	$L__BB1_917;
	mov.u64 	%rd1722, $str$2;
	cvta.global.u64 	%rd1723, %rd1722;
	{ // callseq 1749, 0
	.param .b64 param0;
	st.param.b64 	[param0], %rd1723;
	.param .b64 param1;
	st.param.b64 	[param1], 0;
	.param .b32 retval0;
	call.uni (retval0), 
	vprintf, 
	(
	param0, 
	param1
	);
	ld.param.b32 	%r1387, [retval0];
	} // callseq 1749
	bra.uni 	$L__BB1_918;
$L__BB1_917:
	mov.u64 	%rd1724, $str$3;
	cvta.global.u64 	%rd1725, %rd1724;
	{ // callseq 1750, 0
	.param .b64 param0;
	st.param.b64 	[param0], %rd1725;
	.param .b64 param1;
	st.param.b64 	[param1], 0;
	.param .b32 retval0;
	call.uni (retval0), 
	vprintf, 
	(
	param0, 
	param1
	);
	ld.param.b32 	%r1389, [retval0];
	} // callseq 1750
$L__BB1_918:
	and.b64  	%rd1726, %rd12, 8192;
	setp.eq.s64 	%p317, %rd1726, 0;
	@%p317 bra 	$L__BB1_920;
	mov.u64 	%rd1727, $str$2;
	cvta.global.u64 	%rd1728, %rd1727;
	{ // callseq 1751, 0
	.param .b64 param0;
	st.param.b64 	[param0], %rd1728;
	.param .b64 param1;
	st.param.b64 	[param1], 0;
	.param .b32 retval0;
	call.uni (retval0), 
	vprintf, 
	(
	param0, 
	param1
	);
	ld.param.b32 	%r1391, [retval0];
	} // callseq 1751
	bra.uni 	$L__BB1_921;
$L__BB1_920:
	mov.u64 	%rd1729, $str$3;
	cvta.global.u64 	%rd1730, %rd1729;
	{ // callseq 1752, 0
	.param .b64 param0;
	st.param.b64 	[param0], %rd1730;
	.param .b64 param1;
	st.param.b64 	[param1], 0;
	.param .b32 retval0;
	call.uni (retval0), 
	vprintf, 
	(
	param0, 
	param1
	);
	ld.param.b32 	%r1393, [retval0];
	} // callseq 1752
$L__BB1_921:
	and.b64  	%rd1731, %rd12, 4096;
	setp.eq.s64 	%p318, %rd1731, 0;
	@%p318 bra 	$L__BB1_923;
	mov.u64 	%rd1732, $str$2;
	cvta.global.u64 	%rd1733, %rd1732;
	{ // callseq 1753, 0
	.param .b64 param0;
	st.param.b64 	[param0], %rd1733;
	.param .b64 param1;
	st.param.b64 	[param1], 0;
	.param .b32 retval0;
	call.uni (retval0), 
	vprintf, 
	(
	param0, 
	param1
	);
	ld.param.b32 	%r1395, [retval0];
	} // callseq 1753
	bra.uni 	$L__BB1_924;
$L__BB1_923:
	mov.u64 	%rd1734, $str$3;
	cvta.global.u64 	%rd1735, %rd1734;
	{ // callseq 1754, 0
	.param .b64 param0;
	st.param.b64 	[param0], %rd1735;
	.param .b64 param1;
	st.param.b64 	[param1], 0;
	.param .b32 retval0;
	call.uni (retval0), 
	vprintf, 
	(
	param0, 
	param1
	);
	ld.param.b32 	%r1397, [retval0];
	} // callseq 1754
$L__BB1_924:
	and.b64  	%rd1736, %rd12, 2048;
	setp.eq.s64 	%p319, %rd1736, 0;
	@%p319 bra 	$L__BB1_926;
	mov.u64 	%rd1737, $str$2;
	cvta.global.u64 	%rd1738, %rd1737;
	{ // callseq 1755, 0
	.param .b64 param0;
	st.param.b64 	[param0], %rd1738;
	.param .b64 param1;
	st.param.b64 	[param1], 0;
	.param .b32 retval0;
	call.uni (retval0), 
	vprintf, 
	(
	param0, 
	param1
	);
	ld.param.b32 	%r1399, [retval0];
	} // callseq 1755
	bra.uni 	$L__BB1_927;
$L__BB1_926:
	mov.u64 	%rd1739, $str$3;
	cvta.global.u64 	%rd1740, %rd1739;
	{ // callseq 1756, 0
	.param .b64 param0;
	st.param.b64 	[param0], %rd1740;
	.param .b64 param1;
	st.param.b64 	[param1], 0;
	.param .b32 retval0;
	call.uni (retval0), 
	vprintf, 
	(
	param0, 
	param1
	);
	ld.param.b32 	%r1401, [retval0];
	} // callseq 1756
$L__BB1_927:
	and.b64  	%rd1741, %rd12, 1024;
	setp.eq.s64 	%p320, %rd1741, 0;
	@%p320 bra 	$L__BB1_929;
	mov.u64 	%rd1742, $str$2;
	cvta.global.u64 	%rd1743, %rd1742;
	{ // callseq 1757, 0
	.param .b64 param0;
	st.param.b64 	[param0], %rd1743;
	.param .b64 param1;
	st.param.b64 	[param1], 0;
	.param .b32 retval0;
	call.uni (retval0), 
	vprintf, 
	(
	param0, 
	param1
	);
	ld.param.b32 	%r1403, [retval0];
	} // callseq 1757
	bra.uni 	$L__BB1_930;
$L__BB1_929:
	mov.u64 	%rd1744, $str$3;
	cvta.global.u64 	%rd1745, %rd1744;
	{ // callseq 1758, 0
	.param .b64 param0;
	st.param.b64 	[param0], %rd1745;
	.param .b64 param1;
	st.param.b64 	[param1], 0;
	.param .b32 retval0;
	call.uni (retval0), 
	vprintf, 
	(
	param0, 
	param1
	);
	ld.param.b32 	%r1405, [retval0];
	} // callseq 1758
$L__BB1_930:
	and.b64  	%rd1746, %rd12, 512;
	setp.eq.s64 	%p321, %rd1746, 0;
	@%p321 bra 	$L__BB1_932;
	mov.u64 	%rd1747, $str$2;
	cvta.global.u64 	%rd1748, %rd1747;
	{ // callseq 1759, 0
	.param .b64 param0;
	st.param.b64 	[param0], %rd1748;
	.param .b64 param1;
	st.param.b64 	[param1], 0;
	.param .b32 retval0;
	call.uni (retval0), 
	vprintf, 
	(
	param0, 
	param1
	);
	ld.param.b32 	%r1407, [retval0];
	} // callseq 1759
	bra.uni 	$L__BB1_933;
$L__BB1_932:
	mov.u64 	%rd1749, $str$3;
	cvta.global.u64 	%rd1750, %rd1749;
	{ // callseq 1760, 0
	.param .b64 param0;
	st.param.b64 	[param0], %rd1750;
	.param .b64 param1;
	st.param.b64 	[param1], 0;
	.param .b32 retval0;
	call.uni (retval0), 
	vprintf, 
	(
	param0, 
	param1
	);
	ld.param.b32 	%r1409, [retval0];
	} // callseq 1760
$L__BB1_933:
	and.b64  	%rd1751, %rd12, 256;
	setp.eq.s64 	%p322, %rd1751, 0;
	@%p322 bra 	$L__BB1_935;
	mov.u64 	%rd1752, $str$2;
	cvta.global.u64 	%rd1753, %rd1752;
	{ // callseq 1761, 0
	.param .b64 param0;
	st.param.b64 	[param0], %rd1753;
	.param .b64 param1;
	st.param.b64 	[param1], 0;
	.param .b32 retval0;
	call.uni (retval0), 
	vprintf, 
	(
	param0, 
	param1
	);
	ld.param.b32 	%r1411, [retval0];
	} // callseq 1761
	bra.uni 	$L__BB1_936;
$L__BB1_935:
	mov.u64 	%rd1754, $str$3;
	cvta.global.u64 	%rd1755, %rd1754;
	{ // callseq 1762, 0
	.param .b64 param0;
	st.param.b64 	[param0], %rd1755;
	.param .b64 param1;
	st.param.b64 	[param1], 0;
	.param .b32 retval0;
	call.uni (retval0), 
	vprintf, 
	(
	param0, 
	param1
	);
	ld.param.b32 	%r1413, [retval0];
	} // callseq 1762
$L__BB1_936:
	and.b64  	%rd1756, %rd12, 128;
	setp.eq.s64 	%p323, %rd1756, 0;
	@%p323 bra 	$L__BB1_938;
	mov.u64 	%rd1757, $str$2;
	cvta.global.u64 	%rd1758, %rd1757;
	{ // callseq 1763, 0
	.param .b64 param0;
	st.param.b64 	[param0], %rd1758;
	.param .b64 param1;
	st.param.b64 	[param1], 0;
	.param .b32 retval0;
	call.uni (retval0), 
	vprintf, 
	(
	param0, 
	param1
	);
	ld.param.b32 	%r1415, [retval0];
	} // callseq 1763
	bra.uni 	$L__BB1_939;
$L__BB1_938:
	mov.u64 	%rd1759, $str$3;
	cvta.global.u64 	%rd1760, %rd1759;
	{ // callseq 1764, 0
	.param .b64 param0;
	st.param.b64 	[param0], %rd1760;
	.param .b64 param1;
	st.param.b64 	[param1], 0;
	.param .b32 retval0;
	call.uni (retval0), 
	vprintf, 
	(
	param0, 
	param1
	);
	ld.param.b32 	%r1417, [retval0];
	} // callseq 1764
$L__BB1_939:
	and.b64  	%rd1761, %rd12, 64;
	setp.eq.s64 	%p324, %rd1761, 0;
	@%p324 bra 	$L__BB1_941;
	mov.u64 	%rd1762, $str$2;
	cvta.global.u64 	%rd1763, %rd1762;
	{ // callseq 1765, 0
	.param .b64 param0;
	st.param.b64 	[param0], %rd1763;
	.param .b64 param1;
	st.param.b64 	[param1], 0;
	.param .b32 retval0;
	call.uni (retval0), 
	vprintf, 
	(
	param0, 
	param1
	);
	ld.param.b32 	%r1419, [retval0];
	} // callseq 1765
	bra.uni 	$L__BB1_942;
$L__BB1_941:
	mov.u64 	%rd1764, $str$3;
	cvta.global.u64 	%rd1765, %rd1764;
	{ // callseq 1766, 0
	.param .b64 param0;
	st.param.b64 	[param0], %rd1765;
	.param .b64 param1;
	st.param.b64 	[param1], 0;
	.param .b32 retval0;
	call.uni (retval0), 
	vprintf, 
	(
	param0, 
	param1
	);
	ld.param.b32 	%r1421, [retval0];
	} // callseq 1766
$L__BB1_942:
	and.b64  	%rd1766, %rd12, 32;
	setp.eq.s64 	%p325, %rd1766, 0;
	@%p325 bra 	$L__BB1_944;
	mov.u64 	%rd1767, $str$2;
	cvta.global.u64 	%rd1768, %rd1767;
	{ // callseq 1767, 0
	.param .b64 param0;
	st.param.b64 	[param0], %rd1768;
	.param .b64 param1;
	st.param.b64 	[param1], 0;
	.param .b32 retval0;
	call.uni (retval0), 
	vprintf, 
	(
	param0, 
	param1
	);
	ld.param.b32 	%r1423, [retval0];
	} // callseq 1767
	bra.uni 	$L__BB1_945;
$L__BB1_944:
	mov.u64 	%rd1769, $str$3;
	cvta.global.u64 	%rd1770, %rd1769;
	{ // callseq 1768, 0
	.param .b64 param0;
	st.param.b64 	[param0], %rd1770;
	.param .b64 param1;
	st.param.b64 	[param1], 0;
	.param .b32 retval0;
	call.uni (retval0), 
	vprintf, 
	(
	param0, 
	param1
	);
	ld.param.b32 	%r1425, [retval0];
	} // callseq 1768
$L__BB1_945:
	and.b64  	%rd1771, %rd12, 16;
	setp.eq.s64 	%p326, %rd1771, 0;
	@%p326 bra 	$L__BB1_947;
	mov.u64 	%rd1772, $str$2;
	cvta.global.u64 	%rd1773, %rd1772;
	{ // callseq 1769, 0
	.param .b64 param0;
	st.param.b64 	[param0], %rd1773;
	.param .b64 param1;
	st.param.b64 	[param1], 0;
	.param .b32 retval0;
	call.uni (retval0), 
	vprintf, 
	(
	param0, 
	param1
	);
	ld.param.b32 	%r1427, [retval0];
	} // callseq 1769
	bra.uni 	$L__BB1_948;
$L__BB1_947:
	mov.u64 	%rd1774, $str$3;
	cvta.global.u64 	%rd1775, %rd1774;
	{ // callseq 1770, 0
	.param .b64 param0;
	st.param.b64 	[param0], %rd1775;
	.param .b64 param1;
	st.param.b64 	[param1], 0;
	.param .b32 retval0;
	call.uni (retval0), 
	vprintf, 
	(
	param0, 
	param1
	);
	ld.param.b32 	%r1429, [retval0];
	} // callseq 1770
$L__BB1_948:
	and.b64  	%rd1776, %rd12, 8;
	setp.eq.s64 	%p327, %rd1776, 0;
	@%p327 bra 	$L__BB1_950;
	mov.u64 	%rd1777, $str$2;
	cvta.global.u64 	%rd1778, %rd1777;
	{ // callseq 1771, 0
	.param .b64 param0;
	st.param.b64 	[param0], %rd1778;
	.param .b64 param1;
	st.param.b64 	[param1], 0;
	.param .b32 retval0;
	call.uni (retval0), 
	vprintf, 
	(
	param0, 
	param1
	);
	ld.param.b32 	%r1431, [retval0];
	} // callseq 1771
	bra.uni 	$L__BB1_951;
$L__BB1_950:
	mov.u64 	%rd1779, $str$3;
	cvta.global.u64 	%rd1780, %rd1779;
	{ // callseq 1772, 0
	.param .b64 param0;
	st.param.b64 	[param0], %rd1780;
	.param .b64 param1;
	st.param.b64 	[param1], 0;
	.param .b32 retval0;
	call.uni (retval0), 
	vprintf, 
	(
	param0, 
	param1
	);
	ld.param.b32 	%r1433, [retval0];
	} // callseq 1772
$L__BB1_951:
	and.b64  	%rd1781, %rd12, 4;
	setp.eq.s64 	%p328, %rd1781, 0;
	@%p328 bra 	$L__BB1_953;
	mov.u64 	%rd1782, $str$2;
	cvta.global.u64 	%rd1783, %rd1782;
	{ // callseq 1773, 0
	.param .b64 param0;
	st.param.b64 	[param0], %rd1783;
	.param .b64 param1;
	st.param.b64 	[param1], 0;
	.param .b32 retval0;
	call.uni (retval0), 
	vprintf, 
	(
	param0, 
	param1
	);
	ld.param.b32 	%r1435, [retval0];
	} // callseq 1773
	bra.uni 	$L__BB1_954;
$L__BB1_953:
	mov.u64 	%rd1784, $str$3;
	cvta.global.u64 	%rd1785, %rd1784;
	{ // callseq 1774, 0
	.param .b64 param0;
	st.param.b64 	[param0], %rd1785;
	.param .b64 param1;
	st.param.b64 	[param1], 0;
	.param .b32 retval0;
	call.uni (retval0), 
	vprintf, 
	(
	param0, 
	param1
	);
	ld.param.b32 	%r1437, [retval0];
	} // callseq 1774
$L__BB1_954:
	and.b64  	%rd1786, %rd12, 2;
	setp.eq.s64 	%p329, %rd1786, 0;
	@%p329 bra 	$L__BB1_956;
	mov.u64 	%rd1787, $str$2;
	cvta.global.u64 	%rd1788, %rd1787;
	{ // callseq 1775, 0
	.param .b64 param0;
	st.param.b64 	[param0], %rd1788;
	.param .b64 param1;
	st.param.b64 	[param1], 0;
	.param .b32 retval0;
	call.uni (retval0), 
	vprintf, 
	(
	param0, 
	param1
	);
	ld.param.b32 	%r1439, [retval0];
	} // callseq 1775
	bra.uni 	$L__BB1_957;
$L__BB1_956:
	mov.u64 	%rd1789, $str$3;
	cvta.global.u64 	%rd1790, %rd1789;
	{ // callseq 1776, 0
	.param .b64 param0;
	st.param.b64 	[param0], %rd1790;
	.param .b64 param1;
	st.param.b64 	[param1], 0;
	.param .b32 retval0;
	call.uni (retval0), 
	vprintf, 
	(
	param0, 
	param1
	);
	ld.param.b32 	%r1441, [retval0];
	} // callseq 1776
$L__BB1_957:
	cvt.u32.u64 	%r1443, %rd12;
	shl.b32 	%r1444, %r1443, 11;
	shr.s32 	%r1445, %r1444, 12;
	cvta.to.local.u64 	%rd1792, %rd39;
	st.local.u32 	[%rd1792], %r1445;
	cvta.global.u64 	%rd1794, %rd146;
	{ // callseq 1777, 0
	.param .b64 param0;
	st.param.b64 	[param0], %rd1794;
	.param .b64 param1;
	st.param.b64 	[param1], %rd39;
	.param .b32 retval0;
	call.uni (retval0), 
	vprintf, 
	(
	param0, 
	param1
	);
	ld.param.b32 	%r1446, [retval0];
	} // callseq 1777
	and.b64  	%rd14, %rd12, 1;
	setp.eq.s64 	%p330, %rd14, 0;
	@%p330 bra 	$L__BB1_959;
	mov.u64 	%rd1795, $str$2;
	cvta.global.u64 	%rd1796, %rd1795;
	{ // callseq 1778, 0
	.param .b64 param0;
	st.param.b64 	[param0], %rd1796;
	.param .b64 param1;
	st.param.b64 	[param1], 0;
	.param .b32 retval0;
	call.uni (retval0), 
	vprintf, 
	(
	param0, 
	param1
	);
	ld.param.b32 	%r1448, [retval0];
	} // callseq 1778
	bra.uni 	$L__BB1_960;
$L__BB1_959:
	mov.u64 	%rd1797, $str$3;
	cvta.global.u64 	%rd1798, %rd1797;
	{ // callseq 1779, 0
	.param .b64 param0;
	st.param.b64 	[param0], %rd1798;
	.param .b64 param1;
	st.param.b64 	[param1], 0;
	.param .b32 retval0;
	call.uni (retval0), 
	vprintf, 
	(
	param0, 
	param1
	);
	ld.param.b32 	%r1450, [retval0];
	} // callseq 1779
$L__BB1_960:
	cvta.to.local.u64 	%rd1800, %rd39;
	st.local.u32 	[%rd1800], %rd14;
	cvta.global.u64 	%rd1802, %rd41;
	{ // callseq 1780, 0
	.param .b64 param0;
	st.param.b64 	[param0], %rd1802;
	.param .b64 param1;
	st.param.b64 	[param1], %rd39;
	.param .b32 retval0;
	call.uni (retval0), 
	vprintf, 
	(
	param0, 
	param1
	);
	ld.param.b32 	%r1461, [retval0];
	} // callseq 1780
	mov.b32 	%r1454, 0;
	// begin inline asm
	{
.reg .pred complete;
mbarrier.test_wait.parity.shared::cta.b64 complete, [%r1], %r1454;
selp.u32 %r1452, 1, 0, complete;
}

	// end inline asm
	setp.ne.s32 	%p331, %r1452, 0;
	mov.b32 	%r1457, 1;
	// begin inline asm
	{
.reg .pred complete;
mbarrier.test_wait.parity.shared::cta.b64 complete, [%r1], %r1457;
selp.u32 %r1455, 1, 0, complete;
}

	// end inline asm
	setp.ne.s32 	%p332, %r1455, 0;
	selp.u32 	%r1463, 1, 0, %p331;
	selp.u32 	%r1464, 1, 0, %p332;
	cvta.to.local.u64 	%rd1804, %rd39;
	st.local.v2.u32 	[%rd1804], {%r1463, %r1464};
	cvta.global.u64 	%rd1806, %rd384;
	{ // callseq 1781, 0
	.param .b64 param0;
	st.param.b64 	[param0], %rd1806;
	.param .b64 param1;
	st.param.b64 	[param1], %rd39;
	.param .b32 retval0;
	call.uni (retval0), 
	vprintf, 
	(
	param0, 
	param1
	);
	ld.param.b32 	%r1465, [retval0];
	} // callseq 1781
	mov.b32 	%r1467, 2;
	st.local.u32 	[%rd8], %r1467;
	mov.u64 	%rd1807, $str$8;
	cvta.global.u64 	%rd1808, %rd1807;
	{ // callseq 1782, 0
	.param .b64 param0;
	st.param.b64 	[param0], %rd1808;
	.param .b64 param1;
	st.param.b64 	[param1], %rd386;
	.param .b32 retval0;
	call.uni (retval0), 
	vprintf, 
	(
	param0, 
	param1
	);
	ld.param.b32 	%r1468, [retval0];
	} // callseq 1782
	mov.b32 	%r1459, 512;
	// begin inline asm
	mbarrier.complete_tx.shared::cta.b64 [%r1], %r1459;

	// end inline asm
	// begin inline asm
	mbarrier.inval.shared::cta.b64 [%r1];

	// end inline asm
	ld.shared.u64 	%rd15, [_ZZ19mbarrier_test_case2vE3bar];
	mov.u64 	%rd1810, $str;
	cvta.global.u64 	%rd1811, %rd1810;
	{ // callseq 1783, 0
	.param .b64 param0;
	st.param.b64 	[param0], %rd1811;
	.param .b64 param1;
	st.param.b64 	[param1], 0;
	.param .b32 retval0;
	call.uni (retval0), 
	vprintf, 
	(
	param0, 
	param1
	);
	ld.param.b32 	%r1470, [retval0];
	} // callseq 1783
	setp.gt.s64 	%p333, %rd15, -1;
	@%p333 bra 	$L__BB1_962;
	mov.u64 	%rd1812, $str$2;
	cvta.global.u64 	%rd1813, %rd1812;
	{ // callseq 1784, 0
	.param .b64 param0;
	st.param.b64 	[param0], %rd1813;
	.param .b64 param1;
	st.param.b64 	[param1], 0;
	.param .b32 retval0;
	call.uni (retval0), 
	vprintf, 
	(
	param0, 
	param1
	);
	ld.param.b32 	%r1472, [retval0];
	} // callseq 1784
	bra.uni 	$L__BB1_963;
$L__BB1_962:
	mov.u64 	%rd1814, $str$3;
	cvta.global.u64 	%rd1815, %rd1814;
	{ // callseq 1785, 0
	.param .b64 param0;
	st.param.b64 	[param0], %rd1815;
	.param .b64 param1;
	st.param.b64 	[param1], 0;
	.param .b32 retval0;
	call.uni (retval0), 
	vprintf, 
	(
	param0, 
	param1
	);
	ld.param.b32 	%r1474, [retval0];
	} // callseq 1785
$L__BB1_963:
	shr.u64 	%rd1816, %rd15, 63;
	cvta.to.local.u64 	%rd1818, %rd39;
	st.local.u32 	[%rd1818], %rd1816;
	cvta.global.u64 	%rd1820, %rd41;
	{ // callseq 1786, 0
	.param .b64 param0;
	st.param.b64 	[param0], %rd1820;
	.param .b64 param1;
	st.param.b64 	[param1], %rd39;
	.param .b32 retval0;
	call.uni (retval0), 
	vprintf, 
	(
	param0, 
	param1
	);
	ld.param.b32 	%r1476, [retval0];
	} // callseq 1786
	and.b64  	%rd1821, %rd15, 4611686018427387904;
	setp.eq.s64 	%p334, %rd1821, 0;
	@%p334 bra 	$L__BB1_965;
	mov.u64 	%rd1822, $str$2;
	cvta.global.u64 	%rd1823, %rd1822;
	{ // callseq 1787, 0
	.param .b64 param0;
	st.param.b64 	[param0], %rd1823;
	.param .b64 param1;
	st.param.b64 	[param1], 0;
	.param .b32 retval0;
	call.uni (retval0), 
	vprintf, 
	(
	param0, 
	param1
	);
	ld.param.b32 	%r1478, [retval0];
	} // callseq 1787
	bra.uni 	$L__BB1_966;
$L__BB1_965:
	mov.u64 	%rd1824, $str$3;
	cvta.global.u64 	%rd1825, %rd1824;
	{ // callseq 1788, 0
	.param .b64 param0;
	st.param.b64 	[param0], %rd1825;
	.param .b64 param1;
	st.param.b64 	[param1], 0;
	.param .b32 retval0;
	call.uni (retval0), 
	vprintf, 
	(
	param0, 
	param1
	);
	ld.param.b32 	%r1480, [retval0];
	} // callseq 1788
$L__BB1_966:
	and.b64  	%rd1826, %rd15, 2305843009213693952;
	setp.eq.s64 	%p335, %rd1826, 0;
	@%p335 bra 	$L__BB1_968;
	mov.u64 	%rd1827, $str$2;
	cvta.global.u64 	%rd1828, %rd1827;
	{ // callseq 1789, 0
	.param .b64 param0;
	st.param.b64 	[param0], %rd1828;
	.param .b64 param1;
	st.param.b64 	[param1], 0;
	.param .b32 retval0;
	call.uni (retval0), 
	vprintf, 
	(
	param0, 
	param1
	);
	ld.param.b32 	%r1482, [retval0];
	} // callseq 1789
	bra.uni 	$L__BB1_969;
$L__BB1_968:
	mov.u64 	%rd1829, $str$3;
	cvta.global.u64 	%rd1830, %rd1829;
	{ // callseq 1790, 0
	.param .b64 param0;
	st.param.b64 	[param0], %rd1830;
	.param .b64 param1;
	st.param.b64 	[param1], 0;
	.param .b32 retval0;
	call.uni (retval0), 
	vprintf, 
	(
	param0, 
	param1
	);
	ld.param.b32 	%r1484, [retval0];
	} // callseq 1790
$L__BB1_969:
	and.b64  	%rd1831, %rd15, 1152921504606846976;
	setp.eq.s64 	%p336, %rd1831, 0;
	@%p336 bra 	$L__BB1_971;
	mov.u64 	%rd1832, $str$2;
	cvta.global.u64 	%rd1833, %rd1832;
	{ // callseq 1791, 0
	.param .b64 param0;
	st.param.b64 	[param0], %rd1833;
	.param .b64 param1;
	st.param.b64 	[param1], 0;
	.param .b32 retval0;
	call.uni (retval0), 
	vprintf, 
	(
	param0, 
	param1
	);
	ld.param.b32 	%r1486, [retval0];
	} // callseq 1791
	bra.uni 	$L__BB1_972;
$L__BB1_971:
	mov.u64 	%rd1834, $str$3;
	cvta.global.u64 	%rd1835, %rd1834;
	{ // callseq 1792, 0
	.param .b64 param0;
	st.param.b64 	[param0], %rd1835;
	.param .b64 param1;
	st.param.b64 	[param1], 0;
	.param .b32 retval0;
	call.uni (retval0), 
	vprintf, 
	(
	param0, 
	param1
	);
	ld.param.b32 	%r1488, [retval0];
	} // callseq 1792
$L__BB1_972:
	and.b64  	%rd1836, %rd15, 576460752303423488;
	setp.eq.s64 	%p337, %rd1836, 0;
	@%p337 bra 	$L__BB1_974;
	mov.u64 	%rd1837, $str$2;
	cvta.global.u64 	%rd1838, %rd1837;
	{ // callseq 1793, 0
	.param .b64 param0;
	st.param.b64 	[param0], %rd1838;
	.param .b64 param1;
	st.param.b64 	[param1], 0;
	.param .b32 retval0;
	call.uni (retval0), 
	vprintf, 
	(
	param0, 
	param1
	);
	ld.param.b32 	%r1490, [retval0];
	} // callseq 1793
	bra.uni 	$L__BB1_975;
$L__BB1_974:
	mov.u64 	%rd1839, $str$3;
	cvta.global.u64 	%rd1840, %rd1839;
	{ // callseq 1794, 0
	.param .b64 param0;
	st.param.b64 	[param0], %rd1840;
	.param .b64 param1;
	st.param.b64 	[param1], 0;
	.param .b32 retval0;
	call.uni (retval0), 
	vprintf, 
	(
	param0, 
	param1
	);
	ld.param.b32 	%r1492, [retval0];
	} // callseq 1794
$L__BB1_975:
	and.b64  	%rd1841, %rd15, 288230376151711744;
	setp.eq.s64 	%p338, %rd1841, 0;
	@%p338 bra 	$L__BB1_977;
	mov.u64 	%rd1842, $str$2;
	cvta.global.u64 	%rd1843, %rd1842;
	{ // callseq 1795, 0
	.param .b64 param0;
	st.param.b64 	[param0], %rd1843;
	.param .b64 param1;
	st.param.b64 	[param1], 0;
	.param .b32 retval0;
	call.uni (retval0), 
	vprintf, 
	(
	param0, 
	param1
	);
	ld.param.b32 	%r1494, [retval0];
	} // callseq 1795
	bra.uni 	$L__BB1_978;
$L__BB1_977:
	mov.u64 	%rd1844, $str$3;
	cvta.global.u64 	%rd1845, %rd1844;
	{ // callseq 1796, 0
	.param .b64 param0;
	st.param.b64 	[param0], %rd1845;
	.param .b64 param1;
	st.param.b64 	[param1], 0;
	.param .b32 retval0;
	call.uni (retval0), 
	vprintf, 
	(
	param0, 
	param1
	);
	ld.param.b32 	%r1496, [retval0];
	} // callseq 1796
$L__BB1_978:
	and.b64  	%rd1846, %rd15, 144115188075855872;
	setp.eq.s64 	%p339, %rd1846, 0;
	@%p339 bra 	$L__BB1_980;
	mov.u64 	%rd1847, $str$2;
	cvta.global.u64 	%rd1848, %rd1847;
	{ // callseq 1797, 0
	.param .b64 param0;
	st.param.b64 	[param0], %rd1848;
	.param .b64 param1;
	st.param.b64 	[param1], 0;
	.param .b32 retval0;
	call.uni (retval0), 
	vprintf, 
	(
	param0, 
	param1
	);
	ld.param.b32 	%r1498, [retval0];
	} // callseq 1797
	bra.uni 	$L__BB1_981;
$L__BB1_980:
	mov.u64 	%rd1849, $str$3;
	cvta.global.u64 	%rd1850, %rd1849;
	{ // callseq 1798, 0
	.param .b64 param0;
	st.param.b64 	[param0], %rd1850;
	.param .b64 param1;
	st.param.b64 	[param1], 0;
	.param .b32 retval0;
	call.uni (retval0), 
	vprintf, 
	(
	param0, 
	param1
	);
	ld.param.b32 	%r1500, [retval0];
	} // callseq 1798
$L__BB1_981:
	and.b64  	%rd1851, %rd15, 72057594037927936;
	setp.eq.s64 	%p340, %rd1851, 0;
	@%p340 bra 	$L__BB1_983;
	mov.u64 	%rd1852, $str$2;
	cvta.global.u64 	%rd1853, %rd1852;
	{ // callseq 1799, 0
	.param .b64 param0;
	st.param.b64 	[param0], %rd1853;
	.param .b64 param1;
	st.param.b64 	[param1], 0;
	.param .b32 retval0;
	call.uni (retval0), 
	vprintf, 
	(
	param0, 
	param1
	);
	ld.param.b32 	%r1502, [retval0];
	} // callseq 1799
	bra.uni 	$L__BB1_984;
$L__BB1_983:
	mov.u64 	%rd1854, $str$3;
	cvta.global.u64 	%rd1855, %rd1854;
	{ // callseq 1800, 0
	.param .b64 param0;
	st.param.b64 	[param0], %rd1855;
	.param .b64 param1;
	st.param.b64 	[param1], 0;
	.param .b32 retval0;
	call.uni (retval0), 
	vprintf, 
	(
	param0, 
	param1
	);
	ld.param.b32 	%r1504, [retval0];
	} // callseq 1800
$L__BB1_984:
	and.b64  	%rd1856, %rd15, 36028797018963968;
	setp.eq.s64 	%p341, %rd1856, 0;
	@%p341 bra 	$L__BB1_986;
	mov.u64 	%rd1857, $str$2;
	cvta.global.u64 	%rd1858, %rd1857;
	{ // callseq 1801, 0
	.param .b64 param0;
	st.param.b64 	[param0], %rd1858;
	.param .b64 param1;
	st.param.b64 	[param1], 0;
	.param .b32 retval0;
	call.uni (retval0), 
	vprintf, 
	(
	param0, 
	param1
	);
	ld.param.b32 	%r1506, [retval0];
	} // callseq 1801
	bra.uni 	$L__BB1_987;
$L__BB1_986:
	mov.u64 	%rd1859, $str$3;
	cvta.global.u64 	%rd1860, %rd1859;
	{ // callseq 1802, 0
	.param .b64 param0;
	st.param.b64 	[param0], %rd1860;
	.param .b64 param1;
	st.param.b64 	[param1], 0;
	.param .b32 retval0;
	call.uni (retval0), 
	vprintf, 
	(
	param0, 
	param1
	);
	ld.param.b32 	%r1508, [retval0];
	} // callseq 1802
$L__BB1_987:
	and.b64  	%rd1861, %rd15, 18014398509481984;
	setp.eq.s64 	%p342, %rd1861, 0;
	@%p342 bra 	$L__BB1_989;
	mov.u64 	%rd1862, $str$2;
	cvta.global.u64 	%rd1863, %rd1862;
	{ // callseq 1803, 0
	.param .b64 param0;
	st.param.b64 	[param0], %rd1863;
	.param .b64 param1;
	st.param.b64 	[param1], 0;
	.param .b32 retval0;
	call.uni (retval0), 
	vprintf, 
	(
	param0, 
	param1
	);
	ld.param.b32 	%r1510, [retval0];
	} // callseq 1803
	bra.uni 	$L__BB1_990;
$L__BB1_989:
	mov.u64 	%rd1864, $str$3;
	cvta.global.u64 	%rd1865, %rd1864;
	{ // callseq 1804, 0
	.param .b64 param0;
	st.param.b64 	[param0], %rd1865;
	.param .b64 param1;
	st.param.b64 	[param1], 0;
	.param .b32 retval0;
	call.uni (retval0), 
	vprintf, 
	(
	param0, 
	param1
	);
	ld.param.b32 	%r1512, [retval0];
	} // callseq 1804
$L__BB1_990:
	and.b64  	%rd1866, %rd15, 9007199254740992;
	setp.eq.s64 	%p343, %rd1866, 0;
	@%p343 bra 	$L__BB1_992;
	mov.u64 	%rd1867, $str$2;
	cvta.global.u64 	%rd1868, %rd1867;
	{ // callseq 1805, 0
	.param .b64 param0;
	st.param.b64 	[param0], %rd1868;
	.param .b64 param1;
	st.param.b64 	[param1], 0;
	.param .b32 retval0;
	call.uni (retval0), 
	vprintf, 
	(
	param0, 
	param1
	);
	ld.param.b32 	%r1514, [retval0];
	} // callseq 1805
	bra.uni 	$L__BB1_993;
$L__BB1_992:
	mov.u64 	%rd1869, $str$3;
	cvta.global.u64 	%rd1870, %rd1869;
	{ // callseq 1806, 0
	.param .b64 param0;
	st.param.b64 	[param0], %rd1870;
	.param .b64 param1;
	st.param.b64 	[param1], 0;
	.param .b32 retval0;
	call.uni (retval0), 
	vprintf, 
	(
	param0, 
	param1
	);
	ld.param.b32 	%r1516, [retval0];
	} // callseq 1806
$L__BB1_993:
	and.b64  	%rd1871, %rd15, 4503599627370496;
	setp.eq.s64 	%p344, %rd1871, 0;
	@%p344 bra 	$L__BB1_995;
	mov.u64 	%rd1872, $str$2;
	cvta.global.u64 	%rd1873, %rd1872;
	{ // callseq 1807, 0
	.param .b64 param0;
	st.param.b64 	[param0], %rd1873;
	.param .b64 param1;
	st.param.b64 	[param1], 0;
	.param .b32 retval0;
	call.uni (retval0), 
	vprintf, 
	(
	param0, 
	param1
	);
	ld.param.b32 	%r1518, [retval0];
	} // callseq 1807
	bra.uni 	$L__BB1_996;
$L__BB1_995:
	mov.u64 	%rd1874, $str$3;
	cvta.global.u64 	%rd1875, %rd1874;
	{ // callseq 1808, 0
	.param .b64 param0;
	st.param.b64 	[param0], %rd1875;
	.param .b64 param1;
	st.param.b64 	[param1], 0;
	.param .b32 retval0;
	call.uni (retval0), 
	vprintf, 
	(
	param0, 
	param1
	);
	ld.param.b32 	%r1520, [retval0];
	} // callseq 1808
$L__BB1_996:
	and.b64  	%rd1876, %rd15, 2251799813685248;
	setp.eq.s64 	%p345, %rd1876, 0;
	@%p345 bra 	$L__BB1_998;
	mov.u64 	%rd1877, $str$2;
	cvta.global.u64 	%rd1878, %rd1877;
	{ // callseq 1809, 0
	.param .b64 param0;
	st.param.b64 	[param0], %rd1878;
	.param .b64 param1;
	st.param.b64 	[param1], 0;
	.param .b32 retval0;
	call.uni (retval0), 
	vprintf, 
	(
	param0, 
	param1
	);
	ld.param.b32 	%r1522, [retval0];
	} // callseq 1809
	bra.uni 	$L__BB1_999;
$L__BB1_998:
	mov.u64 	%rd1879, $str$3;
	cvta.global.u64 	%rd1880, %rd1879;
	{ // callseq 1810, 0
	.param .b64 param0;
	st.param.b64 	[param0], %rd1880;
	.param .b64 param1;
	st.param.b64 	[param1], 0;
	.param .b32 retval0;
	call.uni (retval0), 
	vprintf, 
	(
	param0, 
	param1
	);
	ld.param.b32 	%r1524, [retval0];
	} // callseq 1810
$L__BB1_999:
	and.b64  	%rd1881, %rd15, 1125899906842624;
	setp.eq.s64 	%p346, %rd1881, 0;
	@%p346 bra 	$L__BB1_1001;
	mov.u64 	%rd1882, $str$2;
	cvta.global.u64 	%rd1883, %rd1882;
	{ // callseq 1811, 0
	.param .b64 param0;
	st.param.b64 	[param0], %rd1883;
	.param .b64 param1;
	st.param.b64 	[param1], 0;
	.param .b32 retval0;
	call.uni (retval0), 
	vprintf, 
	(
	param0, 
	param1
	);
	ld.param.b32 	%r1526, [retval0];
	} // callseq 1811
	bra.uni 	$L__BB1_1002;
$L__BB1_1001:
	mov.u64 	%rd1884, $str$3;
	cvta.global.u64 	%rd1885, %rd1884;
	{ // callseq 1812, 0
	.param .b64 param0;
	st.param.b64 	[param0], %rd1885;
	.param .b64 param1;
	st.param.b64 	[param1], 0;
	.param .b32 retval0;
	call.uni (retval0), 
	vprintf, 
	(
	param0, 
	param1
	);
	ld.param.b32 	%r1528, [retval0];
	} // callseq 1812
$L__BB1_1002:
	and.b64  	%rd1886, %rd15, 562949953421312;
	setp.eq.s64 	%p347, %rd1886, 0;
	@%p347 bra 	$L__BB1_1004;
	mov.u64 	%rd1887, $str$2;
	cvta.global.u64 	%rd1888, %rd1887;
	{ // callseq 1813, 0
	.param .b64 param0;
	st.param.b64 	[param0], %rd1888;
	.param .b64 param1;
	st.param.b64 	[param1], 0;
	.param .b32 retval0;
	call.uni (retval0), 
	vprintf, 
	(
	param0, 
	param1
	);
	ld.param.b32 	%r1530, [retval0];
	} // callseq 1813
	bra.uni 	$L__BB1_1005;
$L__BB1_1004:
	mov.u64 	%rd1889, $str$3;
	cvta.global.u64 	%rd1890, %rd1889;
	{ // callseq 1814, 0
	.param .b64 param0;
	st.param.b64 	[param0], %rd1890;
	.param .b64 param1;
	st.param.b64 	[param1], 0;
	.param .b32 retval0;
	call.uni (retval0), 
	vprintf, 
	(
	param0, 
	param1
	);
	ld.param.b32 	%r1532, [retval0];
	} // callseq 1814
$L__BB1_1005:
	and.b64  	%rd1891, %rd15, 281474976710656;
	setp.eq.s64 	%p348, %rd1891, 0;
	@%p348 bra 	$L__BB1_1007;
	mov.u64 	%rd1892, $str$2;
	cvta.global.u64 	%rd1893, %rd1892;
	{ // callseq 1815, 0
	.param .b64 param0;
	st.param.b64 	[param0], %rd1893;
	.param .b64 param1;
	st.param.b64 	[param1], 0;
	.param .b32 retval0;
	call.uni (retval0), 
	vprintf, 
	(
	param0, 
	param1
	);
	ld.param.b32 	%r1534, [retval0];
	} // callseq 1815
	bra.uni 	$L__BB1_1008;
$L__BB1_1007:
	mov.u64 	%rd1894, $str$3;
	cvta.global.u64 	%rd1895, %rd1894;
	{ // callseq 1816, 0
	.param .b64 param0;
	st.param.b64 	[param0], %rd1895;
	.param .b64 param1;
	st.param.b64 	[param1], 0;
	.param .b32 retval0;
	call.uni (retval0), 
	vprintf, 
	(
	param0, 
	param1
	);
	ld.param.b32 	%r1536, [retval0];
	} // callseq 1816
$L__BB1_1008:
	and.b64  	%rd1896, %rd15, 140737488355328;
	setp.eq.s64 	%p349, %rd1896, 0;
	@%p349 bra 	$L__BB1_1010;
	mov.u64 	%rd1897, $str$2;
	cvta.global.u64 	%rd1898, %rd1897;
	{ // callseq 1817, 0
	.param .b64 param0;
	st.param.b64 	[param0], %rd1898;
	.param .b64 param1;
	st.param.b64 	[param1], 0;
	.param .b32 retval0;
	call.uni (retval0), 
	vprintf, 
	(
	param0, 
	param1
	);
	ld.param.b32 	%r1538, [retval0];
	} // callseq 1817
	bra.uni 	$L__BB1_1011;
$L__BB1_1010:
	mov.u64 	%rd1899, $str$3;
	cvta.global.u64 	%rd1900, %rd1899;
	{ // callseq 1818, 0
	.param .b64 param0;
	st.param.b64 	[param0], %rd1900;
	.param .b64 param1;
	st.param.b64 	[param1], 0;
	.param .b32 retval0;
	call.uni (retval0), 
	vprintf, 
	(
	param0, 
	param1
	);
	ld.param.b32 	%r1540, [retval0];
	} // callseq 1818
$L__BB1_1011:
	and.b64  	%rd1901, %rd15, 70368744177664;
	setp.eq.s64 	%p350, %rd1901, 0;
	@%p350 bra 	$L__BB1_1013;
	mov.u64 	%rd1902, $str$2;
	cvta.global.u64 	%rd1903, %rd1902;
	{ // callseq 1819, 0
	.param .b64 param0;
	st.param.b64 	[param0], %rd1903;
	.param .b64 param1;
	st.param.b64 	[param1], 0;
	.param .b32 retval0;
	call.uni (retval0), 
	vprintf, 
	(
	param0, 
	param1
	);
	ld.param.b32 	%r1542, [retval0];
	} // callseq 1819
	bra.uni 	$L__BB1_1014;
$L__BB1_1013:
	mov.u64 	%rd1904, $str$3;
	cvta.global.u64 	%rd1905, %rd1904;
	{ // callseq 1820, 0
	.param .b64 param0;
	st.param.b64 	[param0], %rd1905;
	.param .b64 param1;
	st.param.b64 	[param1], 0;
	.param .b32 retval0;
	call.uni (retval0), 
	vprintf, 
	(
	param0, 
	param1
	);
	ld.param.b32 	%r1544, [retval0];
	} // callseq 1820
$L__BB1_1014:
	and.b64  	%rd1906, %rd15, 35184372088832;
	setp.eq.s64 	%p351, %rd1906, 0;
	@%p351 bra 	$L__BB1_1016;
	mov.u64 	%rd1907, $str$2;
	cvta.global.u64 	%rd1908, %rd1907;
	{ // callseq 1821, 0
	.param .b64 param0;
	st.param.b64 	[param0], %rd1908;
	.param .b64 param1;
	st.param.b64 	[param1], 0;
	.param .b32 retval0;
	call.uni (retval0), 
	vprintf, 
	(
	param0, 
	param1
	);
	ld.param.b32 	%r1546, [retval0];
	} // callseq 1821
	bra.uni 	$L__BB1_1017;
$L__BB1_1016:
	mov.u64 	%rd1909, $str$3;
	cvta.global.u64 	%rd1910, %rd1909;
	{ // callseq 1822, 0
	.param .b64 param0;
	st.param.b64 	[param0], %rd1910;
	.param .b64 param1;
	st.param.b64 	[param1], 0;
	.param .b32 retval0;
	call.uni (retval0), 
	vprintf, 
	(
	param0, 
	param1
	);
	ld.param.b32 	%r1548, [retval0];
	} // callseq 1822
$L__BB1_1017:
	and.b64  	%rd1911, %rd15, 17592186044416;
	setp.eq.s64 	%p352, %rd1911, 0;
	@%p352 bra 	$L__BB1_1019;
	mov.u64 	%rd1912, $str$2;
	cvta.global.u64 	%rd1913, %rd1912;
	{ // callseq 1823, 0
	.param .b64 param0;
	st.param.b64 	[param0], %rd1913;
	.param .b64 param1;
	st.param.b64 	[param1], 0;
	.param .b32 retval0;
	call.uni (retval0), 
	vprintf, 
	(
	param0, 
	param1
	);
	ld.param.b32 	%r1550, [retval0];
	} // callseq 1823
	bra.uni 	$L__BB1_1020;
$L__BB1_1019:
	mov.u64 	%rd1914, $str$3;
	cvta.global.u64 	%rd1915, %rd1914;
	{ // callseq 1824, 0
	.param .b64 param0;
	st.param.b64 	[param0], %rd1915;
	.param .b64 param1;
	st.param.b64 	[param1], 0;
	.param .b32 retval0;
	call.uni (retval0), 
	vprintf, 
	(
	param0, 
	param1
	);
	ld.param.b32 	%r1552, [retval0];
	} // callseq 1824
$L__BB1_1020:
	and.b64  	%rd1916, %rd15, 8796093022208;
	setp.eq.s64 	%p353, %rd1916, 0;
	@%p353 bra 	$L__BB1_1022;
	mov.u64 	%rd1917, $str$2;
	cvta.global.u64 	%rd1918, %rd1917;
	{ // callseq 1825, 0
	.param .b64 param0;
	st.param.b64 	[param0], %rd1918;
	.param .b64 param1;
	st.param.b64 	[param1], 0;
	.param .b32 retval0;
	call.uni (retval0), 
	vprintf, 
	(
	param0, 
	param1
	);
	ld.param.b32 	%r1554, [retval0];
	} // callseq 1825
	bra.uni 	$L__BB1_1023;
$L__BB1_1022:
	mov.u64 	%rd1919, $str$3;
	cvta.global.u64 	%rd1920, %rd1919;
	{ // callseq 1826, 0
	.param .b64 param0;
	st.param.b64 	[param0], %rd1920;
	.param .b64 param1;
	st.param.b64 	[param1], 0;
	.param .b32 retval0;
	call.uni (retval0), 
	vprintf, 
	(
	param0, 
	param1
	);
	ld.param.b32 	%r1556, [retval0];
	} // callseq 1826
$L__BB1_1023:
	shr.u64 	%rd1921, %rd15, 31;
	cvt.u32.u64 	%r1558, %rd1921;
	shr.s32 	%r1559, %r1558, 12;
	cvta.to.local.u64 	%rd1923, %rd39;
	st.local.u32 	[%rd1923], %r1559;
	cvta.global.u64 	%rd1925, %rd146;
	{ // callseq 1827, 0
	.param .b64 param0;
	st.param.b64 	[param0], %rd1925;
	.param .b64 param1;
	st.param.b64 	[param1], %rd39;
	.param .b32 retval0;
	call.uni (retval0), 
	vprintf, 
	(
	param0, 
	param1
	);
	ld.param.b32 	%r1560, [retval0];
	} // callseq 1827
	shr.u64 	%rd1926, %rd15, 42;
	and.b64  	%rd16, %rd1926, 1;
	setp.eq.s64 	%p354, %rd16, 0;
	@%p354 bra 	$L__BB1_1025;
	mov.u64 	%rd1927, $str$2;
	cvta.global.u64 	%rd1928, %rd1927;
	{ // callseq 1828, 0
	.param .b64 param0;
	st.param.b64 	[param0], %rd1928;
	.param .b64 param1;
	st.param.b64 	[param1], 0;
	.param .b32 retval0;
	call.uni (retval0), 
	vprintf, 
	(
	param0, 
	param1
	);
	ld.param.b32 	%r1562, [retval0];
	} // callseq 1828
	bra.uni 	$L__BB1_1026;
$L__BB1_1025:
	mov.u64 	%rd1929, $str$3;
	cvta.global.u64 	%rd1930, %rd1929;
	{ // callseq 1829, 0
	.param .b64 param0;
	st.param.b64 	[param0], %rd1930;
	.param .b64 param1;
	st.param.b64 	[param1], 0;
	.param .b32 retval0;
	call.uni (retval0), 
	vprintf, 
	(
	param0, 
	param1
	);
	ld.param.b32 	%r1564, [retval0];
	} // callseq 1829
$L__BB1_1026:
	cvta.to.local.u64 	%rd1932, %rd39;
	st.local.u32 	[%rd1932], %rd16;
	cvta.global.u64 	%rd1934, %rd41;
	{ // callseq 1830, 0
	.param .b64 param0;
	st.param.b64 	[param0], %rd1934;
	.param .b64 param1;
	st.param.b64 	[param1], %rd39;
	.param .b32 retval0;
	call.uni (retval0), 
	vprintf, 
	(
	param0, 
	param1
	);
	ld.param.b32 	%r1566, [retval0];
	} // callseq 1830
	and.b64  	%rd1935, %rd15, 2199023255552;
	setp.eq.s64 	%p355, %rd1935, 0;
	@%p355 bra 	$L__BB1_1028;
	mov.u64 	%rd1936, $str$2;
	cvta.global.u64 	%rd1937, %rd1936;
	{ // callseq 1831, 0
	.param .b64 param0;
	st.param.b64 	[param0], %rd1937;
	.param .b64 param1;
	st.param.b64 	[param1], 0;
	.param .b32 retval0;
	call.uni (retval0), 
	vprintf, 
	(
	param0, 
	param1
	);
	ld.param.b32 	%r1568, [retval0];
	} // callseq 1831
	bra.uni 	$L__BB1_1029;
$L__BB1_1028:
	mov.u64 	%rd1938, $str$3;
	cvta.global.u64 	%rd1939, %rd1938;
	{ // callseq 1832, 0
	.param .b64 param0;
	st.param.b64 	[param0], %rd1939;
	.param .b64 param1;
	st.param.b64 	[param1], 0;
	.param .b32 retval0;
	call.uni (retval0), 
	vprintf, 
	(
	param0, 
	param1
	);
	ld.param.b32 	%r1570, [retval0];
	} // callseq 1832
$L__BB1_1029:
	and.b64  	%rd1940, %rd15, 1099511627776;
	setp.eq.s64 	%p356, %rd1940, 0;
	@%p356 bra 	$L__BB1_1031;
	mov.u64 	%rd1941, $str$2;
	cvta.global.u64 	%rd1942, %rd1941;
	{ // callseq 1833, 0
	.param .b64 param0;
	st.param.b64 	[param0], %rd1942;
	.param .b64 param1;
	st.param.b64 	[param1], 0;
	.param .b32 retval0;
	call.uni (retval0), 
	vprintf, 
	(
	param0, 
	param1
	);
	ld.param.b32 	%r1572, [retval0];
	} // callseq 1833
	bra.uni 	$L__BB1_1032;
$L__BB1_1031:
	mov.u64 	%rd1943, $str$3;
	cvta.global.u64 	%rd1944, %rd1943;
	{ // callseq 1834, 0
	.param .b64 param0;
	st.param.b64 	[param0], %rd1944;
	.param .b64 param1;
	st.param.b64 	[param1], 0;
	.param .b32 retval0;
	call.uni (retval0), 
	vprintf, 
	(
	param0, 
	param1
	);
	ld.param.b32 	%r1574, [retval0];
	} // callseq 1834
$L__BB1_1032:
	and.b64  	%rd1945, %rd15, 549755813888;
	setp.eq.s64 	%p357, %rd1945, 0;
	@%p357 bra 	$L__BB1_1034;
	mov.u64 	%rd1946, $str$2;
	cvta.global.u64 	%rd1947, %rd1946;
	{ // callseq 1835, 0
	.param .b64 param0;
	st.param.b64 	[param0], %rd1947;
	.param .b64 param1;
	st.param.b64 	[param1], 0;
	.param .b32 retval0;
	call.uni (retval0), 
	vprintf, 
	(
	param0, 
	param1
	);
	ld.param.b32 	%r1576, [retval0];
	} // callseq 1835
	bra.uni 	$L__BB1_1035;
$L__BB1_1034:
	mov.u64 	%rd1948, $str$3;
	cvta.global.u64 	%rd1949, %rd1948;
	{ // callseq 1836, 0
	.param .b64 param0;
	st.param.b64 	[param0], %rd1949;
	.param .b64 param1;
	st.param.b64 	[param1], 0;
	.param .b32 retval0;
	call.uni (retval0), 
	vprintf, 
	(
	param0, 
	param1
	);
	ld.param.b32 	%r1578, [retval0];
	} // callseq 1836
$L__BB1_1035:
	and.b64  	%rd1950, %rd15, 274877906944;
	setp.eq.s64 	%p358, %rd1950, 0;
	@%p358 bra 	$L__BB1_1037;
	mov.u64 	%rd1951, $str$2;
	cvta.global.u64 	%rd1952, %rd1951;
	{ // callseq 1837, 0
	.param .b64 param0;
	st.param.b64 	[param0], %rd1952;
	.param .b64 param1;
	st.param.b64 	[param1], 0;
	.param .b32 retval0;
	call.uni (retval0), 
	vprintf, 
	(
	param0, 
	param1
	);
	ld.param.b32 	%r1580, [retval0];
	} // callseq 1837
	bra.uni 	$L__BB1_1038;
$L__BB1_1037:
	mov.u64 	%rd1953, $str$3;
	cvta.global.u64 	%rd1954, %rd1953;
	{ // callseq 1838, 0
	.param .b64 param0;
	st.param.b64 	[param0], %rd1954;
	.param .b64 param1;
	st.param.b64 	[param1], 0;
	.param .b32 retval0;
	call.uni (retval0), 
	vprintf, 
	(
	param0, 
	param1
	);
	ld.param.b32 	%r1582, [retval0];
	} // callseq 1838
$L__BB1_1038:
	and.b64  	%rd1955, %rd15, 137438953472;
	setp.eq.s64 	%p359, %rd1955, 0;
	@%p359 bra 	$L__BB1_1040;
	mov.u64 	%rd1956, $str$2;
	cvta.global.u64 	%rd1957, %rd1956;
	{ // callseq 1839, 0
	.param .b64 param0;
	st.param.b64 	[param0], %rd1957;
	.param .b64 param1;
	st.param.b64 	[param1], 0;
	.param .b32 retval0;
	call.uni (retval0), 
	vprintf, 
	(
	param0, 
	param1
	);
	ld.param.b32 	%r1584, [retval0];
	} // callseq 1839
	bra.uni 	$L__BB1_1041;
$L__BB1_1040:
	mov.u64 	%rd1958, $str$3;
	cvta.global.u64 	%rd1959, %rd1958;
	{ // callseq 1840, 0
	.param .b64 param0;
	st.param.b64 	[param0], %rd1959;
	.param .b64 param1;
	st.param.b64 	[param1], 0;
	.param .b32 retval0;
	call.uni (retval0), 
	vprintf, 
	(
	param0, 
	param1
	);
	ld.param.b32 	%r1586, [retval0];
	} // callseq 1840
$L__BB1_1041:
	and.b64  	%rd1960, %rd15, 68719476736;
	setp.eq.s64 	%p360, %rd1960, 0;
	@%p360 bra 	$L__BB1_1043;
	mov.u64 	%rd1961, $str$2;
	cvta.global.u64 	%rd1962, %rd1961;
	{ // callseq 1841, 0
	.param .b64 param0;
	st.param.b64 	[param0], %rd1962;
	.param .b64 param1;
	st.param.b64 	[param1], 0;
	.param .b32 retval0;
	call.uni (retval0), 
	vprintf, 
	(
	param0, 
	param1
	);
	ld.param.b32 	%r1588, [retval0];
	} // callseq 1841
	bra.uni 	$L__BB1_1044;
$L__BB1_1043:
	mov.u64 	%rd1963, $str$3;
	cvta.global.u64 	%rd1964, %rd1963;
	{ // callseq 1842, 0
	.param .b64 param0;
	st.param.b64 	[param0], %rd1964;
	.param .b64 param1;
	st.param.b64 	[param1], 0;
	.param .b32 retval0;
	call.uni (retval0), 
	vprintf, 
	(
	param0, 
	param1
	);
	ld.param.b32 	%r1590, [retval0];
	} // callseq 1842
$L__BB1_1044:
	and.b64  	%rd1965, %rd15, 34359738368;
	setp.eq.s64 	%p361, %rd1965, 0;
	@%p361 bra 	$L__BB1_1046;
	mov.u64 	%rd1966, $str$2;
	cvta.global.u64 	%rd1967, %rd1966;
	{ // callseq 1843, 0
	.param .b64 param0;
	st.param.b64 	[param0], %rd1967;
	.param .b64 param1;
	st.param.b64 	[param1], 0;
	.param .b32 retval0;
	call.uni (retval0), 
	vprintf, 
	(
	param0, 
	param1
	);
	ld.param.b32 	%r1592, [retval0];
	} // callseq 1843
	bra.uni 	$L__BB1_1047;
$L__BB1_1046:
	mov.u64 	%rd1968, $str$3;
	cvta.global.u64 	%rd1969, %rd1968;
	{ // callseq 1844, 0
	.param .b64 param0;
	st.param.b64 	[param0], %rd1969;
	.param .b64 param1;
	st.param.b64 	[param1], 0;
	.param .b32 retval0;
	call.uni (retval0), 
	vprintf, 
	(
	param0, 
	param1
	);
	ld.param.b32 	%r1594, [retval0];
	} // callseq 1844
$L__BB1_1047:
	and.b64  	%rd1970, %rd15, 17179869184;
	setp.eq.s64 	%p362, %rd1970, 0;
	@%p362 bra 	$L__BB1_1049;
	mov.u64 	%rd1971, $str$2;
	cvta.global.u64 	%rd1972, %rd1971;
	{ // callseq 1845, 0
	.param .b64 param0;
	st.param.b64 	[param0], %rd1972;
	.param .b64 param1;
	st.param.b64 	[param1], 0;
	.param .b32 retval0;
	call.uni (retval0), 
	vprintf, 
	(
	param0, 
	param1
	);
	ld.param.b32 	%r1596, [retval0];
	} // callseq 1845
	bra.uni 	$L__BB1_1050;
$L__BB1_1049:
	mov.u64 	%rd1973, $str$3;
	cvta.global.u64 	%rd1974, %rd1973;
	{ // callseq 1846, 0
	.param .b64 param0;
	st.param.b64 	[param0], %rd1974;
	.param .b64 param1;
	st.param.b64 	[param1], 0;
	.param .b32 retval0;
	call.uni (retval0), 
	vprintf, 
	(
	param0, 
	param1
	);
	ld.param.b32 	%r1598, [retval0];
	} // callseq 1846
$L__BB1_1050:
	and.b64  	%rd1975, %rd15, 8589934592;
	setp.eq.s64 	%p363, %rd1975, 0;
	@%p363 bra 	$L__BB1_1052;
	mov.u64 	%rd1976, $str$2;
	cvta.global.u64 	%rd1977, %rd1976;
	{ // callseq 1847, 0
	.param .b64 param0;
	st.param.b64 	[param0], %rd1977;
	.param .b64 param1;
	st.param.b64 	[param1], 0;
	.param .b32 retval0;
	call.uni (retval0), 
	vprintf, 
	(
	param0, 
	param1
	);
	ld.param.b32 	%r1600, [retval0];
	} // callseq 1847
	bra.uni 	$L__BB1_1053;
$L__BB1_1052:
	mov.u64 	%rd1978, $str$3;
	cvta.global.u64 	%rd1979, %rd1978;
	{ // callseq 1848, 0
	.param .b64 param0;
	st.param.b64 	[param0], %rd1979;
	.param .b64 param1;
	st.param.b64 	[param1], 0;
	.param .b32 retval0;
	call.uni (retval0), 
	vprintf, 
	(
	param0, 
	param1
	);
	ld.param.b32 	%r1602, [retval0];
	} // callseq 1848
$L__BB1_1053:
	and.b64  	%rd1980, %rd15, 4294967296;
	setp.eq.s64 	%p364, %rd1980, 0;
	@%p364 bra 	$L__BB1_1055;
	mov.u64 	%rd1981, $str$2;
	cvta.global.u64 	%rd1982, %rd1981;
	{ // callseq 1849, 0
	.param .b64 param0;
	st.param.b64 	[param0], %rd1982;
	.param .b64 param1;
	st.param.b64 	[param1], 0;
	.param .b32 retval0;
	call.uni (retval0), 
	vprintf, 
	(
	param0, 
	param1
	);
	ld.param.b32 	%r1604, [retval0];
	} // callseq 1849
	bra.uni 	$L__BB1_1056;
$L__BB1_1055:
	mov.u64 	%rd1983, $str$3;
	cvta.global.u64 	%rd1984, %rd1983;
	{ // callseq 1850, 0
	.param .b64 param0;
	st.param.b64 	[param0], %rd1984;
	.param .b64 param1;
	st.param.b64 	[param1], 0;
	.param .b32 retval0;
	call.uni (retval0), 
	vprintf, 
	(
	param0, 
	param1
	);
	ld.param.b32 	%r1606, [retval0];
	} // callseq 1850
$L__BB1_1056:
	and.b64  	%rd1985, %rd15, 2147483648;
	setp.eq.s64 	%p365, %rd1985, 0;
	@%p365 bra 	$L__BB1_1058;
	mov.u64 	%rd1986, $str$2;
	cvta.global.u64 	%rd1987, %rd1986;
	{ // callseq 1851, 0
	.param .b64 param0;
	st.param.b64 	[param0], %rd1987;
	.param .b64 param1;
	st.param.b64 	[param1], 0;
	.param .b32 retval0;
	call.uni (retval0), 
	vprintf, 
	(
	param0, 
	param1
	);
	ld.param.b32 	%r1608, [retval0];
	} // callseq 1851
	bra.uni 	$L__BB1_1059;
$L__BB1_1058:
	mov.u64 	%rd1988, $str$3;
	cvta.global.u64 	%rd1989, %rd1988;
	{ // callseq 1852, 0
	.param .b64 param0;
	st.param.b64 	[param0], %rd1989;
	.param .b64 param1;
	st.param.b64 	[param1], 0;
	.param .b32 retval0;
	call.uni (retval0), 
	vprintf, 
	(
	param0, 
	param1
	);
	ld.param.b32 	%r1610, [retval0];
	} // callseq 1852
$L__BB1_1059:
	and.b64  	%rd1990, %rd15, 1073741824;
	setp.eq.s64 	%p366, %rd1990, 0;
	@%p366 bra 	$L__BB1_1061;
	mov.u64 	%rd1991, $str$2;
	cvta.global.u64 	%rd1992, %rd1991;
	{ // callseq 1853, 0
	.param .b64 param0;
	st.param.b64 	[param0], %rd1992;
	.param .b64 param1;
	st.param.b64 	[param1], 0;
	.param .b32 retval0;
	call.uni (retval0), 
	vprintf, 
	(
	param0, 
	param1
	);
	ld.param.b32 	%r1612, [retval0];
	} // callseq 1853
	bra.uni 	$L__BB1_1062;
$L__BB1_1061:
	mov.u64 	%rd1993, $str$3;
	cvta.global.u64 	%rd1994, %rd1993;
	{ // callseq 1854, 0
	.param .b64 param0;
	st.param.b64 	[param0], %rd1994;
	.param .b64 param1;
	st.param.b64 	[param1], 0;
	.param .b32 retval0;
	call.uni (retval0), 
	vprintf, 
	(
	param0, 
	param1
	);
	ld.param.b32 	%r1614, [retval0];
	} // callseq 1854
$L__BB1_1062:
	and.b64  	%rd1995, %rd15, 536870912;
	setp.eq.s64 	%p367, %rd1995, 0;
	@%p367 bra 	$L__BB1_1064;
	mov.u64 	%rd1996, $str$2;
	cvta.global.u64 	%rd1997, %rd1996;
	{ // callseq 1855, 0
	.param .b64 param0;
	st.param.b64 	[param0], %rd1997;
	.param .b64 param1;
	st.param.b64 	[param1], 0;
	.param .b32 retval0;
	call.uni (retval0), 
	vprintf, 
	(
	param0, 
	param1
	);
	ld.param.b32 	%r1616, [retval0];
	} // callseq 1855
	bra.uni 	$L__BB1_1065;
$L__BB1_1064:
	mov.u64 	%rd1998, $str$3;
	cvta.global.u64 	%rd1999, %rd1998;
	{ // callseq 1856, 0
	.param .b64 param0;
	st.param.b64 	[param0], %rd1999;
	.param .b64 param1;
	st.param.b64 	[param1], 0;
	.param .b32 retval0;
	call.uni (retval0), 
	vprintf, 
	(
	param0, 
	param1
	);
	ld.param.b32 	%r1618, [retval0];
	} // callseq 1856
$L__BB1_1065:
	and.b64  	%rd2000, %rd15, 268435456;
	setp.eq.s64 	%p368, %rd2000, 0;
	@%p368 bra 	$L__BB1_1067;
	mov.u64 	%rd2001, $str$2;
	cvta.global.u64 	%rd2002, %rd2001;
	{ // callseq 1857, 0
	.param .b64 param0;
	st.param.b64 	[param0], %rd2002;
	.param .b64 param1;
	st.param.b64 	[param1], 0;
	.param .b32 retval0;
	call.uni (retval0), 
	vprintf, 
	(
	param0, 
	param1
	);
	ld.param.b32 	%r1620, [retval0];
	} // callseq 1857
	bra.uni 	$L__BB1_1068;
$L__BB1_1067:
	mov.u64 	%rd2003, $str$3;
	cvta.global.u64 	%rd2004, %rd2003;
	{ // callseq 1858, 0
	.param .b64 param0;
	st.param.b64 	[param0], %rd2004;
	.param .b64 param1;
	st.param.b64 	[param1], 0;
	.param .b32 retval0;
	call.uni (retval0), 
	vprintf, 
	(
	param0, 
	param1
	);
	ld.param.b32 	%r1622, [retval0];
	} // callseq 1858
$L__BB1_1068:
	and.b64  	%rd2005, %rd15, 134217728;
	setp.eq.s64 	%p369, %rd2005, 0;
	@%p369 bra 	$L__BB1_1070;
	mov.u64 	%rd2006, $str$2;
	cvta.global.u64 	%rd2007, %rd2006;
	{ // callseq 1859, 0
	.param .b64 param0;
	st.param.b64 	[param0], %rd2007;
	.param .b64 param1;
	st.param.b64 	[param1], 0;
	.param .b32 retval0;
	call.uni (retval0), 
	vprintf, 
	(
	param0, 
	param1
	);
	ld.param.b32 	%r1624, [retval0];
	} // callseq 1859
	bra.uni 	$L__BB1_1071;
$L__BB1_1070:
	mov.u64 	%rd2008, $str$3;
	cvta.global.u64 	%rd2009, %rd2008;
	{ // callseq 1860, 0
	.param .b64 param0;
	st.param.b64 	[param0], %rd2009;
	.param .b64 param1;
	st.param.b64 	[param1], 0;
	.param .b32 retval0;
	call.uni (retval0), 
	vprintf, 
	(
	param0, 
	param1
	);
	ld.param.b32 	%r1626, [retval0];
	} // callseq 1860
$L__BB1_1071:
	and.b64  	%rd2010, %rd15, 67108864;
	setp.eq.s64 	%p370, %rd2010, 0;
	@%p370 bra 	$L__BB1_1073;
	mov.u64 	%rd2011, $str$2;
	cvta.global.u64 	%rd2012, %rd2011;
	{ // callseq 1861, 0
	.param .b64 param0;
	st.param.b64 	[param0], %rd2012;
	.param .b64 param1;
	st.param.b64 	[param1], 0;
	.param .b32 retval0;
	call.uni (retval0), 
	vprintf, 
	(
	param0, 
	param1
	);
	ld.param.b32 	%r1628, [retval0];
	} // callseq 1861
	bra.uni 	$L__BB1_1074;
$L__BB1_1073:
	mov.u64 	%rd2013, $str$3;
	cvta.global.u64 	%rd2014, %rd2013;
	{ // callseq 1862, 0
	.param .b64 param0;
	st.param.b64 	[param0], %rd2014;
	.param .b64 param1;
	st.param.b64 	[param1], 0;
	.param .b32 retval0;
	call.uni (retval0), 
	vprintf, 
	(
	param0, 
	param1
	);
	ld.param.b32 	%r1630, [retval0];
	} // callseq 1862
$L__BB1_1074:
	and.b64  	%rd2015, %rd15, 33554432;
	setp.eq.s64 	%p371, %rd2015, 0;
	@%p371 bra 	$L__BB1_1076;
	mov.u64 	%rd2016, $str$2;
	cvta.global.u64 	%rd2017, %rd2016;
	{ // callseq 1863, 0
	.param .b64 param0;
	st.param.b64 	[param0], %rd2017;
	.param .b64 param1;
	st.param.b64 	[param1], 0;
	.param .b32 retval0;
	call.uni (retval0), 
	vprintf, 
	(
	param0, 
	param1
	);
	ld.param.b32 	%r1632, [retval0];
	} // callseq 1863
	bra.uni 	$L__BB1_1077;
$L__BB1_1076:
	mov.u64 	%rd2018, $str$3;
	cvta.global.u64 	%rd2019, %rd2018;
	{ // callseq 1864, 0
	.param .b64 param0;
	st.param.b64 	[param0], %rd2019;
	.param .b64 param1;
	st.param.b64 	[param1], 0;
	.param .b32 retval0;
	call.uni (retval0), 
	vprintf, 
	(
	param0, 
	param1
	);
	ld.param.b32 	%r1634, [retval0];
	} // callseq 1864
$L__BB1_1077:
	and.b64  	%rd2020, %rd15, 16777216;
	setp.eq.s64 	%p372, %rd2020, 0;
	@%p372 bra 	$L__BB1_1079;
	mov.u64 	%rd2021, $str$2;
	cvta.global.u64 	%rd2022, %rd2021;
	{ // callseq 1865, 0
	.param .b64 param0;
	st.param.b64 	[param0], %rd2022;
	.param .b64 param1;
	st.param.b64 	[param1], 0;
	.param .b32 retval0;
	call.uni (retval0), 
	vprintf, 
	(
	param0, 
	param1
	);
	ld.param.b32 	%r1636, [retval0];
	} // callseq 1865
	bra.uni 	$L__BB1_1080;
$L__BB1_1079:
	mov.u64 	%rd2023, $str$3;
	cvta.global.u64 	%rd2024, %rd2023;
	{ // callseq 1866, 0
	.param .b64 param0;
	st.param.b64 	[param0], %rd2024;
	.param .b64 param1;
	st.param.b64 	[param1], 0;
	.param .b32 retval0;
	call.uni (retval0), 
	vprintf, 
	(
	param0, 
	param1
	);
	ld.param.b32 	%r1638, [retval0];
	} // callseq 1866
$L__BB1_1080:
	and.b64  	%rd2025, %rd15, 8388608;
	setp.eq.s64 	%p373, %rd2025, 0;
	@%p373 bra 	$L__BB1_1082;
	mov.u64 	%rd2026, $str$2;
	cvta.global.u64 	%rd2027, %rd2026;
	{ // callseq 1867, 0
	.param .b64 param0;
	st.param.b64 	[param0], %rd2027;
	.param .b64 param1;
	st.param.b64 	[param1], 0;
	.param .b32 retval0;
	call.uni (retval0), 
	vprintf, 
	(
	param0, 
	param1
	);
	ld.param.b32 	%r1640, [retval0];
	} // callseq 1867
	bra.uni 	$L__BB1_1083;
$L__BB1_1082:
	mov.u64 	%rd2028, $str$3;
	cvta.global.u64 	%rd2029, %rd2028;
	{ // callseq 1868, 0
	.param .b64 param0;
	st.param.b64 	[param0], %rd2029;
	.param .b64 param1;
	st.param.b64 	[param1], 0;
	.param .b32 retval0;
	call.uni (retval0), 
	vprintf, 
	(
	param0, 
	param1
	);
	ld.param.b32 	%r1642, [retval0];
	} // callseq 1868
$L__BB1_1083:
	and.b64  	%rd2030, %rd15, 4194304;
	setp.eq.s64 	%p374, %rd2030, 0;
	@%p374 bra 	$L__BB1_1085;
	mov.u64 	%rd2031, $str$2;
	cvta.global.u64 	%rd2032, %rd2031;
	{ // callseq 1869, 0
	.param .b64 param0;
	st.param.b64 	[param0], %rd2032;
	.param .b64 param1;
	st.param.b64 	[param1], 0;
	.param .b32 retval0;
	call.uni (retval0), 
	vprintf, 
	(
	param0, 
	param1
	);
	ld.param.b32 	%r1644, [retval0];
	} // callseq 1869
	bra.uni 	$L__BB1_1086;
$L__BB1_1085:
	mov.u64 	%rd2033, $str$3;
	cvta.global.u64 	%rd2034, %rd2033;
	{ // callseq 1870, 0
	.param .b64 param0;
	st.param.b64 	[param0], %rd2034;
	.param .b64 param1;
	st.param.b64 	[param1], 0;
	.param .b32 retval0;
	call.uni (retval0), 
	vprintf, 
	(
	param0, 
	param1
	);
	ld.param.b32 	%r1646, [retval0];
	} // callseq 1870
$L__BB1_1086:
	and.b64  	%rd2035, %rd15, 2097152;
	setp.eq.s64 	%p375, %rd2035, 0;
	@%p375 bra 	$L__BB1_1088;
	mov.u64 	%rd2036, $str$2;
	cvta.global.u64 	%rd2037, %rd2036;
	{ // callseq 1871, 0
	.param .b64 param0;
	st.param.b64 	[param0], %rd2037;
	.param .b64 param1;
	st.param.b64 	[param1], 0;
	.param .b32 retval0;
	call.uni (retval0), 
	vprintf, 
	(
	param0, 
	param1
	);
	ld.param.b32 	%r1648, [retval0];
	} // callseq 1871
	bra.uni 	$L__BB1_1089;
$L__BB1_1088:
	mov.u64 	%rd2038, $str$3;
	cvta.global.u64 	%rd2039, %rd2038;
	{ // callseq 1872, 0
	.param .b64 param0;
	st.param.b64 	[param0], %rd2039;
	.param .b64 param1;
	st.param.b64 	[param1], 0;
	.param .b32 retval0;
	call.uni (retval0), 
	vprintf, 
	(
	param0, 
	param1
	);
	ld.param.b32 	%r1650, [retval0];
	} // callseq 1872
$L__BB1_1089:
	shr.u64 	%rd2040, %rd15, 10;
	cvt.u32.u64 	%r1652, %rd2040;
	shr.s32 	%r1653, %r1652, 11;
	cvta.to.local.u64 	%rd2042, %rd39;
	st.local.u32 	[%rd2042], %r1653;
	cvta.global.u64 	%rd2044, %rd146;
	{ // callseq 1873, 0
	.param .b64 param0;
	st.param.b64 	[param0], %rd2044;
	.param .b64 param1;
	st.param.b64 	[param1], %rd39;
	.param .b32 retval0;
	call.uni (retval0), 
	vprintf, 
	(
	param0, 
	param1
	);
	ld.param.b32 	%r1654, [retval0];
	} // callseq 1873
	and.b64  	%rd2045, %rd15, 1048576;
	setp.eq.s64 	%p376, %rd2045, 0;
	@%p376 bra 	$L__BB1_1091;
	mov.u64 	%rd2046, $str$2;
	cvta.global.u64 	%rd2047, %rd2046;
	{ // callseq 1874, 0
	.param .b64 param0;
	st.param.b64 	[param0], %rd2047;
	.param .b64 param1;
	st.param.b64 	[param1], 0;
	.param .b32 retval0;
	call.uni (retval0), 
	vprintf, 
	(
	param0, 
	param1
	);
	ld.param.b32 	%r1656, [retval0];
	} // callseq 1874
	bra.uni 	$L__BB1_1092;
$L__BB1_1091:
	mov.u64 	%rd2048, $str$3;
	cvta.global.u64 	%rd2049, %rd2048;
	{ // callseq 1875, 0
	.param .b64 param0;
	st.param.b64 	[param0], %rd2049;
	.param .b64 param1;
	st.param.b64 	[param1], 0;
	.param .b32 retval0;
	call.uni (retval0), 
	vprintf, 
	(
	param0, 
	param1
	);
	ld.param.b32 	%r1658, [retval0];
	} // callseq 1875
$L__BB1_1092:
	and.b64  	%rd2050, %rd15, 524288;
	setp.eq.s64 	%p377, %rd2050, 0;
	@%p377 bra 	$L__BB1_1094;
	mov.u64 	%rd2051, $str$2;
	cvta.global.u64 	%rd2052, %rd2051;
	{ // callseq 1876, 0
	.param .b64 param0;
	st.param.b64 	[param0], %rd2052;
	.param .b64 param1;
	st.param.b64 	[param1], 0;
	.param .b32 retval0;
	call.uni (retval0), 
	vprintf, 
	(
	param0, 
	param1
	);
	ld.param.b32 	%r1660, [retval0];
	} // callseq 1876
	bra.uni 	$L__BB1_1095;
$L__BB1_1094:
	mov.u64 	%rd2053, $str$3;
	cvta.global.u64 	%rd2054, %rd2053;
	{ // callseq 1877, 0
	.param .b64 param0;
	st.param.b64 	[param0], %rd2054;
	.param .b64 param1;
	st.param.b64 	[param1], 0;
	.param .b32 retval0;
	call.uni (retval0), 
	vprintf, 
	(
	param0, 
	param1
	);
	ld.param.b32 	%r1662, [retval0];
	} // callseq 1877
$L__BB1_1095:
	and.b64  	%rd2055, %rd15, 262144;
	setp.eq.s64 	%p378, %rd2055, 0;
	@%p378 bra 	$L__BB1_1097;
	mov.u64 	%rd2056, $str$2;
	cvta.global.u64 	%rd2057, %rd2056;
	{ // callseq 1878, 0
	.param .b64 param0;
	st.param.b64 	[param0], %rd2057;
	.param .b64 param1;
	st.param.b64 	[param1], 0;
	.param .b32 retval0;
	call.uni (retval0), 
	vprintf, 
	(
	param0, 
	param1
	);
	ld.param.b32 	%r1664, [retval0];
	} // callseq 1878
	bra.uni 	$L__BB1_1098;
$L__BB1_1097:
	mov.u64 	%rd2058, $str$3;
	cvta.global.u64 	%rd2059, %rd2058;
	{ // callseq 1879, 0
	.param .b64 param0;
	st.param.b64 	[param0], %rd2059;
	.param .b64 param1;
	st.param.b64 	[param1], 0;
	.param .b32 retval0;
	call.uni (retval0), 
	vprintf, 
	(
	param0, 
	param1
	);
	ld.param.b32 	%r1666, [retval0];
	} // callseq 1879
$L__BB1_1098:
	and.b64  	%rd2060, %rd15, 131072;
	setp.eq.s64 	%p379, %rd2060, 0;
	@%p379 bra 	$L__BB1_1100;
	mov.u64 	%rd2061, $str$2;
	cvta.global.u64 	%rd2062, %rd2061;
	{ // callseq 1880, 0
	.param .b64 param0;
	st.param.b64 	[param0], %rd2062;
	.param .b64 param1;
	st.param.b64 	[param1], 0;
	.param .b32 retval0;
	call.uni (retval0), 
	vprintf, 
	(
	param0, 
	param1
	);
	ld.param.b32 	%r1668, [retval0];
	} // callseq 1880
	bra.uni 	$L__BB1_1101;
$L__BB1_1100:
	mov.u64 	%rd2063, $str$3;
	cvta.global.u64 	%rd2064, %rd2063;
	{ // callseq 1881, 0
	.param .b64 param0;
	st.param.b64 	[param0], %rd2064;
	.param .b64 param1;
	st.param.b64 	[param1], 0;
	.param .b32 retval0;
	call.uni (retval0), 
	vprintf, 
	(
	param0, 
	param1
	);
	ld.param.b32 	%r1670, [retval0];
	} // callseq 1881
$L__BB1_1101:
	and.b64  	%rd2065, %rd15, 65536;
	setp.eq.s64 	%p380, %rd2065, 0;
	@%p380 bra 	$L__BB1_1103;
	mov.u64 	%rd2066, $str$2;
	cvta.global.u64 	%rd2067, %rd2066;
	{ // callseq 1882, 0
	.param .b64 param0;
	st.param.b64 	[param0], %rd2067;
	.param .b64 param1;
	st.param.b64 	[param1], 0;
	.param .b32 retval0;
	call.uni (retval0), 
	vprintf, 
	(
	param0, 
	param1
	);
	ld.param.b32 	%r1672, [retval0];
	} // callseq 1882
	bra.uni 	$L__BB1_1104;
$L__BB1_1103:
	mov.u64 	%rd2068, $str$3;
	cvta.global.u64 	%rd2069, %rd2068;
	{ // callseq 1883, 0
	.param .b64 param0;
	st.param.b64 	[param0], %rd2069;
	.param .b64 param1;
	st.param.b64 	[param1], 0;
	.param .b32 retval0;
	call.uni (retval0), 
	vprintf, 
	(
	param0, 
	param1
	);
	ld.param.b32 	%r1674, [retval0];
	} // callseq 1883
$L__BB1_1104:
	and.b64  	%rd2070, %rd15, 32768;
	setp.eq.s64 	%p381, %rd2070, 0;
	@%p381 bra 	$L__BB1_1106;
	mov.u64 	%rd2071, $str$2;
	cvta.global.u64 	%rd2072, %rd2071;
	{ // callseq 1884, 0
	.param .b64 param0;
	st.param.b64 	[param0], %rd2072;
	.param .b64 param1;
	st.param.b64 	[param1], 0;
	.param .b32 retval0;
	call.uni (retval0), 
	vprintf, 
	(
	param0, 
	param1
	);
	ld.param.b32 	%r1676, [retval0];
	} // callseq 1884
	bra.uni 	$L__BB1_1107;
$L__BB1_1106:
	mov.u64 	%rd2073, $str$3;
	cvta.global.u64 	%rd2074, %rd2073;
	{ // callseq 1885, 0
	.param .b64 param0;
	st.param.b64 	[param0], %rd2074;
	.param .b64 param1;
	st.param.b64 	[param1], 0;
	.param .b32 retval0;
	call.uni (retval0), 
	vprintf, 
	(
	param0, 
	param1
	);
	ld.param.b32 	%r1678, [retval0];
	} // callseq 1885
$L__BB1_1107:
	and.b64  	%rd2075, %rd15, 16384;
	setp.eq.s64 	%p382, %rd2075, 0;
	@%p382 bra 	$L__BB1_1109;
	mov.u64 	%rd2076, $str$2;
	cvta.global.u64 	%rd2077, %rd2076;
	{ // callseq 1886, 0
	.param .b64 param0;
	st.param.b64 	[param0], %rd2077;
	.param .b64 param1;
	st.param.b64 	[param1], 0;
	.param .b32 retval0;
	call.uni (retval0), 
	vprintf, 
	(
	param0, 
	param1
	);
	ld.param.b32 	%r1680, [retval0];
	} // callseq 1886
	bra.uni 	$L__BB1_1110;
$L__BB1_1109:
	mov.u64 	%rd2078, $str$3;
	cvta.global.u64 	%rd2079, %rd2078;
	{ // callseq 1887, 0
	.param .b64 param0;
	st.param.b64 	[param0], %rd2079;
	.param .b64 param1;
	st.param.b64 	[param1], 0;
	.param .b32 retval0;
	call.uni (retval0), 
	vprintf, 
	(
	param0, 
	param1
	);
	ld.param.b32 	%r1682, [retval0];
	} // callseq 1887
$L__BB1_1110:
	and.b64  	%rd2080, %rd15, 8192;
	setp.eq.s64 	%p383, %rd2080, 0;
	@%p383 bra 	$L__BB1_1112;
	mov.u64 	%rd2081, $str$2;
	cvta.global.u64 	%rd2082, %rd2081;
	{ // callseq 1888, 0
	.param .b64 param0;
	st.param.b64 	[param0], %rd2082;
	.param .b64 param1;
	st.param.b64 	[param1], 0;
	.param .b32 retval0;
	call.uni (retval0), 
	vprintf, 
	(
	param0, 
	param1
	);
	ld.param.b32 	%r1684, [retval0];
	} // callseq 1888
	bra.uni 	$L__BB1_1113;
$L__BB1_1112:
	mov.u64 	%rd2083, $str$3;
	cvta.global.u64 	%rd2084, %rd2083;
	{ // callseq 1889, 0
	.param .b64 param0;
	st.param.b64 	[param0], %rd2084;
	.param .b64 param1;
	st.param.b64 	[param1], 0;
	.param .b32 retval0;
	call.uni (retval0), 
	vprintf, 
	(
	param0, 
	param1
	);
	ld.param.b32 	%r1686, [retval0];
	} // callseq 1889
$L__BB1_1113:
	and.b64  	%rd2085, %rd15, 4096;
	setp.eq.s64 	%p384, %rd2085, 0;
	@%p384 bra 	$L__BB1_1115;
	mov.u64 	%rd2086, $str$2;
	cvta.global.u64 	%rd2087, %rd2086;
	{ // callseq 1890, 0
	.param .b64 param0;
	st.param.b64 	[param0], %rd2087;
	.param .b64 param1;
	st.param.b64 	[param1], 0;
	.param .b32 retval0;
	call.uni (retval0), 
	vprintf, 
	(
	param0, 
	param1
	);
	ld.param.b32 	%r1688, [retval0];
	} // callseq 1890
	bra.uni 	$L__BB1_1116;
$L__BB1_1115:
	mov.u64 	%rd2088, $str$3;
	cvta.global.u64 	%rd2089, %rd2088;
	{ // callseq 1891, 0
	.param .b64 param0;
	st.param.b64 	[param0], %rd2089;
	.param .b64 param1;
	st.param.b64 	[param1], 0;
	.param .b32 retval0;
	call.uni (retval0), 
	vprintf, 
	(
	param0, 
	param1
	);
	ld.param.b32 	%r1690, [retval0];
	} // callseq 1891
$L__BB1_1116:
	and.b64  	%rd2090, %rd15, 2048;
	setp.eq.s64 	%p385, %rd2090, 0;
	@%p385 bra 	$L__BB1_1118;
	mov.u64 	%rd2091, $str$2;
	cvta.global.u64 	%rd2092, %rd2091;
	{ // callseq 1892, 0
	.param .b64 param0;
	st.param.b64 	[param0], %rd2092;
	.param .b64 param1;
	st.param.b64 	[param1], 0;
	.param .b32 retval0;
	call.uni (retval0), 
	vprintf, 
	(
	param0, 
	param1
	);
	ld.param.b32 	%r1692, [retval0];
	} // callseq 1892
	bra.uni 	$L__BB1_1119;
$L__BB1_1118:
	mov.u64 	%rd2093, $str$3;
	cvta.global.u64 	%rd2094, %rd2093;
	{ // callseq 1893, 0
	.param .b64 param0;
	st.param.b64 	[param0], %rd2094;
	.param .b64 param1;
	st.param.b64 	[param1], 0;
	.param .b32 retval0;
	call.uni (retval0), 
	vprintf, 
	(
	param0, 
	param1
	);
	ld.param.b32 	%r1694, [retval0];
	} // callseq 1893
$L__BB1_1119:
	and.b64  	%rd2095, %rd15, 1024;
	setp.eq.s64 	%p386, %rd2095, 0;
	@%p386 bra 	$L__BB1_1121;
	mov.u64 	%rd2096, $str$2;
	cvta.global.u64 	%rd2097, %rd2096;
	{ // callseq 1894, 0
	.param .b64 param0;
	st.param.b64 	[param0], %rd2097;
	.param .b64 param1;
	st.param.b64 	[param1], 0;
	.param .b32 retval0;
	call.uni (retval0), 
	vprintf, 
	(
	param0, 
	param1
	);
	ld.param.b32 	%r1696, [retval0];
	} // callseq 1894
	bra.uni 	$L__BB1_1122;
$L__BB1_1121:
	mov.u64 	%rd2098, $str$3;
	cvta.global.u64 	%rd2099, %rd2098;
	{ // callseq 1895, 0
	.param .b64 param0;
	st.param.b64 	[param0], %rd2099;
	.param .b64 param1;
	st.param.b64 	[param1], 0;
	.param .b32 retval0;
	call.uni (retval0), 
	vprintf, 
	(
	param0, 
	param1
	);
	ld.param.b32 	%r1698, [retval0];
	} // callseq 1895
$L__BB1_1122:
	and.b64  	%rd2100, %rd15, 512;
	setp.eq.s64 	%p387, %rd2100, 0;
	@%p387 bra 	$L__BB1_1124;
	mov.u64 	%rd2101, $str$2;
	cvta.global.u64 	%rd2102, %rd2101;
	{ // callseq 1896, 0
	.param .b64 param0;
	st.param.b64 	[param0], %rd2102;
	.param .b64 param1;
	st.param.b64 	[param1], 0;
	.param .b32 retval0;
	call.uni (retval0), 
	vprintf, 
	(
	param0, 
	param1
	);
	ld.param.b32 	%r1700, [retval0];
	} // callseq 1896
	bra.uni 	$L__BB1_1125;
$L__BB1_1124:
	mov.u64 	%rd2103, $str$3;
	cvta.global.u64 	%rd2104, %rd2103;
	{ // callseq 1897, 0
	.param .b64 param0;
	st.param.b64 	[param0], %rd2104;
	.param .b64 param1;
	st.param.b64 	[param1], 0;
	.param .b32 retval0;
	call.uni (retval0), 
	vprintf, 
	(
	param0, 
	param1
	);
	ld.param.b32 	%r1702, [retval0];
	} // callseq 1897
$L__BB1_1125:
	and.b64  	%rd2105, %rd15, 256;
	setp.eq.s64 	%p388, %rd2105, 0;
	@%p388 bra 	$L__BB1_1127;
	mov.u64 	%rd2106, $str$2;
	cvta.global.u64 	%rd2107, %rd2106;
	{ // callseq 1898, 0
	.param .b64 param0;
	st.param.b64 	[param0], %rd2107;
	.param .b64 param1;
	st.param.b64 	[param1], 0;
	.param .b32 retval0;
	call.uni (retval0), 
	vprintf, 
	(
	param0, 
	param1
	);
	ld.param.b32 	%r1704, [retval0];
	} // callseq 1898
	bra.uni 	$L__BB1_1128;
$L__BB1_1127:
	mov.u64 	%rd2108, $str$3;
	cvta.global.u64 	%rd2109, %rd2108;
	{ // callseq 1899, 0
	.param .b64 param0;
	st.param.b64 	[param0], %rd2109;
	.param .b64 param1;
	st.param.b64 	[param1], 0;
	.param .b32 retval0;
	call.uni (retval0), 
	vprintf, 
	(
	param0, 
	param1
	);
	ld.param.b32 	%r1706, [retval0];
	} // callseq 1899
$L__BB1_1128:
	and.b64  	%rd2110, %rd15, 128;
	setp.eq.s64 	%p389, %rd2110, 0;
	@%p389 bra 	$L__BB1_1130;
	mov.u64 	%rd2111, $str$2;
	cvta.global.u64 	%rd2112, %rd2111;
	{ // callseq 1900, 0
	.param .b64 param0;
	st.param.b64 	[param0], %rd2112;
	.param .b64 param1;
	st.param.b64 	[param1], 0;
	.param .b32 retval0;
	call.uni (retval0), 
	vprintf, 
	(
	param0, 
	param1
	);
	ld.param.b32 	%r1708, [retval0];
	} // callseq 1900
	bra.uni 	$L__BB1_1131;
$L__BB1_1130:
	mov.u64 	%rd2113, $str$3;
	cvta.global.u64 	%rd2114, %rd2113;
	{ // callseq 1901, 0
	.param .b64 param0;
	st.param.b64 	[param0], %rd2114;
	.param .b64 param1;
	st.param.b64 	[param1], 0;
	.param .b32 retval0;
	call.uni (retval0), 
	vprintf, 
	(
	param0, 
	param1
	);
	ld.param.b32 	%r1710, [retval0];
	} // callseq 1901
$L__BB1_1131:
	and.b64  	%rd2115, %rd15, 64;
	setp.eq.s64 	%p390, %rd2115, 0;
	@%p390 bra 	$L__BB1_1133;
	mov.u64 	%rd2116, $str$2;
	cvta.global.u64 	%rd2117, %rd2116;
	{ // callseq 1902, 0
	.param .b64 param0;
	st.param.b64 	[param0], %rd2117;
	.param .b64 param1;
	st.param.b64 	[param1], 0;
	.param .b32 retval0;
	call.uni (retval0), 
	vprintf, 
	(
	param0, 
	param1
	);
	ld.param.b32 	%r1712, [retval0];
	} // callseq 1902
	bra.uni 	$L__BB1_1134;
$L__BB1_1133:
	mov.u64 	%rd2118, $str$3;
	cvta.global.u64 	%rd2119, %rd2118;
	{ // callseq 1903, 0
	.param .b64 param0;
	st.param.b64 	[param0], %rd2119;
	.param .b64 param1;
	st.param.b64 	[param1], 0;
	.param .b32 retval0;
	call.uni (retval0), 
	vprintf, 
	(
	param0, 
	param1
	);
	ld.param.b32 	%r1714, [retval0];
	} // callseq 1903
$L__BB1_1134:
	and.b64  	%rd2120, %rd15, 32;
	setp.eq.s64 	%p391, %rd2120, 0;
	@%p391 bra 	$L__BB1_1136;
	mov.u64 	%rd2121, $str$2;
	cvta.global.u64 	%rd2122, %rd2121;
	{ // callseq 1904, 0
	.param .b64 param0;
	st.param.b64 	[param0], %rd2122;
	.param .b64 param1;
	st.param.b64 	[param1], 0;
	.param .b32 retval0;
	call.uni (retval0), 
	vprintf, 
	(
	param0, 
	param1
	);
	ld.param.b32 	%r1716, [retval0];
	} // callseq 1904
	bra.uni 	$L__BB1_1137;
$L__BB1_1136:
	mov.u64 	%rd2123, $str$3;
	cvta.global.u64 	%rd2124, %rd2123;
	{ // callseq 1905, 0
	.param .b64 param0;
	st.param.b64 	[param0], %rd2124;
	.param .b64 param1;
	st.param.b64 	[param1], 0;
	.param .b32 retval0;
	call.uni (retval0), 
	vprintf, 
	(
	param0, 
	param1
	);
	ld.param.b32 	%r1718, [retval0];
	} // callseq 1905
$L__BB1_1137:
	and.b64  	%rd2125, %rd15, 16;
	setp.eq.s64 	%p392, %rd2125, 0;
	@%p392 bra 	$L__BB1_1139;
	mov.u64 	%rd2126, $str$2;
	cvta.global.u64 	%rd2127, %rd2126;
	{ // callseq 1906, 0
	.param .b64 param0;
	st.param.b64 	[param0], %rd2127;
	.param .b64 param1;
	st.param.b64 	[param1], 0;
	.param .b32 retval0;
	call.uni (retval0), 
	vprintf, 
	(
	param0, 
	param1
	);
	ld.param.b32 	%r1720, [retval0];
	} // callseq 1906
	bra.uni 	$L__BB1_1140;
$L__BB1_1139:
	mov.u64 	%rd2128, $str$3;
	cvta.global.u64 	%rd2129, %rd2128;
	{ // callseq 1907, 0
	.param .b64 param0;
	st.param.b64 	[param0], %rd2129;
	.param .b64 param1;
	st.param.b64 	[param1], 0;
	.param .b32 retval0;
	call.uni (retval0), 
	vprintf, 
	(
	param0, 
	param1
	);
	ld.param.b32 	%r1722, [retval0];
	} // callseq 1907
$L__BB1_1140:
	and.b64  	%rd2130, %rd15, 8;
	setp.eq.s64 	%p393, %rd2130, 0;
	@%p393 bra 	$L__BB1_1142;
	mov.u64 	%rd2131, $str$2;
	cvta.global.u64 	%rd2132, %rd2131;
	{ // callseq 1908, 0
	.param .b64 param0;
	st.param.b64 	[param0], %rd2132;
	.param .b64 param1;
	st.param.b64 	[param1], 0;
	.param .b32 retval0;
	call.uni (retval0), 
	vprintf, 
	(
	param0, 
	param1
	);
	ld.param.b32 	%r1724, [retval0];
	} // callseq 1908
	bra.uni 	$L__BB1_1143;
$L__BB1_1142:
	mov.u64 	%rd2133, $str$3;
	cvta.global.u64 	%rd2134, %rd2133;
	{ // callseq 1909, 0
	.param .b64 param0;
	st.param.b64 	[param0], %rd2134;
	.param .b64 param1;
	st.param.b64 	[param1], 0;
	.param .b32 retval0;
	call.uni (retval0), 
	vprintf, 
	(
	param0, 
	param1
	);
	ld.param.b32 	%r1726, [retval0];
	} // callseq 1909
$L__BB1_1143:
	and.b64  	%rd2135, %rd15, 4;
	setp.eq.s64 	%p394, %rd2135, 0;
	@%p394 bra 	$L__BB1_1145;
	mov.u64 	%rd2136, $str$2;
	cvta.global.u64 	%rd2137, %rd2136;
	{ // callseq 1910, 0
	.param .b64 param0;
	st.param.b64 	[param0], %rd2137;
	.param .b64 param1;
	st.param.b64 	[param1], 0;
	.param .b32 retval0;
	call.uni (retval0), 
	vprintf, 
	(
	param0, 
	param1
	);
	ld.param.b32 	%r1728, [retval0];
	} // callseq 1910
	bra.uni 	$L__BB1_1146;
$L__BB1_1145:
	mov.u64 	%rd2138, $str$3;
	cvta.global.u64 	%rd2139, %rd2138;
	{ // callseq 1911, 0
	.param .b64 param0;
	st.param.b64 	[param0], %rd2139;
	.param .b64 param1;
	st.param.b64 	[param1], 0;
	.param .b32 retval0;
	call.uni (retval0), 
	vprintf, 
	(
	param0, 
	param1
	);
	ld.param.b32 	%r1730, [retval0];
	} // callseq 1911
$L__BB1_1146:
	and.b64  	%rd2140, %rd15, 2;
	setp.eq.s64 	%p395, %rd2140, 0;
	@%p395 bra 	$L__BB1_1148;
	mov.u64 	%rd2141, $str$2;
	cvta.global.u64 	%rd2142, %rd2141;
	{ // callseq 1912, 0
	.param .b64 param0;
	st.param.b64 	[param0], %rd2142;
	.param .b64 param1;
	st.param.b64 	[param1], 0;
	.param .b32 retval0;
	call.uni (retval0), 
	vprintf, 
	(
	param0, 
	param1
	);
	ld.param.b32 	%r1732, [retval0];
	} // callseq 1912
	bra.uni 	$L__BB1_1149;
$L__BB1_1148:
	mov.u64 	%rd2143, $str$3;
	cvta.global.u64 	%rd2144, %rd2143;
	{ // callseq 1913, 0
	.param .b64 param0;
	st.param.b64 	[param0], %rd2144;
	.param .b64 param1;
	st.param.b64 	[param1], 0;
	.param .b32 retval0;
	call.uni (retval0), 
	vprintf, 
	(
	param0, 
	param1
	);
	ld.param.b32 	%r1734, [retval0];
	} // callseq 1913
$L__BB1_1149:
	cvt.u32.u64 	%r1736, %rd15;
	shl.b32 	%r1737, %r1736, 11;
	shr.s32 	%r1738, %r1737, 12;
	cvta.to.local.u64 	%rd2146, %rd39;
	st.local.u32 	[%rd2146], %r1738;
	cvta.global.u64 	%rd2148, %rd146;
	{ // callseq 1914, 0
	.param .b64 param0;
	st.param.b64 	[param0], %rd2148;
	.param .b64 param1;
	st.param.b64 	[param1], %rd39;
	.param .b32 retval0;
	call.uni (retval0), 
	vprintf, 
	(
	param0, 
	param1
	);
	ld.param.b32 	%r1739, [retval0];
	} // callseq 1914
	and.b64  	%rd17, %rd15, 1;
	setp.eq.s64 	%p396, %rd17, 0;
	@%p396 bra 	$L__BB1_1151;
	mov.u64 	%rd2149, $str$2;
	cvta.global.u64 	%rd2150, %rd2149;
	{ // callseq 1915, 0
	.param .b64 param0;
	st.param.b64 	[param0], %rd2150;
	.param .b64 param1;
	st.param.b64 	[param1], 0;
	.param .b32 retval0;
	call.uni (retval0), 
	vprintf, 
	(
	param0, 
	param1
	);
	ld.param.b32 	%r1741, [retval0];
	} // callseq 1915
	bra.uni 	$L__BB1_1152;
$L__BB1_1151:
	mov.u64 	%rd2151, $str$3;
	cvta.global.u64 	%rd2152, %rd2151;
	{ // callseq 1916, 0
	.param .b64 param0;
	st.param.b64 	[param0], %rd2152;
	.param .b64 param1;
	st.param.b64 	[param1], 0;
	.param .b32 retval0;
	call.uni (retval0), 
	vprintf, 
	(
	param0, 
	param1
	);
	ld.param.b32 	%r1743, [retval0];
	} // callseq 1916
$L__BB1_1152:
	cvta.to.local.u64 	%rd2154, %rd39;
	st.local.u32 	[%rd2154], %rd17;
	cvta.global.u64 	%rd2156, %rd41;
	{ // callseq 1917, 0
	.param .b64 param0;
	st.param.b64 	[param0], %rd2156;
	.param .b64 param1;
	st.param.b64 	[param1], %rd39;
	.param .b32 retval0;
	call.uni (retval0), 
	vprintf, 
	(
	param0, 
	param1
	);
	ld.param.b32 	%r1754, [retval0];
	} // callseq 1917
	mov.b32 	%r1747, 0;
	// begin inline asm
	{
.reg .pred complete;
mbarrier.test_wait.parity.shared::cta.b64 complete, [%r1], %r1747;
selp.u32 %r1745, 1, 0, complete;
}

	// end inline asm
	setp.ne.s32 	%p397, %r1745, 0;
	mov.b32 	%r1750, 1;
	// begin inline asm
	{
.reg .pred complete;
mbarrier.test_wait.parity.shared::cta.b64 complete, [%r1], %r1750;
selp.u32 %r1748, 1, 0, complete;
}

	// end inline asm
	setp.ne.s32 	%p398, %r1748, 0;
	selp.u32 	%r1756, 1, 0, %p397;
	selp.u32 	%r1757, 1, 0, %p398;
	cvta.to.local.u64 	%rd2158, %rd39;
	st.local.v2.u32 	[%rd2158], {%r1756, %r1757};
	cvta.global.u64 	%rd2160, %rd384;
	{ // callseq 1918, 0
	.param .b64 param0;
	st.param.b64 	[param0], %rd2160;
	.param .b64 param1;
	st.param.b64 	[param1], %rd39;
	.param .b32 retval0;
	call.uni (retval0), 
	vprintf, 
	(
	param0, 
	param1
	);
	ld.param.b32 	%r1758, [retval0];
	} // callseq 1918
	mov.b32 	%r1760, 512;
	st.local.u32 	[%rd8], %r1760;
	cvta.global.u64 	%rd2162, %rd1453;
	add.u64 	%rd2163, %SP, 16;
	{ // callseq 1919, 0
	.param .b64 param0;
	st.param.b64 	[param0], %rd2162;
	.param .b64 param1;
	st.param.b64 	[param1], %rd2163;
	.param .b32 retval0;
	call.uni (retval0), 
	vprintf, 
	(
	param0, 
	param1
	);
	ld.param.b32 	%r1761, [retval0];
	} // callseq 1919
	mov.b32 	%r1752, 256;
	// begin inline asm
	mbarrier.complete_tx.shared::cta.b64 [%r1], %r1752;

	// end inline asm
	// begin inline asm
	mbarrier.inval.shared::cta.b64 [%r1];

	// end inline asm
	ld.shared.u64 	%rd18, [_ZZ19mbarrier_test_case2vE3bar];
	cvta.global.u64 	%rd2165, %rd1810;
	{ // callseq 1920, 0
	.param .b64 param0;
	st.param.b64 	[param0], %rd2165;
	.param .b64 param1;
	st.param.b64 	[param1], 0;
	.param .b32 retval0;
	call.uni (retval0), 
	vprintf, 
	(
	param0, 
	param1
	);
	ld.param.b32 	%r1763, [retval0];
	} // callseq 1920
	setp.gt.s64 	%p399, %rd18, -1;
	@%p399 bra 	$L__BB1_1154;
	mov.u64 	%rd2166, $str$2;
	cvta.global.u64 	%rd2167, %rd2166;
	{ // callseq 1921, 0
	.param .b64 param0;
	st.param.b64 	[param0], %rd2167;
	.param .b64 param1;
	st.param.b64 	[param1], 0;
	.param .b32 retval0;
	call.uni (retval0), 
	vprintf, 
	(
	param0, 
	param1
	);
	ld.param.b32 	%r1765, [retval0];
	} // callseq 1921
	bra.uni 	$L__BB1_1155;
$L__BB1_1154:
	mov.u64 	%rd2168, $str$3;
	cvta.global.u64 	%rd2169, %rd2168;
	{ // callseq 1922, 0
	.param .b64 param0;
	st.param.b64 	[param0], %rd2169;
	.param .b64 param1;
	st.param.b64 	[param1], 0;
	.param .b32 retval0;
	call.uni (retval0), 
	vprintf, 
	(
	param0, 
	param1
	);
	ld.param.b32 	%r1767, [retval0];
	} // callseq 1922
$L__BB1_1155:
	shr.u64 	%rd2170, %rd18, 63;
	cvta.to.local.u64 	%rd2172, %rd39;
	st.local.u32 	[%rd2172], %rd2170;
	cvta.global.u64 	%rd2174, %rd41;
	{ // callseq 1923, 0
	.param .b64 param0;
	st.param.b64 	[param0], %rd2174;
	.param .b64 param1;
	st.param.b64 	[param1], %rd39;
	.param .b32 retval0;
	call.uni (retval0), 
	vprintf, 
	(
	param0, 
	param1
	);
	ld.param.b32 	%r1769, [retval0];
	} // callseq 1923
	and.b64  	%rd2175, %rd18, 4611686018427387904;
	setp.eq.s64 	%p400, %rd2175, 0;
	@%p400 bra 	$L__BB1_1157;
	mov.u64 	%rd2176, $str$2;
	cvta.global.u64 	%rd2177, %rd2176;
	{ // callseq 1924, 0
	.param .b64 param0;
	st.param.b64 	[param0], %rd2177;
	.param .b64 param1;
	st.param.b64 	[param1], 0;
	.param .b32 retval0;
	call.uni (retval0), 
	vprintf, 
	(
	param0, 
	param1
	);
	ld.param.b32 	%r1771, [retval0];
	} // callseq 1924
	bra.uni 	$L__BB1_1158;
$L__BB1_1157:
	mov.u64 	%rd2178, $str$3;
	cvta.global.u64 	%rd2179, %rd2178;
	{ // callseq 1925, 0
	.param .b64 param0;
	st.param.b64 	[param0], %rd2179;
	.param .b64 param1;
	st.param.b64 	[param1], 0;
	.param .b32 retval0;
	call.uni (retval0), 
	vprintf, 
	(
	param0, 
	param1
	);
	ld.param.b32 	%r1773, [retval0];
	} // callseq 1925
$L__BB1_1158:
	and.b64  	%rd2180, %rd18, 2305843009213693952;
	setp.eq.s64 	%p401, %rd2180, 0;
	@%p401 bra 	$L__BB1_1160;
	mov.u64 	%rd2181, $str$2;
	cvta.global.u64 	%rd2182, %rd2181;
	{ // callseq 1926, 0
	.param .b64 param0;
	st.param.b64 	[param0], %rd2182;
	.param .b64 param1;
	st.param.b64 	[param1], 0;
	.param .b32 retval0;
	call.uni (retval0), 
	vprintf, 
	(
	param0, 
	param1
	);
	ld.param.b32 	%r1775, [retval0];
	} // callseq 1926
	bra.uni 	$L__BB1_1161;
$L__BB1_1160:
	mov.u64 	%rd2183, $str$3;
	cvta.global.u64 	%rd2184, %rd2183;
	{ // callseq 1927, 0
	.param .b64 param0;
	st.param.b64 	[param0], %rd2184;
	.param .b64 param1;
	st.param.b64 	[param1], 0;
	.param .b32 retval0;
	call.uni (retval0), 
	vprintf, 
	(
	param0, 
	param1
	);
	ld.param.b32 	%r1777, [retval0];
	} // callseq 1927
$L__BB1_1161:
	and.b64  	%rd2185, %rd18, 1152921504606846976;
	setp.eq.s64 	%p402, %rd2185, 0;
	@%p402 bra 	$L__BB1_1163;
	mov.u64 	%rd2186, $str$2;
	cvta.global.u64 	%rd2187, %rd2186;
	{ // callseq 1928, 0
	.param .b64 param0;
	st.param.b64 	[param0], %rd2187;
	.param .b64 param1;
	st.param.b64 	[param1], 0;
	.param .b32 retval0;
	call.uni (retval0), 
	vprintf, 
	(
	param0, 
	param1
	);
	ld.param.b32 	%r1779, [retval0];
	} // callseq 1928
	bra.uni 	$L__BB1_1164;
$L__BB1_1163:
	mov.u64 	%rd2188, $str$3;
	cvta.global.u64 	%rd2189, %rd2188;
	{ // callseq 1929, 0
	.param .b64 param0;
	st.param.b64 	[param0], %rd2189;
	.param .b64 param1;
	st.param.b64 	[param1], 0;
	.param .b32 retval0;
	call.uni (retval0), 
	vprintf, 
	(
	param0, 
	param1
	);
	ld.param.b32 	%r1781, [retval0];
	} // callseq 1929
$L__BB1_1164:
	and.b64  	%rd2190, %rd18, 576460752303423488;
	setp.eq.s64 	%p403, %rd2190, 0;
	@%p403 bra 	$L__BB1_1166;
	mov.u64 	%rd2191, $str$2;
	cvta.global.u64 	%rd2192, %rd2191;
	{ // callseq 1930, 0
	.param .b64 param0;
	st.param.b64 	[param0], %rd2192;
	.param .b64 param1;
	st.param.b64 	[param1], 0;
	.param .b32 retval0;
	call.uni (retval0), 
	vprintf, 
	(
	param0, 
	param1
	);
	ld.param.b32 	%r1783, [retval0];
	} // callseq 1930
	bra.uni 	$L__BB1_1167;
$L__BB1_1166:
	mov.u64 	%rd2193, $str$3;
	cvta.global.u64 	%rd2194, %rd2193;
	{ // callseq 1931, 0
	.param .b64 param0;
	st.param.b64 	[param0], %rd2194;
	.param .b64 param1;
	st.param.b64 	[param1], 0;
	.param .b32 retval0;
	call.uni (retval0), 
	vprintf, 
	(
	param0, 
	param1
	);
	ld.param.b32 	%r1785, [retval0];
	} // callseq 1931
$L__BB1_1167:
	and.b64  	%rd2195, %rd18, 288230376151711744;
	setp.eq.s64 	%p404, %rd2195, 0;
	@%p404 bra 	$L__BB1_1169;
	mov.u64 	%rd2196, $str$2;
	cvta.global.u64 	%rd2197, %rd2196;
	{ // callseq 1932, 0
	.param .b64 param0;
	st.param.b64 	[param0], %rd2197;
	.param .b64 param1;
	st.param.b64 	[param1], 0;
	.param .b32 retval0;
	call.uni (retval0), 
	vprintf, 
	(
	param0, 
	param1
	);
	ld.param.b32 	%r1787, [retval0];
	} // callseq 1932
	bra.uni 	$L__BB1_1170;
$L__BB1_1169:
	mov.u64 	%rd2198, $str$3;
	cvta.global.u64 	%rd2199, %rd2198;
	{ // callseq 1933, 0
	.param .b64 param0;
	st.param.b64 	[param0], %rd2199;
	.param .b64 param1;
	st.param.b64 	[param1], 0;
	.param .b32 retval0;
	call.uni (retval0), 
	vprintf, 
	(
	param0, 
	param1
	);
	ld.param.b32 	%r1789, [retval0];
	} // callseq 1933
$L__BB1_1170:
	and.b64  	%rd2200, %rd18, 144115188075855872;
	setp.eq.s64 	%p405, %rd2200, 0;
	@%p405 bra 	$L__BB1_1172;
	mov.u64 	%rd2201, $str$2;
	cvta.global.u64 	%rd2202, %rd2201;
	{ // callseq 1934, 0
	.param .b64 param0;
	st.param.b64 	[param0], %rd2202;
	.param .b64 param1;
	st.param.b64 	[param1], 0;
	.param .b32 retval0;
	call.uni (retval0), 
	vprintf, 
	(
	param0, 
	param1
	);
	ld.param.b32 	%r1791, [retval0];
	} // callseq 1934
	bra.uni 	$L__BB1_1173;
$L__BB1_1172:
	mov.u64 	%rd2203, $str$3;
	cvta.global.u64 	%rd2204, %rd2203;
	{ // callseq 1935, 0
	.param .b64 param0;
	st.param.b64 	[param0], %rd2204;
	.param .b64 param1;
	st.param.b64 	[param1], 0;
	.param .b32 retval0;
	call.uni (retval0), 
	vprintf, 
	(
	param0, 
	param1
	);
	ld.param.b32 	%r1793, [retval0];
	} // callseq 1935
$L__BB1_1173:
	and.b64  	%rd2205, %rd18, 72057594037927936;
	setp.eq.s64 	%p406, %rd2205, 0;
	@%p406 bra 	$L__BB1_1175;
	mov.u64 	%rd2206, $str$2;
	cvta.global.u64 	%rd2207, %rd2206;
	{ // callseq 1936, 0
	.param .b64 param0;
	st.param.b64 	[param0], %rd2207;
	.param .b64 param1;
	st.param.b64 	[param1], 0;
	.param .b32 retval0;
	call.uni (retval0), 
	vprintf, 
	(
	param0, 
	param1
	);
	ld.param.b32 	%r1795, [retval0];
	} // callseq 1936
	bra.uni 	$L__BB1_1176;
$L__BB1_1175:
	mov.u64 	%rd2208, $str$3;
	cvta.global.u64 	%rd2209, %rd2208;
	{ // callseq 1937, 0
	.param .b64 param0;
	st.param.b64 	[param0], %rd2209;
	.param .b64 param1;
	st.param.b64 	[param1], 0;
	.param .b32 retval0;
	call.uni (retval0), 
	vprintf, 
	(
	param0, 
	param1
	);
	ld.param.b32 	%r1797, [retval0];
	} // callseq 1937
$L__BB1_1176:
	and.b64  	%rd2210, %rd18, 36028797018963968;
	setp.eq.s64 	%p407, %rd2210, 0;
	@%p407 bra 	$L__BB1_1178;
	mov.u64 	%rd2211, $str$2;
	cvta.global.u64 	%rd2212, %rd2211;
	{ // callseq 1938, 0
	.param .b64 param0;
	st.param.b64 	[param0], %rd2212;
	.param .b64 param1;
	st.param.b64 	[param1], 0;
	.param .b32 retval0;
	call.uni (retval0), 
	vprintf, 
	(
	param0, 
	param1
	);
	ld.param.b32 	%r1799, [retval0];
	} // callseq 1938
	bra.uni 	$L__BB1_1179;
$L__BB1_1178:
	mov.u64 	%rd2213, $str$3;
	cvta.global.u64 	%rd2214, %rd2213;
	{ // callseq 1939, 0
	.param .b64 param0;
	st.param.b64 	[param0], %rd2214;
	.param .b64 param1;
	st.param.b64 	[param1], 0;
	.param .b32 retval0;
	call.uni (retval0), 
	vprintf, 
	(
	param0, 
	param1
	);
	ld.param.b32 	%r1801, [retval0];
	} // callseq 1939
$L__BB1_1179:
	and.b64  	%rd2215, %rd18, 18014398509481984;
	setp.eq.s64 	%p408, %rd2215, 0;
	@%p408 bra 	$L__BB1_1181;
	mov.u64 	%rd2216, $str$2;
	cvta.global.u64 	%rd2217, %rd2216;
	{ // callseq 1940, 0
	.param .b64 param0;
	st.param.b64 	[param0], %rd2217;
	.param .b64 param1;
	st.param.b64 	[param1], 0;
	.param .b32 retval0;
	call.uni (retval0), 
	vprintf, 
	(
	param0, 
	param1
	);
	ld.param.b32 	%r1803, [retval0];
	} // callseq 1940
	bra.uni 	$L__BB1_1182;
$L__BB1_1181:
	mov.u64 	%rd2218, $str$3;
	cvta.global.u64 	%rd2219, %rd2218;
	{ // callseq 1941, 0
	.param .b64 param0;
	st.param.b64 	[param0], %rd2219;
	.param .b64 param1;
	st.param.b64 	[param1], 0;
	.param .b32 retval0;
	call.uni (retval0), 
	vprintf, 
	(
	param0, 
	param1
	);
	ld.param.b32 	%r1805, [retval0];
	} // callseq 1941
$L__BB1_1182:
	and.b64  	%rd2220, %rd18, 9007199254740992;
	setp.eq.s64 	%p409, %rd2220, 0;
	@%p409 bra 	$L__BB1_1184;
	mov.u64 	%rd2221, $str$2;
	cvta.global.u64 	%rd2222, %rd2221;
	{ // callseq 1942, 0
	.param .b64 param0;
	st.param.b64 	[param0], %rd2222;
	.param .b64 param1;
	st.param.b64 	[param1], 0;
	.param .b32 retval0;
	call.uni (retval0), 
	vprintf, 
	(
	param0, 
	param1
	);
	ld.param.b32 	%r1807, [retval0];
	} // callseq 1942
	bra.uni 	$L__BB1_1185;
$L__BB1_1184:
	mov.u64 	%rd2223, $str$3;
	cvta.global.u64 	%rd2224, %rd2223;
	{ // callseq 1943, 0
	.param .b64 param0;
	st.param.b64 	[param0], %rd2224;
	.param .b64 param1;
	st.param.b64 	[param1], 0;
	.param .b32 retval0;
	call.uni (retval0), 
	vprintf, 
	(
	param0, 
	param1
	);
	ld.param.b32 	%r1809, [retval0];
	} // callseq 1943
$L__BB1_1185:
	and.b64  	%rd2225, %rd18, 4503599627370496;
	setp.eq.s64 	%p410, %rd2225, 0;
	@%p410 bra 	$L__BB1_1187;
	mov.u64 	%rd2226, $str$2;
	cvta.global.u64 	%rd2227, %rd2226;
	{ // callseq 1944, 0
	.param .b64 param0;
	st.param.b64 	[param0], %rd2227;
	.param .b64 param1;
	st.param.b64 	[param1], 0;
	.param .b32 retval0;
	call.uni (retval0), 
	vprintf, 
	(
	param0, 
	param1
	);
	ld.param.b32 	%r1811, [retval0];
	} // callseq 1944
	bra.uni 	$L__BB1_1188;
$L__BB1_1187:
	mov.u64 	%rd2228, $str$3;
	cvta.global.u64 	%rd2229, %rd2228;
	{ // callseq 1945, 0
	.param .b64 param0;
	st.param.b64 	[param0], %rd2229;
	.param .b64 param1;
	st.param.b64 	[param1], 0;
	.param .b32 retval0;
	call.uni (retval0), 
	vprintf, 
	(
	param0, 
	param1
	);
	ld.param.b32 	%r1813, [retval0];
	} // callseq 1945
$L__BB1_1188:
	and.b64  	%rd2230, %rd18, 2251799813685248;
	setp.eq.s64 	%p411, %rd2230, 0;
	@%p411 bra 	$L__BB1_1190;
	mov.u64 	%rd2231, $str$2;
	cvta.global.u64 	%rd2232, %rd2231;
	{ // callseq 1946, 0
	.param .b64 param0;
	st.param.b64 	[param0], %rd2232;
	.param .b64 param1;
	st.param.b64 	[param1], 0;
	.param .b32 retval0;
	call.uni (retval0), 
	vprintf, 
	(
	param0, 
	param1
	);
	ld.param.b32 	%r1815, [retval0];
	} // callseq 1946
	bra.uni 	$L__BB1_1191;
$L__BB1_1190:
	mov.u64 	%rd2233, $str$3;
	cvta.global.u64 	%rd2234, %rd2233;
	{ // callseq 1947, 0
	.param .b64 param0;
	st.param.b64 	[param0], %rd2234;
	.param .b64 param1;
	st.param.b64 	[param1], 0;
	.param .b32 retval0;
	call.uni (retval0), 
	vprintf, 
	(
	param0, 
	param1
	);
	ld.param.b32 	%r1817, [retval0];
	} // callseq 1947
$L__BB1_1191:
	and.b64  	%rd2235, %rd18, 1125899906842624;
	setp.eq.s64 	%p412, %rd2235, 0;
	@%p412 bra 	$L__BB1_1193;
	mov.u64 	%rd2236, $str$2;
	cvta.global.u64 	%rd2237, %rd2236;
	{ // callseq 1948, 0
	.param .b64 param0;
	st.param.b64 	[param0], %rd2237;
	.param .b64 param1;
	st.param.b64 	[param1], 0;
	.param .b32 retval0;
	call.uni (retval0), 
	vprintf, 
	(
	param0, 
	param1
	);
	ld.param.b32 	%r1819, [retval0];
	} // callseq 1948
	bra.uni 	$L__BB1_1194;
$L__BB1_1193:
	mov.u64 	%rd2238, $str$3;
	cvta.global.u64 	%rd2239, %rd2238;
	{ // callseq 1949, 0
	.param .b64 param0;
	st.param.b64 	[param0], %rd2239;
	.param .b64 param1;
	st.param.b64 	[param1], 0;
	.param .b32 retval0;
	call.uni (retval0), 
	vprintf, 
	(
	param0, 
	param1
	);
	ld.param.b32 	%r1821, [retval0];
	} // callseq 1949
$L__BB1_1194:
	and.b64  	%rd2240, %rd18, 562949953421312;
	setp.eq.s64 	%p413, %rd2240, 0;
	@%p413 bra 	$L__BB1_1196;
	mov.u64 	%rd2241, $str$2;
	cvta.global.u64 	%rd2242, %rd2241;
	{ // callseq 1950, 0
	.param .b64 param0;
	st.param.b64 	[param0], %rd2242;
	.param .b64 param1;
	st.param.b64 	[param1], 0;
	.param .b32 retval0;
	call.uni (retval0), 
	vprintf, 
	(
	param0, 
	param1
	);
	ld.param.b32 	%r1823, [retval0];
	} // callseq 1950
	bra.uni 	$L__BB1_1197;
$L__BB1_1196:
	mov.u64 	%rd2243, $str$3;
	cvta.global.u64 	%rd2244, %rd2243;
	{ // callseq 1951, 0
	.param .b64 param0;
	st.param.b64 	[param0], %rd2244;
	.param .b64 param1;
	st.param.b64 	[param1], 0;
	.param .b32 retval0;
	call.uni (retval0), 
	vprintf, 
	(
	param0, 
	param1
	);
	ld.param.b32 	%r1825, [retval0];
	} // callseq 1951
$L__BB1_1197:
	and.b64  	%rd2245, %rd18, 281474976710656;
	setp.eq.s64 	%p414, %rd2245, 0;
	@%p414 bra 	$L__BB1_1199;
	mov.u64 	%rd2246, $str$2;
	cvta.global.u64 	%rd2247, %rd2246;
	{ // callseq 1952, 0
	.param .b64 param0;
	st.param.b64 	[param0], %rd2247;
	.param .b64 param1;
	st.param.b64 	[param1], 0;
	.param .b32 retval0;
	call.uni (retval0), 
	vprintf, 
	(
	param0, 
	param1
	);
	ld.param.b32 	%r1827, [retval0];
	} // callseq 1952
	bra.uni 	$L__BB1_1200;
$L__BB1_1199:
	mov.u64 	%rd2248, $str$3;
	cvta.global.u64 	%rd2249, %rd2248;
	{ // callseq 1953, 0
	.param .b64 param0;
	st.param.b64 	[param0], %rd2249;
	.param .b64 param1;
	st.param.b64 	[param1], 0;
	.param .b32 retval0;
	call.uni (retval0), 
	vprintf, 
	(
	param0, 
	param1
	);
	ld.param.b32 	%r1829, [retval0];
	} // callseq 1953
$L__BB1_1200:
	and.b64  	%rd2250, %rd18, 140737488355328;
	setp.eq.s64 	%p415, %rd2250, 0;
	@%p415 bra 	$L__BB1_1202;
	mov.u64 	%rd2251, $str$2;
	cvta.global.u64 	%rd2252, %rd2251;
	{ // callseq 1954, 0
	.param .b64 param0;
	st.param.b64 	[param0], %rd2252;
	.param .b64 param1;
	st.param.b64 	[param1], 0;
	.param .b32 retval0;
	call.uni (retval0), 
	vprintf, 
	(
	param0, 
	param1
	);
	ld.param.b32 	%r1831, [retval0];
	} // callseq 1954
	bra.uni 	$L__BB1_1203;
$L__BB1_1202:
	mov.u64 	%rd2253, $str$3;
	cvta.global.u64 	%rd2254, %rd2253;
	{ // callseq 1955, 0
	.param .b64 param0;
	st.param.b64 	[param0], %rd2254;
	.param .b64 param1;
	st.param.b64 	[param1], 0;
	.param .b32 retval0;
	call.uni (retval0), 
	vprintf, 
	(
	param0, 
	param1
	);
	ld.param.b32 	%r1833, [retval0];
	} // callseq 1955
$L__BB1_1203:
	and.b64  	%rd2255, %rd18, 70368744177664;
	setp.eq.s64 	%p416, %rd2255, 0;
	@%p416 bra 	$L__BB1_1205;
	mov.u64 	%rd2256, $str$2;
	cvta.global.u64 	%rd2257, %rd2256;
	{ // callseq 1956, 0
	.param .b64 param0;
	st.param.b64 	[param0], %rd2257;
	.param .b64 param1;
	st.param.b64 	[param1], 0;
	.param .b32 retval0;
	call.uni (retval0), 
	vprintf, 
	(
	param0, 
	param1
	);
	ld.param.b32 	%r1835, [retval0];
	} // callseq 1956
	bra.uni 	$L__BB1_1206;
$L__BB1_1205:
	mov.u64 	%rd2258, $str$3;
	cvta.global.u64 	%rd2259, %rd2258;
	{ // callseq 1957, 0
	.param .b64 param0;
	st.param.b64 	[param0], %rd2259;
	.param .b64 param1;
	st.param.b64 	[param1], 0;
	.param .b32 retval0;
	call.uni (retval0), 
	vprintf, 
	(
	param0, 
	param1
	);
	ld.param.b32 	%r1837, [retval0];
	} // callseq 1957
$L__BB1_1206:
	and.b64  	%rd2260, %rd18, 35184372088832;
	setp.eq.s64 	%p417, %rd2260, 0;
	@%p417 bra 	$L__BB1_1208;
	mov.u64 	%rd2261, $str$2;
	cvta.global.u64 	%rd2262, %rd2261;
	{ // callseq 1958, 0
	.param .b64 param0;
	st.param.b64 	[param0], %rd2262;
	.param .b64 param1;
	st.param.b64 	[param1], 0;
	.param .b32 retval0;
	call.uni (retval0), 
	vprintf, 
	(
	param0, 
	param1
	);
	ld.param.b32 	%r1839, [retval0];
	} // callseq 1958
	bra.uni 	$L__BB1_1209;
$L__BB1_1208:
	mov.u64 	%rd2263, $str$3;
	cvta.global.u64 	%rd2264, %rd2263;
	{ // callseq 1959, 0
	.param .b64 param0;
	st.param.b64 	[param0], %rd2264;
	.param .b64 param1;
	st.param.b64 	[param1], 0;
	.param .b32 retval0;
	call.uni (retval0), 
	vprintf, 
	(
	param0, 
	param1
	);
	ld.param.b32 	%r1841, [retval0];
	} // callseq 1959
$L__BB1_1209:
	and.b64  	%rd2265, %rd18, 17592186044416;
	setp.eq.s64 	%p418, %rd2265, 0;
	@%p418 bra 	$L__BB1_1211;
	mov.u64 	%rd2266, $str$2;
	cvta.global.u64 	%rd2267, %rd2266;
	{ // callseq 1960, 0
	.param .b64 param0;
	st.param.b64 	[param0], %rd2267;
	.param .b64 param1;
	st.param.b64 	[param1], 0;
	.param .b32 retval0;
	call.uni (retval0), 
	vprintf, 
	(
	param0, 
	param1
	);
	ld.param.b32 	%r1843, [retval0];
	} // callseq 1960
	bra.uni 	$L__BB1_1212;
$L__BB1_1211:
	mov.u64 	%rd2268, $str$3;
	cvta.global.u64 	%rd2269, %rd2268;
	{ // callseq 1961, 0
	.param .b64 param0;
	st.param.b64 	[param0], %rd2269;
	.param .b64 param1;
	st.param.b64 	[param1], 0;
	.param .b32 retval0;
	call.uni (retval0), 
	vprintf, 
	(
	param0, 
	param1
	);
	ld.param.b32 	%r1845, [retval0];
	} // callseq 1961
$L__BB1_1212:
	and.b64  	%rd2270, %rd18, 8796093022208;
	setp.eq.s64 	%p419, %rd2270, 0;
	@%p419 bra 	$L__BB1_1214;
	mov.u64 	%rd2271, $str$2;
	cvta.global.u64 	%rd2272, %rd2271;
	{ // callseq 1962, 0
	.param .b64 param0;
	st.param.b64 	[param0], %rd2272;
	.param .b64 param1;
	st.param.b64 	[param1], 0;
	.param .b32 retval0;
	call.uni (retval0), 
	vprintf, 
	(
	param0, 
	param1
	);
	ld.param.b32 	%r1847, [retval0];
	} // callseq 1962
	bra.uni 	$L__BB1_1215;
$L__BB1_1214:
	mov.u64 	%rd2273, $str$3;
	cvta.global.u64 	%rd2274, %rd2273;
	{ // callseq 1963, 0
	.param .b64 param0;
	st.param.b64 	[param0], %rd2274;
	.param .b64 param1;
	st.param.b64 	[param1], 0;
	.param .b32 retval0;
	call.uni (retval0), 
	vprintf, 
	(
	param0, 
	param1
	);
	ld.param.b32 	%r1849, [retval0];
	} // callseq 1963
$L__BB1_1215:
	shr.u64 	%rd2275, %rd18, 31;
	cvt.u32.u64 	%r1851, %rd2275;
	shr.s32 	%r1852, %r1851, 12;
	cvta.to.local.u64 	%rd2277, %rd39;
	st.local.u32 	[%rd2277], %r1852;
	cvta.global.u64 	%rd2279, %rd146;
	{ // callseq 1964, 0
	.param .b64 param0;
	st.param.b64 	[param0], %rd2279;
	.param .b64 param1;
	st.param.b64 	[param1], %rd39;
	.param .b32 retval0;
	call.uni (retval0), 
	vprintf, 
	(
	param0, 
	param1
	);
	ld.param.b32 	%r1853, [retval0];
	} // callseq 1964
	shr.u64 	%rd2280, %rd18, 42;
	and.b64  	%rd19, %rd2280, 1;
	setp.eq.s64 	%p420, %rd19, 0;
	@%p420 bra 	$L__BB1_1217;
	mov.u64 	%rd2281, $str$2;
	cvta.global.u64 	%rd2282, %rd2281;
	{ // callseq 1965, 0
	.param .b64 param0;
	st.param.b64 	[param0], %rd2282;
	.param .b64 param1;
	st.param.b64 	[param1], 0;
	.param .b32 retval0;
	call.uni (retval0), 
	vprintf, 
	(
	param0, 
	param1
	);
	ld.param.b32 	%r1855, [retval0];
	} // callseq 1965
	bra.uni 	$L__BB1_1218;
$L__BB1_1217:
	mov.u64 	%rd2283, $str$3;
	cvta.global.u64 	%rd2284, %rd2283;
	{ // callseq 1966, 0
	.param .b64 param0;
	st.param.b64 	[param0], %rd2284;
	.param .b64 param1;
	st.param.b64 	[param1], 0;
	.param .b32 retval0;
	call.uni (retval0), 
	vprintf, 
	(
	param0, 
	param1
	);
	ld.param.b32 	%r1857, [retval0];
	} // callseq 1966
$L__BB1_1218:
	cvta.to.local.u64 	%rd2286, %rd39;
	st.local.u32 	[%rd2286], %rd19;
	cvta.global.u64 	%rd2288, %rd41;
	{ // callseq 1967, 0
	.param .b64 param0;
	st.param.b64 	[param0], %rd2288;
	.param .b64 param1;
	st.param.b64 	[param1], %rd39;
	.param .b32 retval0;
	call.uni (retval0), 
	vprintf, 
	(
	param0, 
	param1
	);
	ld.param.b32 	%r1859, [retval0];
	} // callseq 1967
	and.b64  	%rd2289, %rd18, 2199023255552;
	setp.eq.s64 	%p421, %rd2289, 0;
	@%p421 bra 	$L__BB1_1220;
	mov.u64 	%rd2290, $str$2;
	cvta.global.u64 	%rd2291, %rd2290;
	{ // callseq 1968, 0
	.param .b64 param0;
	st.param.b64 	[param0], %rd2291;
	.param .b64 param1;
	st.param.b64 	[param1], 0;
	.param .b32 retval0;
	call.uni (retval0), 
	vprintf, 
	(
	param0, 
	param1
	);
	ld.param.b32 	%r1861, [retval0];
	} // callseq 1968
	bra.uni 	$L__BB1_1221;
$L__BB1_1220:
	mov.u64 	%rd2292, $str$3;
	cvta.global.u64 	%rd2293, %rd2292;
	{ // callseq 1969, 0
	.param .b64 param0;
	st.param.b64 	[param0], %rd2293;
	.param .b64 param1;
	st.param.b64 	[param1], 0;
	.param .b32 retval0;
	call.uni (retval0), 
	vprintf, 
	(
	param0, 
	param1
	);
	ld.param.b32 	%r1863, [retval0];
	} // callseq 1969
$L__BB1_1221:
	and.b64  	%rd2294, %rd18, 1099511627776;
	setp.eq.s64 	%p422, %rd2294, 0;
	@%p422 bra 	$L__BB1_1223;
	mov.u64 	%rd2295, $str$2;
	cvta.global.u64 	%rd2296, %rd2295;
	{ // callseq 1970, 0
	.param .b64 param0;
	st.param.b64 	[param0], %rd2296;
	.param .b64 param1;
	st.param.b64 	[param1], 0;
	.param .b32 retval0;
	call.uni (retval0), 
	vprintf, 
	(
	param0, 
	param1
	);
	ld.param.b32 	%r1865, [retval0];
	} // callseq 1970
	bra.uni 	$L__BB1_1224;
$L__BB1_1223:
	mov.u64 	%rd2297, $str$3;
	cvta.global.u64 	%rd2298, %rd2297;
	{ // callseq 1971, 0
	.param .b64 param0;
	st.param.b64 	[param0], %rd2298;
	.param .b64 param1;
	st.param.b64 	[param1], 0;
	.param .b32 retval0;
	call.uni (retval0), 
	vprintf, 
	(
	param0, 
	param1
	);
	ld.param.b32 	%r1867, [retval0];
	} // callseq 1971
$L__BB1_1224:
	and.b64  	%rd2299, %rd18, 549755813888;
	setp.eq.s64 	%p423, %rd2299, 0;
	@%p423 bra 	$L__BB1_1226;
	mov.u64 	%rd2300, $str$2;
	cvta.global.u64 	%rd2301, %rd2300;
	{ // callseq 1972, 0
	.param .b64 param0;
	st.param.b64 	[param0], %rd2301;
	.param .b64 param1;
	st.param.b64 	[param1], 0;
	.param .b32 retval0;
	call.uni (retval0), 
	vprintf, 
	(
	param0, 
	param1
	);
	ld.param.b32 	%r1869, [retval0];
	} // callseq 1972
	bra.uni 	$L__BB1_1227;
$L__BB1_1226:
	mov.u64 	%rd2302, $str$3;
	cvta.global.u64 	%rd2303, %rd2302;
	{ // callseq 1973, 0
	.param .b64 param0;
	st.param.b64 	[param0], %rd2303;
	.param .b64 param1;
	st.param.b64 	[param1], 0;
	.param .b32 retval0;
	call.uni (retval0), 
	vprintf, 
	(
	param0, 
	param1
	);
	ld.param.b32 	%r1871, [retval0];
	} // callseq 1973
$L__BB1_1227:
	and.b64  	%rd2304, %rd18, 274877906944;
	setp.eq.s64 	%p424, %rd2304, 0;
	@%p424 bra 	$L__BB1_1229;
	mov.u64 	%rd2305, $str$2;
	cvta.global.u64 	%rd2306, %rd2305;
	{ // callseq 1974, 0
	.param .b64 param0;
	st.param.b64 	[param0], %rd2306;
	.param .b64 param1;
	st.param.b64 	[param1], 0;
	.param .b32 retval0;
	call.uni (retval0), 
	vprintf, 
	(
	param0, 
	param1
	);
	ld.param.b32 	%r1873, [retval0];
	} // callseq 1974
	bra.uni 	$L__BB1_1230;
$L__BB1_1229:
	mov.u64 	%rd2307, $str$3;
	cvta.global.u64 	%rd2308, %rd2307;
	{ // callseq 1975, 0
	.param .b64 param0;
	st.param.b64 	[param0], %rd2308;
	.param .b64 param1;
	st.param.b64 	[param1], 0;
	.param .b32 retval0;
	call.uni (retval0), 
	vprintf, 
	(
	param0, 
	param1
	);
	ld.param.b32 	%r1875, [retval0];
	} // callseq 1975
$L__BB1_1230:
	and.b64  	%rd2309, %rd18, 137438953472;
	setp.eq.s64 	%p425, %rd2309, 0;
	@%p425 bra 	$L__BB1_1232;
	mov.u64 	%rd2310, $str$2;
	cvta.global.u64 	%rd2311, %rd2310;
	{ // callseq 1976, 0
	.param .b64 param0;
	st.param.b64 	[param0], %rd2311;
	.param .b64 param1;
	st.param.b64 	[param1], 0;
	.param .b32 retval0;
	call.uni (retval0), 
	vprintf, 
	(
	param0, 
	param1
	);
	ld.param.b32 	%r1877, [retval0];
	} // callseq 1976
	bra.uni 	$L__BB1_1233;
$L__BB1_1232:
	mov.u64 	%rd2312, $str$3;
	cvta.global.u64 	%rd2313, %rd2312;
	{ // callseq 1977, 0
	.param .b64 param0;
	st.param.b64 	[param0], %rd2313;
	.param .b64 param1;
	st.param.b64 	[param1], 0;
	.param .b32 retval0;
	call.uni (retval0), 
	vprintf, 
	(
	param0, 
	param1
	);
	ld.param.b32 	%r1879, [retval0];
	} // callseq 1977
$L__BB1_1233:
	and.b64  	%rd2314, %rd18, 68719476736;
	setp.eq.s64 	%p426, %rd2314, 0;
	@%p426 bra 	$L__BB1_1235;
	mov.u64 	%rd2315, $str$2;
	cvta.global.u64 	%rd2316, %rd2315;
	{ // callseq 1978, 0
	.param .b64 param0;
	st.param.b64 	[param0], %rd2316;
	.param .b64 param1;
	st.param.b64 	[param1], 0;
	.param .b32 retval0;
	call.uni (retval0), 
	vprintf, 
	(
	param0, 
	param1
	);
	ld.param.b32 	%r1881, [retval0];
	} // callseq 1978
	bra.uni 	$L__BB1_1236;
$L__BB1_1235:
	mov.u64 	%rd2317, $str$3;
	cvta.global.u64 	%rd2318, %rd2317;
	{ // callseq 1979, 0
	.param .b64 param0;
	st.param.b64 	[param0], %rd2318;
	.param .b64 param1;
	st.param.b64 	[param1], 0;
	.param .b32 retval0;
	call.uni (retval0), 
	vprintf, 
	(
	param0, 
	param1
	);
	ld.param.b32 	%r1883, [retval0];
	} // callseq 1979
$L__BB1_1236:
	and.b64  	%rd2319, %rd18, 34359738368;
	setp.eq.s64 	%p427, %rd2319, 0;
	@%p427 bra 	$L__BB1_1238;
	mov.u64 	%rd2320, $str$2;
	cvta.global.u64 	%rd2321, %rd2320;
	{ // callseq 1980, 0
	.param .b64 param0;
	st.param.b64 	[param0], %rd2321;
	.param .b64 param1;
	st.param.b64 	[param1], 0;
	.param .b32 retval0;
	call.uni (retval0), 
	vprintf, 
	(
	param0, 
	param1
	);
	ld.param.b32 	%r1885, [retval0];
	} // callseq 1980
	bra.uni 	$L__BB1_1239;
$L__BB1_1238:
	mov.u64 	%rd2322, $str$3;
	cvta.global.u64 	%rd2323, %rd2322;
	{ // callseq 1981, 0
	.param .b64 param0;
	st.param.b64 	[param0], %rd2323;
	.param .b64 param1;
	st.param.b64 	[param1], 0;
	.param .b32 retval0;
	call.uni (retval0), 
	vprintf, 
	(
	param0, 
	param1
	);
	ld.param.b32 	%r1887, [retval0];
	} // callseq 1981
$L__BB1_1239:
	and.b64  	%rd2324, %rd18, 17179869184;
	setp.eq.s64 	%p428, %rd2324, 0;
	@%p428 bra 	$L__BB1_1241;
	mov.u64 	%rd2325, $str$2;
	cvta.global.u64 	%rd2326, %rd2325;
	{ // callseq 1982, 0
	.param .b64 param0;
	st.param.b64 	[param0], %rd2326;
	.param .b64 param1;
	st.param.b64 	[param1], 0;
	.param .b32 retval0;
	call.uni (retval0), 
	vprintf, 
	(
	param0, 
	param1
	);
	ld.param.b32 	%r1889, [retval0];
	} // callseq 1982
	bra.uni 	$L__BB1_1242;
$L__BB1_1241:
	mov.u64 	%rd2327, $str$3;
	cvta.global.u64 	%rd2328, %rd2327;
	{ // callseq 1983, 0
	.param .b64 param0;
	st.param.b64 	[param0], %rd2328;
	.param .b64 param1;
	st.param.b64 	[param1], 0;
	.param .b32 retval0;
	call.uni (retval0), 
	vprintf, 
	(
	param0, 
	param1
	);
	ld.param.b32 	%r1891, [retval0];
	} // callseq 1983
$L__BB1_1242:
	and.b64  	%rd2329, %rd18, 8589934592;
	setp.eq.s64 	%p429, %rd2329, 0;
	@%p429 bra 	$L__BB1_1244;
	mov.u64 	%rd2330, $str$2;
	cvta.global.u64 	%rd2331, %rd2330;
	{ // callseq 1984, 0
	.param .b64 param0;
	st.param.b64 	[param0], %rd2331;
	.param .b64 param1;
	st.param.b64 	[param1], 0;
	.param .b32 retval0;
	call.uni (retval0), 
	vprintf, 
	(
	param0, 
	param1
	);
	ld.param.b32 	%r1893, [retval0];
	} // callseq 1984
	bra.uni 	$L__BB1_1245;
$L__BB1_1244:
	mov.u64 	%rd2332, $str$3;
	cvta.global.u64 	%rd2333, %rd2332;
	{ // callseq 1985, 0
	.param .b64 param0;
	st.param.b64 	[param0], %rd2333;
	.param .b64 param1;
	st.param.b64 	[param1], 0;
	.param .b32 retval0;
	call.uni (retval0), 
	vprintf, 
	(
	param0, 
	param1
	);
	ld.param.b32 	%r1895, [retval0];
	} // callseq 1985
$L__BB1_1245:
	and.b64  	%rd2334, %rd18, 4294967296;
	setp.eq.s64 	%p430, %rd2334, 0;
	@%p430 bra 	$L__BB1_1247;
	mov.u64 	%rd2335, $str$2;
	cvta.global.u64 	%rd2336, %rd2335;
	{ // callseq 1986, 0
	.param .b64 param0;
	st.param.b64 	[param0], %rd2336;
	.param .b64 param1;
	st.param.b64 	[param1], 0;
	.param .b32 retval0;
	call.uni (retval0), 
	vprintf, 
	(
	param0, 
	param1
	);
	ld.param.b32 	%r1897, [retval0];
	} // callseq 1986
	bra.uni 	$L__BB1_1248;
$L__BB1_1247:
	mov.u64 	%rd2337, $str$3;
	cvta.global.u64 	%rd2338, %rd2337;
	{ // callseq 1987, 0
	.param .b64 param0;
	st.param.b64 	[param0], %rd2338;
	.param .b64 param1;
	st.param.b64 	[param1], 0;
	.param .b32 retval0;
	call.uni (retval0), 
	vprintf, 
	(
	param0, 
	param1
	);
	ld.param.b32 	%r1899, [retval0];
	} // callseq 1987
$L__BB1_1248:
	and.b64  	%rd2339, %rd18, 2147483648;
	setp.eq.s64 	%p431, %rd2339, 0;
	@%p431 bra 	$L__BB1_1250;
	mov.u64 	%rd2340, $str$2;
	cvta.global.u64 	%rd2341, %rd2340;
	{ // callseq 1988, 0
	.param .b64 param0;
	st.param.b64 	[param0], %rd2341;
	.param .b64 param1;
	st.param.b64 	[param1], 0;
	.param .b32 retval0;
	call.uni (retval0), 
	vprintf, 
	(
	param0, 
	param1
	);
	ld.param.b32 	%r1901, [retval0];
	} // callseq 1988
	bra.uni 	$L__BB1_1251;
$L__BB1_1250:
	mov.u64 	%rd2342, $str$3;
	cvta.global.u64 	%rd2343, %rd2342;
	{ // callseq 1989, 0
	.param .b64 param0;
	st.param.b64 	[param0], %rd2343;
	.param .b64 param1;
	st.param.b64 	[param1], 0;
	.param .b32 retval0;
	call.uni (retval0), 
	vprintf, 
	(
	param0, 
	param1
	);
	ld.param.b32 	%r1903, [retval0];
	} // callseq 1989
$L__BB1_1251:
	and.b64  	%rd2344, %rd18, 1073741824;
	setp.eq.s64 	%p432, %rd2344, 0;
	@%p432 bra 	$L__BB1_1253;
	mov.u64 	%rd2345, $str$2;
	cvta.global.u64 	%rd2346, %rd2345;
	{ // callseq 1990, 0
	.param .b64 param0;
	st.param.b64 	[param0], %rd2346;
	.param .b64 param1;
	st.param.b64 	[param1], 0;
	.param .b32 retval0;
	call.uni (retval0), 
	vprintf, 
	(
	param0, 
	param1
	);
	ld.param.b32 	%r1905, [retval0];
	} // callseq 1990
	bra.uni 	$L__BB1_1254;
$L__BB1_1253:
	mov.u64 	%rd2347, $str$3;
	cvta.global.u64 	%rd2348, %rd2347;
	{ // callseq 1991, 0
	.param .b64 param0;
	st.param.b64 	[param0], %rd2348;
	.param .b64 param1;
	st.param.b64 	[param1], 0;
	.param .b32 retval0;
	call.uni (retval0), 
	vprintf, 
	(
	param0, 
	param1
	);
	ld.param.b32 	%r1907, [retval0];
	} // callseq 1991
$L__BB1_1254:
	and.b64  	%rd2349, %rd18, 536870912;
	setp.eq.s64 	%p433, %rd2349, 0;
	@%p433 bra 	$L__BB1_1256;
	mov.u64 	%rd2350, $str$2;
	cvta.global.u64 	%rd2351, %rd2350;
	{ // callseq 1992, 0
	.param .b64 param0;
	st.param.b64 	[param0], %rd2351;
	.param .b64 param1;
	st.param.b64 	[param1], 0;
	.param .b32 retval0;
	call.uni (retval0), 
	vprintf, 
	(
	param0, 
	param1
	);
	ld.param.b32 	%r1909, [retval0];
	} // callseq 1992
	bra.uni 	$L__BB1_1257;
$L__BB1_1256:
	mov.u64 	%rd2352, $str$3;
	cvta.global.u64 	%rd2353, %rd2352;
	{ // callseq 1993, 0
	.param .b64 param0;
	st.param.b64 	[param0], %rd2353;
	.param .b64 param1;
	st.param.b64 	[param1], 0;
	.param .b32 retval0;
	call.uni (retval0), 
	vprintf, 
	(
	param0, 
	param1
	);
	ld.param.b32 	%r1911, [retval0];
	} // callseq 1993
$L__BB1_1257:
	and.b64  	%rd2354, %rd18, 268435456;
	setp.eq.s64 	%p434, %rd2354, 0;
	@%p434 bra 	$L__BB1_1259;
	mov.u64 	%rd2355, $str$2;
	cvta.global.u64 	%rd2356, %rd2355;
	{ // callseq 1994, 0
	.param .b64 param0;
	st.param.b64 	[param0], %rd2356;
	.param .b64 param1;
	st.param.b64 	[param1], 0;
	.param .b32 retval0;
	call.uni (retval0), 
	vprintf, 
	(
	param0, 
	param1
	);
	ld.param.b32 	%r1913, [retval0];
	} // callseq 1994
	bra.uni 	$L__BB1_1260;
$L__BB1_1259:
	mov.u64 	%rd2357, $str$3;
	cvta.global.u64 	%rd2358, %rd2357;
	{ // callseq 1995, 0
	.param .b64 param0;
	st.param.b64 	[param0], %rd2358;
	.param .b64 param1;
	st.param.b64 	[param1], 0;
	.param .b32 retval0;
	call.uni (retval0), 
	vprintf, 
	(
	param0, 
	param1
	);
	ld.param.b32 	%r1915, [retval0];
	} // callseq 1995
$L__BB1_1260:
	and.b64  	%rd2359, %rd18, 134217728;
	setp.eq.s64 	%p435, %rd2359, 0;
	@%p435 bra 	$L__BB1_1262;
	mov.u64 	%rd2360, $str$2;
	cvta.global.u64 	%rd2361, %rd2360;
	{ // callseq 1996, 0
	.param .b64 param0;
	st.param.b64 	[param0], %rd2361;
	.param .b64 param1;
	st.param.b64 	[param1], 0;
	.param .b32 retval0;
	call.uni (retval0), 
	vprintf, 
	(
	param0, 
	param1
	);
	ld.param.b32 	%r1917, [retval0];
	} // callseq 1996
	bra.uni 	$L__BB1_1263;
$L__BB1_1262:
	mov.u64 	%rd2362, $str$3;
	cvta.global.u64 	%rd2363, %rd2362;
	{ // callseq 1997, 0
	.param .b64 param0;
	st.param.b64 	[param0], %rd2363;
	.param .b64 param1;
	st.param.b64 	[param1], 0;
	.param .b32 retval0;
	call.uni (retval0), 
	vprintf, 
	(
	param0, 
	param1
	);
	ld.param.b32 	%r1919, [retval0];
	} // callseq 1997
$L__BB1_1263:
	and.b64  	%rd2364, %rd18, 67108864;
	setp.eq.s64 	%p436, %rd2364, 0;
	@%p436 bra 	$L__BB1_1265;
	mov.u64 	%rd2365, $str$2;
	cvta.global.u64 	%rd2366, %rd2365;
	{ // callseq 1998, 0
	.param .b64 param0;
	st.param.b64 	[param0], %rd2366;
	.param .b64 param1;
	st.param.b64 	[param1], 0;
	.param .b32 retval0;
	call.uni (retval0), 
	vprintf, 
	(
	param0, 
	param1
	);
	ld.param.b32 	%r1921, [retval0];
	} // callseq 1998
	bra.uni 	$L__BB1_1266;
$L__BB1_1265:
	mov.u64 	%rd2367, $str$3;
	cvta.global.u64 	%rd2368, %rd2367;
	{ // callseq 1999, 0
	.param .b64 param0;
	st.param.b64 	[param0], %rd2368;
	.param .b64 param1;
	st.param.b64 	[param1], 0;
	.param .b32 retval0;
	call.uni (retval0), 
	vprintf, 
	(
	param0, 
	param1
	);
	ld.param.b32 	%r1923, [retval0];
	} // callseq 1999
$L__BB1_1266:
	and.b64  	%rd2369, %rd18, 33554432;
	setp.eq.s64 	%p437, %rd2369, 0;
	@%p437 bra 	$L__BB1_1268;
	mov.u64 	%rd2370, $str$2;
	cvta.global.u64 	%rd2371, %rd2370;
	{ // callseq 2000, 0
	.param .b64 param0;
	st.param.b64 	[param0], %rd2371;
	.param .b64 param1;
	st.param.b64 	[param1], 0;
	.param .b32 retval0;
	call.uni (retval0), 
	vprintf, 
	(
	param0, 
	param1
	);
	ld.param.b32 	%r1925, [retval0];
	} // callseq 2000
	bra.uni 	$L__BB1_1269;
$L__BB1_1268:
	mov.u64 	%rd2372, $str$3;
	cvta.global.u64 	%rd2373, %rd2372;
	{ // callseq 2001, 0
	.param .b64 param0;
	st.param.b64 	[param0], %rd2373;
	.param .b64 param1;
	st.param.b64 	[param1], 0;
	.param .b32 retval0;
	call.uni (retval0), 
	vprintf, 
	(
	param0, 
	param1
	);
	ld.param.b32 	%r1927, [retval0];
	} // callseq 2001
$L__BB1_1269:
	and.b64  	%rd2374, %rd18, 16777216;
	setp.eq.s64 	%p438, %rd2374, 0;
	@%p438 bra 	$L__BB1_1271;
	mov.u64 	%rd2375, $str$2;
	cvta.global.u64 	%rd2376, %rd2375;
	{ // callseq 2002, 0
	.param .b64 param0;
	st.param.b64 	[param0], %rd2376;
	.param .b64 param1;
	st.param.b64 	[param1], 0;
	.param .b32 retval0;
	call.uni (retval0), 
	vprintf, 
	(
	param0, 
	param1
	);
	ld.param.b32 	%r1929, [retval0];
	} // callseq 2002
	bra.uni 	$L__BB1_1272;
$L__BB1_1271:
	mov.u64 	%rd2377, $str$3;
	cvta.global.u64 	%rd2378, %rd2377;
	{ // callseq 2003, 0
	.param .b64 param0;
	st.param.b64 	[param0], %rd2378;
	.param .b64 param1;
	st.param.b64 	[param1], 0;
	.param .b32 retval0;
	call.uni (retval0), 
	vprintf, 
	(
	param0, 
	param1
	);
	ld.param.b32 	%r1931, [retval0];
	} // callseq 2003
$L__BB1_1272:
	and.b64  	%rd2379, %rd18, 8388608;
	setp.eq.s64 	%p439, %rd2379, 0;
	@%p439 bra 	$L__BB1_1274;
	mov.u64 	%rd2380, $str$2;
	cvta.global.u64 	%rd2381, %rd2380;
	{ // callseq 2004, 0
	.param .b64 param0;
	st.param.b64 	[param0], %rd2381;
	.param .b64 param1;
	st.param.b64 	[param1], 0;
	.param .b32 retval0;
	call.uni (retval0), 
	vprintf, 
	(
	param0, 
	param1
	);
	ld.param.b32 	%r1933, [retval0];
	} // callseq 2004
	bra.uni 	$L__BB1_1275;
$L__BB1_1274:
	mov.u64 	%rd2382, $str$3;
	cvta.global.u64 	%rd2383, %rd2382;
	{ // callseq 2005, 0
	.param .b64 param0;
	st.param.b64 	[param0], %rd2383;
	.param .b64 param1;
	st.param.b64 	[param1], 0;
	.param .b32 retval0;
	call.uni (retval0), 
	vprintf, 
	(
	param0, 
	param1
	);
	ld.param.b32 	%r1935, [retval0];
	} // callseq 2005
$L__BB1_1275:
	and.b64  	%rd2384, %rd18, 4194304;
	setp.eq.s64 	%p440, %rd2384, 0;
	@%p440 bra 	$L__BB1_1277;
	mov.u64 	%rd2385, $str$2;
	cvta.global.u64 	%rd2386, %rd2385;
	{ // callseq 2006, 0
	.param .b64 param0;
	st.param.b64 	[param0], %rd2386;
	.param .b64 param1;
	st.param.b64 	[param1], 0;
	.param .b32 retval0;
	call.uni (retval0), 
	vprintf, 
	(
	param0, 
	param1
	);
	ld.param.b32 	%r1937, [retval0];
	} // callseq 2006
	bra.uni 	$L__BB1_1278;
$L__BB1_1277:
	mov.u64 	%rd2387, $str$3;
	cvta.global.u64 	%rd2388, %rd2387;
	{ // callseq 2007, 0
	.param .b64 param0;
	st.param.b64 	[param0], %rd2388;
	.param .b64 param1;
	st.param.b64 	[param1], 0;
	.param .b32 retval0;
	call.uni (retval0), 
	vprintf, 
	(
	param0, 
	param1
	);
	ld.param.b32 	%r1939, [retval0];
	} // callseq 2007
$L__BB1_1278:
	and.b64  	%rd2389, %rd18, 2097152;
	setp.eq.s64 	%p441, %rd2389, 0;
	@%p441 bra 	$L__BB1_1280;
	mov.u64 	%rd2390, $str$2;
	cvta.global.u64 	%rd2391, %rd2390;
	{ // callseq 2008, 0
	.param .b64 param0;
	st.param.b64 	[param0], %rd2391;
	.param .b64 param1;
	st.param.b64 	[param1], 0;
	.param .b32 retval0;
	call.uni (retval0), 
	vprintf, 
	(
	param0, 
	param1
	);
	ld.param.b32 	%r1941, [retval0];
	} // callseq 2008
	bra.uni 	$L__BB1_1281;
$L__BB1_1280:
	mov.u64 	%rd2392, $str$3;
	cvta.global.u64 	%rd2393, %rd2392;
	{ // callseq 2009, 0
	.param .b64 param0;
	st.param.b64 	[param0], %rd2393;
	.param .b64 param1;
	st.param.b64 	[param1], 0;
	.param .b32 retval0;
	call.uni (retval0), 
	vprintf, 
	(
	param0, 
	param1
	);
	ld.param.b32 	%r1943, [retval0];
	} // callseq 2009
$L__BB1_1281:
	shr.u64 	%rd2394, %rd18, 10;
	cvt.u32.u64 	%r1945, %rd2394;
	shr.s32 	%r1946, %r1945, 11;
	cvta.to.local.u64 	%rd2396, %rd39;
	st.local.u32 	[%rd2396], %r1946;
	cvta.global.u64 	%rd2398, %rd146;
	{ // callseq 2010, 0
	.param .b64 param0;
	st.param.b64 	[param0], %rd2398;
	.param .b64 param1;
	st.param.b64 	[param1], %rd39;
	.param .b32 retval0;
	call.uni (retval0), 
	vprintf, 
	(
	param0, 
	param1
	);
	ld.param.b32 	%r1947, [retval0];
	} // callseq 2010
	and.b64  	%rd2399, %rd18, 1048576;
	setp.eq.s64 	%p442, %rd2399, 0;
	@%p442 bra 	$L__BB1_1283;
	mov.u64 	%rd2400, $str$2;
	cvta.global.u64 	%rd2401, %rd2400;
	{ // callseq 2011, 0
	.param .b64 param0;
	st.param.b64 	[param0], %rd2401;
	.param .b64 param1;
	st.param.b64 	[param1], 0;
	.param .b32 retval0;
	call.uni (retval0), 
	vprintf, 
	(
	param0, 
	param1
	);
	ld.param.b32 	%r1949, [retval0];
	} // callseq 2011
	bra.uni 	$L__BB1_1284;
$L__BB1_1283:
	mov.u64 	%rd2402, $str$3;
	cvta.global.u64 	%rd2403, %rd2402;
	{ // callseq 2012, 0
	.param .b64 param0;
	st.param.b64 	[param0], %rd2403;
	.param .b64 param1;
	st.param.b64 	[param1], 0;
	.param .b32 retval0;
	call.uni (retval0), 
	vprintf, 
	(
	param0, 
	param1
	);
	ld.param.b32 	%r1951, [retval0];
	} // callseq 2012
$L__BB1_1284:
	and.b64  	%rd2404, %rd18, 524288;
	setp.eq.s64 	%p443, %rd2404, 0;
	@%p443 bra 	$L__BB1_1286;
	mov.u64 	%rd2405, $str$2;
	cvta.global.u64 	%rd2406, %rd2405;
	{ // callseq 2013, 0
	.param .b64 param0;
	st.param.b64 	[param0], %rd2406;
	.param .b64 param1;
	st.param.b64 	[param1], 0;
	.param .b32 retval0;
	call.uni (retval0), 
	vprintf, 
	(
	param0, 
	param1
	);
	ld.param.b32 	%r1953, [retval0];
	} // callseq 2013
	bra.uni 	$L__BB1_1287;
$L__BB1_1286:
	mov.u64 	%rd2407, $str$3;
	cvta.global.u64 	%rd2408, %rd2407;
	{ // callseq 2014, 0
	.param .b64 param0;
	st.param.b64 	[param0], %rd2408;
	.param .b64 param1;
	st.param.b64 	[param1], 0;
	.param .b32 retval0;
	call.uni (retval0), 
	vprintf, 
	(
	param0, 
	param1
	);
	ld.param.b32 	%r1955, [retval0];
	} // callseq 2014
$L__BB1_1287:
	and.b64  	%rd2409, %rd18, 262144;
	setp.eq.s64 	%p444, %rd2409, 0;
	@%p444 bra 	$L__BB1_1289;
	mov.u64 	%rd2410, $str$2;
	cvta.global.u64 	%rd2411, %rd2410;
	{ // callseq 2015, 0
	.param .b64 param0;
	st.param.b64 	[param0], %rd2411;
	.param .b64 param1;
	st.param.b64 	[param1], 0;
	.param .b32 retval0;
	call.uni (retval0), 
	vprintf, 
	(
	param0, 
	param1
	);
	ld.param.b32 	%r1957, [retval0];
	} // callseq 2015
	bra.uni 	$L__BB1_1290;
$L__BB1_1289:
	mov.u64 	%rd2412, $str$3;
	cvta.global.u64 	%rd2413, %rd2412;
	{ // callseq 2016, 0
	.param .b64 param0;
	st.param.b64 	[param0], %rd2413;
	.param .b64 param1;
	st.param.b64 	[param1], 0;
	.param .b32 retval0;
	call.uni (retval0), 
	vprintf, 
	(
	param0, 
	param1
	);
	ld.param.b32 	%r1959, [retval0];
	} // callseq 2016
$L__BB1_1290:
	and.b64  	%rd2414, %rd18, 131072;
	setp.eq.s64 	%p445, %rd2414, 0;
	@%p445 bra 	$L__BB1_1292;
	mov.u64 	%rd2415, $str$2;
	cvta.global.u64 	%rd2416, %rd2415;
	{ // callseq 2017, 0
	.param .b64 param0;
	st.param.b64 	[param0], %rd2416;
	.param .b64 param1;
	st.param.b64 	[param1], 0;
	.param .b32 retval0;
	call.uni (retval0), 
	vprintf, 
	(
	param0, 
	param1
	);
	ld.param.b32 	%r1961, [retval0];
	} // callseq 2017
	bra.uni 	$L__BB1_1293;
$L__BB1_1292:
	mov.u64 	%rd2417, $str$3;
	cvta.global.u64 	%rd2418, %rd2417;
	{ // callseq 2018, 0
	.param .b64 param0;
	st.param.b64 	[param0], %rd2418;
	.param .b64 param1;
	st.param.b64 	[param1], 0;
	.param .b32 retval0;
	call.uni (retval0), 
	vprintf, 
	(
	param0, 
	param1
	);
	ld.param.b32 	%r1963, [retval0];
	} // callseq 2018
$L__BB1_1293:
	and.b64  	%rd2419, %rd18, 65536;
	setp.eq.s64 	%p446, %rd2419, 0;
	@%p446 bra 	$L__BB1_1295;
	mov.u64 	%rd2420, $str$2;
	cvta.global.u64 	%rd2421, %rd2420;
	{ // callseq 2019, 0
	.param .b64 param0;
	st.param.b64 	[param0], %rd2421;
	.param .b64 param1;
	st.param.b64 	[param1], 0;
	.param .b32 retval0;
	call.uni (retval0), 
	vprintf, 
	(
	param0, 
	param1
	);
	ld.param.b32 	%r1965, [retval0];
	} // callseq 2019
	bra.uni 	$L__BB1_1296;
$L__BB1_1295:
	mov.u64 	%rd2422, $str$3;
	cvta.global.u64 	%rd2423, %rd2422;
	{ // callseq 2020, 0
	.param .b64 param0;
	st.param.b64 	[param0], %rd2423;
	.param .b64 param1;
	st.param.b64 	[param1], 0;
	.param .b32 retval0;
	call.uni (retval0), 
	vprintf, 
	(
	param0, 
	param1
	);
	ld.param.b32 	%r1967, [retval0];
	} // callseq 2020
$L__BB1_1296:
	and.b64  	%rd2424, %rd18, 32768;
	setp.eq.s64 	%p447, %rd2424, 0;
	@%p447 bra 	$L__BB1_1298;
	mov.u64 	%rd2425, $str$2;
	cvta.global.u64 	%rd2426, %rd2425;
	{ // callseq 2021, 0
	.param .b64 param0;
	st.param.b64 	[param0], %rd2426;
	.param .b64 param1;
	st.param.b64 	[param1], 0;
	.param .b32 retval0;
	call.uni (retval0), 
	vprintf, 
	(
	param0, 
	param1
	);
	ld.param.b32 	%r1969, [retval0];
	} // callseq 2021
	bra.uni 	$L__BB1_1299;
$L__BB1_1298:
	mov.u64 	%rd2427, $str$3;
	cvta.global.u64 	%rd2428, %rd2427;
	{ // callseq 2022, 0
	.param .b64 param0;
	st.param.b64 	[param0], %rd2428;
	.param .b64 param1;
	st.param.b64 	[param1], 0;
	.param .b32 retval0;
	call.uni (retval0), 
	vprintf, 
	(
	param0, 
	param1
	);
	ld.param.b32 	%r1971, [retval0];
	} // callseq 2022
$L__BB1_1299:
	and.b64  	%rd2429, %rd18, 16384;
	setp.eq.s64 	%p448, %rd2429, 0;
	@%p448 bra 	$L__BB1_1301;
	mov.u64 	%rd2430, $str$2;
	cvta.global.u64 	%rd2431, %rd2430;
	{ // callseq 2023, 0
	.param .b64 param0;
	st.param.b64 	[param0], %rd2431;
	.param .b64 param1;
	st.param.b64 	[param1], 0;
	.param .b32 retval0;
	call.uni (retval0), 
	vprintf, 
	(
	param0, 
	param1
	);
	ld.param.b32 	%r1973, [retval0];
	} // callseq 2023
	bra.uni 	$L__BB1_1302;
$L__BB1_1301:
	mov.u64 	%rd2432, $str$3;
	cvta.global.u64 	%rd2433, %rd2432;
	{ // callseq 2024, 0
	.param .b64 param0;
	st.param.b64 	[param0], %rd2433;
	.param .b64 param1;
	st.param.b64 	[param1], 0;
	.param .b32 retval0;
	call.uni (retval0), 
	vprintf, 
	(
	param0, 
	param1
	);
	ld.param.b32 	%r1975, [retval0];
	} // callseq 2024
$L__BB1_1302:
	and.b64  	%rd2434, %rd18, 8192;
	setp.eq.s64 	%p449, %rd2434, 0;
	@%p449 bra 	$L__BB1_1304;
	mov.u64 	%rd2435, $str$2;
	cvta.global.u64 	%rd2436, %rd2435;
	{ // callseq 2025, 0
	.param .b64 param0;
	st.param.b64 	[param0], %rd2436;
	.param .b64 param1;
	st.param.b64 	[param1], 0;
	.param .b32 retval0;
	call.uni (retval0), 
	vprintf, 
	(
	param0, 
	param1
	);
	ld.param.b32 	%r1977, [retval0];
	} // callseq 2025
	bra.uni 	$L__BB1_1305;
$L__BB1_1304:
	mov.u64 	%rd2437, $str$3;
	cvta.global.u64 	%rd2438, %rd2437;
	{ // callseq 2026, 0
	.param .b64 param0;
	st.param.b64 	[param0], %rd2438;
	.param .b64 param1;
	st.param.b64 	[param1], 0;
	.param .b32 retval0;
	call.uni (retval0), 
	vprintf, 
	(
	param0, 
	param1
	);
	ld.param.b32 	%r1979, [retval0];
	} // callseq 2026
$L__BB1_1305:
	and.b64  	%rd2439, %rd18, 4096;
	setp.eq.s64 	%p450, %rd2439, 0;
	@%p450 bra 	$L__BB1_1307;
	mov.u64 	%rd2440, $str$2;
	cvta.global.u64 	%rd2441, %rd2440;
	{ // callseq 2027, 0
	.param .b64 param0;
	st.param.b64 	[param0], %rd2441;
	.param .b64 param1;
	st.param.b64 	[param1], 0;
	.param .b32 retval0;
	call.uni (retval0), 
	vprintf, 
	(
	param0, 
	param1
	);
	ld.param.b32 	%r1981, [retval0];
	} // callseq 2027
	bra.uni 	$L__BB1_1308;
$L__BB1_1307:
	mov.u64 	%rd2442, $str$3;
	cvta.global.u64 	%rd2443, %rd2442;
	{ // callseq 2028, 0
	.param .b64 param0;
	st.param.b64 	[param0], %rd2443;
	.param .b64 param1;
	st.param.b64 	[param1], 0;
	.param .b32 retval0;
	call.uni (retval0), 
	vprintf, 
	(
	param0, 
	param1
	);
	ld.param.b32 	%r1983, [retval0];
	} // callseq 2028
$L__BB1_1308:
	and.b64  	%rd2444, %rd18, 2048;
	setp.eq.s64 	%p451, %rd2444, 0;
	@%p451 bra 	$L__BB1_1310;
	mov.u64 	%rd2445, $str$2;
	cvta.global.u64 	%rd2446, %rd2445;
	{ // callseq 2029, 0
	.param .b64 param0;
	st.param.b64 	[param0], %rd2446;
	.param .b64 param1;
	st.param.b64 	[param1], 0;
	.param .b32 retval0;
	call.uni (retval0), 
	vprintf, 
	(
	param0, 
	param1
	);
	ld.param.b32 	%r1985, [retval0];
	} // callseq 2029
	bra.uni 	$L__BB1_1311;
$L__BB1_1310:
	mov.u64 	%rd2447, $str$3;
	cvta.global.u64 	%rd2448, %rd2447;
	{ // callseq 2030, 0
	.param .b64 param0;
	st.param.b64 	[param0], %rd2448;
	.param .b64 param1;
	st.param.b64 	[param1], 0;
	.param .b32 retval0;
	call.uni (retval0), 
	vprintf, 
	(
	param0, 
	param1
	);
	ld.param.b32 	%r1987, [retval0];
	} // callseq 2030
$L__BB1_1311:
	and.b64  	%rd2449, %rd18, 1024;
	setp.eq.s64 	%p452, %rd2449, 0;
	@%p452 bra 	$L__BB1_1313;
	mov.u64 	%rd2450, $str$2;
	cvta.global.u64 	%rd2451, %rd2450;
	{ // callseq 2031, 0
	.param .b64 param0;
	st.param.b64 	[param0], %rd2451;
	.param .b64 param1;
	st.param.b64 	[param1], 0;
	.param .b32 retval0;
	call.uni (retval0), 
	vprintf, 
	(
	param0, 
	param1
	);
	ld.param.b32 	%r1989, [retval0];
	} // callseq 2031
	bra.uni 	$L__BB1_1314;
$L__BB1_1313:
	mov.u64 	%rd2452, $str$3;
	cvta.global.u64 	%rd2453, %rd2452;
	{ // callseq 2032, 0
	.param .b64 param0;
	st.param.b64 	[param0], %rd2453;
	.param .b64 param1;
	st.param.b64 	[param1], 0;
	.param .b32 retval0;
	call.uni (retval0), 
	vprintf, 
	(
	param0, 
	param1
	);
	ld.param.b32 	%r1991, [retval0];
	} // callseq 2032
$L__BB1_1314:
	and.b64  	%rd2454, %rd18, 512;
	setp.eq.s64 	%p453, %rd2454, 0;
	@%p453 bra 	$L__BB1_1316;
	mov.u64 	%rd2455, $str$2;
	cvta.global.u64 	%rd2456, %rd2455;
	{ // callseq 2033, 0
	.param .b64 param0;
	st.param.b64 	[param0], %rd2456;
	.param .b64 param1;
	st.param.b64 	[param1], 0;
	.param .b32 retval0;
	call.uni (retval0), 
	vprintf, 
	(
	param0, 
	param1
	);
	ld.param.b32 	%r1993, [retval0];
	} // callseq 2033
	bra.uni 	$L__BB1_1317;
$L__BB1_1316:
	mov.u64 	%rd2457, $str$3;
	cvta.global.u64 	%rd2458, %rd2457;
	{ // callseq 2034, 0
	.param .b64 param0;
	st.param.b64 	[param0], %rd2458;
	.param .b64 param1;
	st.param.b64 	[param1], 0;
	.param .b32 retval0;
	call.uni (retval0), 
	vprintf, 
	(
	param0, 
	param1
	);
	ld.param.b32 	%r1995, [retval0];
	} // callseq 2034
$L__BB1_1317:
	and.b64  	%rd2459, %rd18, 256;
	setp.eq.s64 	%p454, %rd2459, 0;
	@%p454 bra 	$L__BB1_1319;
	mov.u64 	%rd2460, $str$2;
	cvta.global.u64 	%rd2461, %rd2460;
	{ // callseq 2035, 0
	.param .b64 param0;
	st.param.b64 	[param0], %rd2461;
	.param .b64 param1;
	st.param.b64 	[param1], 0;
	.param .b32 retval0;
	call.uni (retval0), 
	vprintf, 
	(
	param0, 
	param1
	);
	ld.param.b32 	%r1997, [retval0];
	} // callseq 2035
	bra.uni 	$L__BB1_1320;
$L__BB1_1319:
	mov.u64 	%rd2462, $str$3;
	cvta.global.u64 	%rd2463, %rd2462;
	{ // callseq 2036, 0
	.param .b64 param0;
	st.param.b64 	[param0], %rd2463;
	.param .b64 param1;
	st.param.b64 	[param1], 0;
	.param .b32 retval0;
	call.uni (retval0), 
	vprintf, 
	(
	param0, 
	param1
	);
	ld.param.b32 	%r1999, [retval0];
	} // callseq 2036
$L__BB1_1320:
	and.b64  	%rd2464, %rd18, 128;
	setp.eq.s64 	%p455, %rd2464, 0;
	@%p455 bra 	$L__BB1_1322;
	mov.u64 	%rd2465, $str$2;
	cvta.global.u64 	%rd2466, %rd2465;
	{ // callseq 2037, 0
	.param .b64 param0;
	st.param.b64 	[param0], %rd2466;
	.param .b64 param1;
	st.param.b64 	[param1], 0;
	.param .b32 retval0;
	call.uni (retval0), 
	vprintf, 
	(
	param0, 
	param1
	);
	ld.param.b32 	%r2001, [retval0];
	} // callseq 2037
	bra.uni 	$L__BB1_1323;
$L__BB1_1322:
	mov.u64 	%rd2467, $str$3;
	cvta.global.u64 	%rd2468, %rd2467;
	{ // callseq 2038, 0
	.param .b64 param0;
	st.param.b64 	[param0], %rd2468;
	.param .b64 param1;
	st.param.b64 	[param1], 0;
	.param .b32 retval0;
	call.uni (retval0), 
	vprintf, 
	(
	param0, 
	param1
	);
	ld.param.b32 	%r2003, [retval0];
	} // callseq 2038
$L__BB1_1323:
	and.b64  	%rd2469, %rd18, 64;
	setp.eq.s64 	%p456, %rd2469, 0;
	@%p456 bra 	$L__BB1_1325;
	mov.u64 	%rd2470, $str$2;
	cvta.global.u64 	%rd2471, %rd2470;
	{ // callseq 2039, 0
	.param .b64 param0;
	st.param.b64 	[param0], %rd2471;
	.param .b64 param1;
	st.param.b64 	[param1], 0;
	.param .b32 retval0;
	call.uni (retval0), 
	vprintf, 
	(
	param0, 
	param1
	);
	ld.param.b32 	%r2005, [retval0];
	} // callseq 2039
	bra.uni 	$L__BB1_1326;
$L__BB1_1325:
	mov.u64 	%rd2472, $str$3;
	cvta.global.u64 	%rd2473, %rd2472;
	{ // callseq 2040, 0
	.param .b64 param0;
	st.param.b64 	[param0], %rd2473;
	.param .b64 param1;
	st.param.b64 	[param1], 0;
	.param .b32 retval0;
	call.uni (retval0), 
	vprintf, 
	(
	param0, 
	param1
	);
	ld.param.b32 	%r2007, [retval0];
	} // callseq 2040
$L__BB1_1326:
	and.b64  	%rd2474, %rd18, 32;
	setp.eq.s64 	%p457, %rd2474, 0;
	@%p457 bra 	$L__BB1_1328;
	mov.u64 	%rd2475, $str$2;
	cvta.global.u64 	%rd2476, %rd2475;
	{ // callseq 2041, 0
	.param .b64 param0;
	st.param.b64 	[param0], %rd2476;
	.param .b64 param1;
	st.param.b64 	[param1], 0;
	.param .b32 retval0;
	call.uni (retval0), 
	vprintf, 
	(
	param0, 
	param1
	);
	ld.param.b32 	%r2009, [retval0];
	} // callseq 2041
	bra.uni 	$L__BB1_1329;
$L__BB1_1328:
	mov.u64 	%rd2477, $str$3;
	cvta.global.u64 	%rd2478, %rd2477;
	{ // callseq 2042, 0
	.param .b64 param0;
	st.param.b64 	[param0], %rd2478;
	.param .b64 param1;
	st.param.b64 	[param1], 0;
	.param .b32 retval0;
	call.uni (retval0), 
	vprintf, 
	(
	param0, 
	param1
	);
	ld.param.b32 	%r2011, [retval0];
	} // callseq 2042
$L__BB1_1329:
	and.b64  	%rd2479, %rd18, 16;
	setp.eq.s64 	%p458, %rd2479, 0;
	@%p458 bra 	$L__BB1_1331;
	mov.u64 	%rd2480, $str$2;
	cvta.global.u64 	%rd2481, %rd2480;
	{ // callseq 2043, 0
	.param .b64 param0;
	st.param.b64 	[param0], %rd2481;
	.param .b64 param1;
	st.param.b64 	[param1], 0;
	.param .b32 retval0;
	call.uni (retval0), 
	vprintf, 
	(
	param0, 
	param1
	);
	ld.param.b32 	%r2013, [retval0];
	} // callseq 2043
	bra.uni 	$L__BB1_1332;
$L__BB1_1331:
	mov.u64 	%rd2482, $str$3;
	cvta.global.u64 	%rd2483, %rd2482;
	{ // callseq 2044, 0
	.param .b64 param0;
	st.param.b64 	[param0], %rd2483;
	.param .b64 param1;
	st.param.b64 	[param1], 0;
	.param .b32 retval0;
	call.uni (retval0), 
	vprintf, 
	(
	param0, 
	param1
	);
	ld.param.b32 	%r2015, [retval0];
	} // callseq 2044
$L__BB1_1332:
	and.b64  	%rd2484, %rd18, 8;
	setp.eq.s64 	%p459, %rd2484, 0;
	@%p459 bra 	$L__BB1_1334;
	mov.u64 	%rd2485, $str$2;
	cvta.global.u64 	%rd2486, %rd2485;
	{ // callseq 2045, 0
	.param .b64 param0;
	st.param.b64 	[param0], %rd2486;
	.param .b64 param1;
	st.param.b64 	[param1], 0;
	.param .b32 retval0;
	call.uni (retval0), 
	vprintf, 
	(
	param0, 
	param1
	);
	ld.param.b32 	%r2017, [retval0];
	} // callseq 2045
	bra.uni 	$L__BB1_1335;
$L__BB1_1334:
	mov.u64 	%rd2487, $str$3;
	cvta.global.u64 	%rd2488, %rd2487;
	{ // callseq 2046, 0
	.param .b64 param0;
	st.param.b64 	[param0], %rd2488;
	.param .b64 param1;
	st.param.b64 	[param1], 0;
	.param .b32 retval0;
	call.uni (retval0), 
	vprintf, 
	(
	param0, 
	param1
	);
	ld.param.b32 	%r2019, [retval0];
	} // callseq 2046
$L__BB1_1335:
	and.b64  	%rd2489, %rd18, 4;
	setp.eq.s64 	%p460, %rd2489, 0;
	@%p460 bra 	$L__BB1_1337;
	mov.u64 	%rd2490, $str$2;
	cvta.global.u64 	%rd2491, %rd2490;
	{ // callseq 2047, 0
	.param .b64 param0;
	st.param.b64 	[param0], %rd2491;
	.param .b64 param1;
	st.param.b64 	[param1], 0;
	.param .b32 retval0;
	call.uni (retval0), 
	vprintf, 
	(
	param0, 
	param1
	);
	ld.param.b32 	%r2021, [retval0];
	} // callseq 2047
	bra.uni 	$L__BB1_1338;
$L__BB1_1337:
	mov.u64 	%rd2492, $str$3;
	cvta.global.u64 	%rd2493, %rd2492;
	{ // callseq 2048, 0
	.param .b64 param0;
	st.param.b64 	[param0], %rd2493;
	.param .b64 param1;
	st.param.b64 	[param1], 0;
	.param .b32 retval0;
	call.uni (retval0), 
	vprintf, 
	(
	param0, 
	param1
	);
	ld.param.b32 	%r2023, [retval0];
	} // callseq 2048
$L__BB1_1338:
	and.b64  	%rd2494, %rd18, 2;
	setp.eq.s64 	%p461, %rd2494, 0;
	@%p461 bra 	$L__BB1_1340;
	mov.u64 	%rd2495, $str$2;
	cvta.global.u64 	%rd2496, %rd2495;
	{ // callseq 2049, 0
	.param .b64 param0;
	st.param.b64 	[param0], %rd2496;
	.param .b64 param1;
	st.param.b64 	[param1], 0;
	.param .b32 retval0;
	call.uni (retval0), 
	vprintf, 
	(
	param0, 
	param1
	);
	ld.param.b32 	%r2025, [retval0];
	} // callseq 2049
	bra.uni 	$L__BB1_1341;
$L__BB1_1340:
	mov.u64 	%rd2497, $str$3;
	cvta.global.u64 	%rd2498, %rd2497;
	{ // callseq 2050, 0
	.param .b64 param0;
	st.param.b64 	[param0], %rd2498;
	.param .b64 param1;
	st.param.b64 	[param1], 0;
	.param .b32 retval0;
	call.uni (retval0), 
	vprintf, 
	(
	param0, 
	param1
	);
	ld.param.b32 	%r2027, [retval0];
	} // callseq 2050
$L__BB1_1341:
	cvt.u32.u64 	%r2029, %rd18;
	shl.b32 	%r2030, %r2029, 11;
	shr.s32 	%r2031, %r2030, 12;
	cvta.to.local.u64 	%rd2500, %rd39;
	st.local.u32 	[%rd2500], %r2031;
	cvta.global.u64 	%rd2502, %rd146;
	{ // callseq 2051, 0
	.param .b64 param0;
	st.param.b64 	[param0], %rd2502;
	.param .b64 param1;
	st.param.b64 	[param1], %rd39;
	.param .b32 retval0;
	call.uni (retval0), 
	vprintf, 
	(
	param0, 
	param1
	);
	ld.param.b32 	%r2032, [retval0];
	} // callseq 2051
	and.b64  	%rd20, %rd18, 1;
	setp.eq.s64 	%p462, %rd20, 0;
	@%p462 bra 	$L__BB1_1343;
	mov.u64 	%rd2503, $str$2;
	cvta.global.u64 	%rd2504, %rd2503;
	{ // callseq 2052, 0
	.param .b64 param0;
	st.param.b64 	[param0], %rd2504;
	.param .b64 param1;
	st.param.b64 	[param1], 0;
	.param .b32 retval0;
	call.uni (retval0), 
	vprintf, 
	(
	param0, 
	param1
	);
	ld.param.b32 	%r2034, [retval0];
	} // callseq 2052
	bra.uni 	$L__BB1_1344;
$L__BB1_1343:
	mov.u64 	%rd2505, $str$3;
	cvta.global.u64 	%rd2506, %rd2505;
	{ // callseq 2053, 0
	.param .b64 param0;
	st.param.b64 	[param0], %rd2506;
	.param .b64 param1;
	st.param.b64 	[param1], 0;
	.param .b32 retval0;
	call.uni (retval0), 
	vprintf, 
	(
	param0, 
	param1
	);
	ld.param.b32 	%r2036, [retval0];
	} // callseq 2053
$L__BB1_1344:
	cvta.to.local.u64 	%rd2508, %rd39;
	st.local.u32 	[%rd2508], %rd20;
	cvta.global.u64 	%rd2510, %rd41;
	{ // callseq 2054, 0
	.param .b64 param0;
	st.param.b64 	[param0], %rd2510;
	.param .b64 param1;
	st.param.b64 	[param1], %rd39;
	.param .b32 retval0;
	call.uni (retval0), 
	vprintf, 
	(
	param0, 
	param1
	);
	ld.param.b32 	%r2047, [retval0];
	} // callseq 2054
	mov.b32 	%r2040, 0;
	// begin inline asm
	{
.reg .pred complete;
mbarrier.test_wait.parity.shared::cta.b64 complete, [%r1], %r2040;
selp.u32 %r2038, 1, 0, complete;
}

	// end inline asm
	setp.ne.s32 	%p463, %r2038, 0;
	mov.b32 	%r2043, 1;
	// begin inline asm
	{
.reg .pred complete;
mbarrier.test_wait.parity.shared::cta.b64 complete, [%r1], %r2043;
selp.u32 %r2041, 1, 0, complete;
}

	// end inline asm
	setp.ne.s32 	%p464, %r2041, 0;
	selp.u32 	%r2049, 1, 0, %p463;
	selp.u32 	%r2050, 1, 0, %p464;
	cvta.to.local.u64 	%rd2512, %rd39;
	st.local.v2.u32 	[%rd2512], {%r2049, %r2050};
	cvta.global.u64 	%rd2514, %rd384;
	{ // callseq 2055, 0
	.param .b64 param0;
	st.param.b64 	[param0], %rd2514;
	.param .b64 param1;
	st.param.b64 	[param1], %rd39;
	.param .b32 retval0;
	call.uni (retval0), 
	vprintf, 
	(
	param0, 
	param1
	);
	ld.param.b32 	%r2051, [retval0];
	} // callseq 2055
	mov.b32 	%r2053, 256;
	st.local.u32 	[%rd8], %r2053;
	cvta.global.u64 	%rd2516, %rd1453;
	{ // callseq 2056, 0
	.param .b64 param0;
	st.param.b64 	[param0], %rd2516;
	.param .b64 param1;
	st.param.b64 	[param1], %rd2163;
	.param .b32 retval0;
	call.uni (retval0), 
	vprintf, 
	(
	param0, 
	param1
	);
	ld.param.b32 	%r2054, [retval0];
	} // callseq 2056
	mov.b32 	%r2045, 512;
	// begin inline asm
	mbarrier.arrive.expect_tx.shared::cta.b64 _, [%r1], %r2045;

	// end inline asm
	// begin inline asm
	mbarrier.inval.shared::cta.b64 [%r1];

	// end inline asm
	ld.shared.u64 	%rd21, [_ZZ19mbarrier_test_case2vE3bar];
	mov.u64 	%rd2518, $str;
	cvta.global.u64 	%rd2519, %rd2518;
	{ // callseq 2057, 0
	.param .b64 param0;
	st.param.b64 	[param0], %rd2519;
	.param .b64 param1;
	st.param.b64 	[param1], 0;
	.param .b32 retval0;
	call.uni (retval0), 
	vprintf, 
	(
	param0, 
	param1
	);
	ld.param.b32 	%r2056, [retval0];
	} // callseq 2057
	setp.gt.s64 	%p465, %rd21, -1;
	@%p465 bra 	$L__BB1_1346;
	mov.u64 	%rd2520, $str$2;
	cvta.global.u64 	%rd2521, %rd2520;
	{ // callseq 2058, 0
	.param .b64 param0;
	st.param.b64 	[param0], %rd2521;
	.param .b64 param1;
	st.param.b64 	[param1], 0;
	.param .b32 retval0;
	call.uni (retval0), 
	vprintf, 
	(
	param0, 
	param1
	);
	ld.param.b32 	%r2058, [retval0];
	} // callseq 2058
	bra.uni 	$L__BB1_1347;
$L__BB1_1346:
	mov.u64 	%rd2522, $str$3;
	cvta.global.u64 	%rd2523, %rd2522;
	{ // callseq 2059, 0
	.param .b64 param0;
	st.param.b64 	[param0], %rd2523;
	.param .b64 param1;
	st.param.b64 	[param1], 0;
	.param .b32 retval0;
	call.uni (retval0), 
	vprintf, 
	(
	param0, 
	param1
	);
	ld.param.b32 	%r2060, [retval0];
	} // callseq 2059
$L__BB1_1347:
	shr.u64 	%rd2524, %rd21, 63;
	cvta.to.local.u64 	%rd2526, %rd39;
	st.local.u32 	[%rd2526], %rd2524;
	cvta.global.u64 	%rd2528, %rd41;
	{ // callseq 2060, 0
	.param .b64 param0;
	st.param.b64 	[param0], %rd2528;
	.param .b64 param1;
	st.param.b64 	[param1], %rd39;
	.param .b32 retval0;
	call.uni (retval0), 
	vprintf, 
	(
	param0, 
	param1
	);
	ld.param.b32 	%r2062, [retval0];
	} // callseq 2060
	and.b64  	%rd2529, %rd21, 4611686018427387904;
	setp.eq.s64 	%p466, %rd2529, 0;
	@%p466 bra 	$L__BB1_1349;
	mov.u64 	%rd2530, $str$2;
	cvta.global.u64 	%rd2531, %rd2530;
	{ // callseq 2061, 0
	.param .b64 param0;
	st.param.b64 	[param0], %rd2531;
	.param .b64 param1;
	st.param.b64 	[param1], 0;
	.param .b32 retval0;
	call.uni (retval0), 
	vprintf, 
	(
	param0, 
	param1
	);
	ld.param.b32 	%r2064, [retval0];
	} // callseq 2061
	bra.uni 	$L__BB1_1350;
$L__BB1_1349:
	mov.u64 	%rd2532, $str$3;
	cvta.global.u64 	%rd2533, %rd2532;
	{ // callseq 2062, 0
	.param .b64 param0;
	st.param.b64 	[param0], %rd2533;
	.param .b64 param1;
	st.param.b64 	[param1], 0;
	.param .b32 retval0;
	call.uni (retval0), 
	vprintf, 
	(
	param0, 
	param1
	);
	ld.param.b32 	%r2066, [retval0];
	} // callseq 2062
$L__BB1_1350:
	and.b64  	%rd2534, %rd21, 2305843009213693952;
	setp.eq.s64 	%p467, %rd2534, 0;
	@%p467 bra 	$L__BB1_1352;
	mov.u64 	%rd2535, $str$2;
	cvta.global.u64 	%rd2536, %rd2535;
	{ // callseq 2063, 0
	.param .b64 param0;
	st.param.b64 	[param0], %rd2536;
	.param .b64 param1;
	st.param.b64 	[param1], 0;
	.param .b32 retval0;
	call.uni (retval0), 
	vprintf, 
	(
	param0, 
	param1
	);
	ld.param.b32 	%r2068, [retval0];
	} // callseq 2063
	bra.uni 	$L__BB1_1353;
$L__BB1_1352:
	mov.u64 	%rd2537, $str$3;
	cvta.global.u64 	%rd2538, %rd2537;
	{ // callseq 2064, 0
	.param .b64 param0;
	st.param.b64 	[param0], %rd2538;
	.param .b64 param1;
	st.param.b64 	[param1], 0;
	.param .b32 retval0;
	call.uni (retval0), 
	vprintf, 
	(
	param0, 
	param1
	);
	ld.param.b32 	%r2070, [retval0];
	} // callseq 2064
$L__BB1_1353:
	and.b64  	%rd2539, %rd21, 1152921504606846976;
	setp.eq.s64 	%p468, %rd2539, 0;
	@%p468 bra 	$L__BB1_1355;
	mov.u64 	%rd2540, $str$2;
	cvta.global.u64 	%rd2541, %rd2540;
	{ // callseq 2065, 0
	.param .b64 param0;
	st.param.b64 	[param0], %rd2541;
	.param .b64 param1;
	st.param.b64 	[param1], 0;
	.param .b32 retval0;
	call.uni (retval0), 
	vprintf, 
	(
	param0, 
	param1
	);
	ld.param.b32 	%r2072, [retval0];
	} // callseq 2065
	bra.uni 	$L__BB1_1356;
$L__BB1_1355:
	mov.u64 	%rd2542, $str$3;
	cvta.global.u64 	%rd2543, %rd2542;
	{ // callseq 2066, 0
	.param .b64 param0;
	st.param.b64 	[param0], %rd2543;
	.param .b64 param1;
	st.param.b64 	[param1], 0;
	.param .b32 retval0;
	call.uni (retval0), 
	vprintf, 
	(
	param0, 
	param1
	);
	ld.param.b32 	%r2074, [retval0];
	} // callseq 2066
$L__BB1_1356:
	and.b64  	%rd2544, %rd21, 576460752303423488;
	setp.eq.s64 	%p469, %rd2544, 0;
	@%p469 bra 	$L__BB1_1358;
	mov.u64 	%rd2545, $str$2;
	cvta.global.u64 	%rd2546, %rd2545;
	{ // callseq 2067, 0
	.param .b64 param0;
	st.param.b64 	[param0], %rd2546;
	.param .b64 param1;
	st.param.b64 	[param1], 0;
	.param .b32 retval0;
	call.uni (retval0), 
	vprintf, 
	(
	param0, 
	param1
	);
	ld.param.b32 	%r2076, [retval0];
	} // callseq 2067
	bra.uni 	$L__BB1_1359;
$L__BB1_1358:
	mov.u64 	%rd2547, $str$3;
	cvta.global.u64 	%rd2548, %rd2547;
	{ // callseq 2068, 0
	.param .b64 param0;
	st.param.b64 	[param0], %rd2548;
	.param .b64 param1;
	st.param.b64 	[param1], 0;
	.param .b32 retval0;
	call.uni (retval0), 
	vprintf, 
	(
	param0, 
	param1
	);
	ld.param.b32 	%r2078, [retval0];
	} // callseq 2068
$L__BB1_1359:
	and.b64  	%rd2549, %rd21, 288230376151711744;
	setp.eq.s64 	%p470, %rd2549, 0;
	@%p470 bra 	$L__BB1_1361;
	mov.u64 	%rd2550, $str$2;
	cvta.global.u64 	%rd2551, %rd2550;
	{ // callseq 2069, 0
	.param .b64 param0;
	st.param.b64 	[param0], %rd2551;
	.param .b64 param1;
	st.param.b64 	[param1], 0;
	.param .b32 retval0;
	call.uni (retval0), 
	vprintf, 
	(
	param0, 
	param1
	);
	ld.param.b32 	%r2080, [retval0];
	} // callseq 2069
	bra.uni 	$L__BB1_1362;
$L__BB1_1361:
	mov.u64 	%rd2552, $str$3;
	cvta.global.u64 	%rd2553, %rd2552;
	{ // callseq 2070, 0
	.param .b64 param0;
	st.param.b64 	[param0], %rd2553;
	.param .b64 param1;
	st.param.b64 	[param1], 0;
	.param .b32 retval0;
	call.uni (retval0), 
	vprintf, 
	(
	param0, 
	param1
	);
	ld.param.b32 	%r2082, [retval0];
	} // callseq 2070
$L__BB1_1362:
	and.b64  	%rd2554, %rd21, 144115188075855872;
	setp.eq.s64 	%p471, %rd2554, 0;
	@%p471 bra 	$L__BB1_1364;
	mov.u64 	%rd2555, $str$2;
	cvta.global.u64 	%rd2556, %rd2555;
	{ // callseq 2071, 0
	.param .b64 param0;
	st.param.b64 	[param0], %rd2556;
	.param .b64 param1;
	st.param.b64 	[param1], 0;
	.param .b32 retval0;
	call.uni (retval0), 
	vprintf, 
	(
	param0, 
	param1
	);
	ld.param.b32 	%r2084, [retval0];
	} // callseq 2071
	bra.uni 	$L__BB1_1365;
$L__BB1_1364:
	mov.u64 	%rd2557, $str$3;
	cvta.global.u64 	%rd2558, %rd2557;
	{ // callseq 2072, 0
	.param .b64 param0;
	st.param.b64 	[param0], %rd2558;
	.param .b64 param1;
	st.param.b64 	[param1], 0;
	.param .b32 retval0;
	call.uni (retval0), 
	vprintf, 
	(
	param0, 
	param1
	);
	ld.param.b32 	%r2086, [retval0];
	} // callseq 2072
$L__BB1_1365:
	and.b64  	%rd2559, %rd21, 72057594037927936;
	setp.eq.s64 	%p472, %rd2559, 0;
	@%p472 bra 	$L__BB1_1367;
	mov.u64 	%rd2560, $str$2;
	cvta.global.u64 	%rd2561, %rd2560;
	{ // callseq 2073, 0
	.param .b64 param0;
	st.param.b64 	[param0], %rd2561;
	.param .b64 param1;
	st.param.b64 	[param1], 0;
	.param .b32 retval0;
	call.uni (retval0), 
	vprintf, 
	(
	param0, 
	param1
	);
	ld.param.b32 	%r2088, [retval0];
	} // callseq 2073
	bra.uni 	$L__BB1_1368;
$L__BB1_1367:
	mov.u64 	%rd2562, $str$3;
	cvta.global.u64 	%rd2563, %rd2562;
	{ // callseq 2074, 0
	.param .b64 param0;
	st.param.b64 	[param0], %rd2563;
	.param .b64 param1;
	st.param.b64 	[param1], 0;
	.param .b32 retval0;
	call.uni (retval0), 
	vprintf, 
	(
	param0, 
	param1
	);
	ld.param.b32 	%r2090, [retval0];
	} // callseq 2074
$L__BB1_1368:
	and.b64  	%rd2564, %rd21, 36028797018963968;
	setp.eq.s64 	%p473, %rd2564, 0;
	@%p473 bra 	$L__BB1_1370;
	mov.u64 	%rd2565, $str$2;
	cvta.global.u64 	%rd2566, %rd2565;
	{ // callseq 2075, 0
	.param .b64 param0;
	st.param.b64 	[param0], %rd2566;
	.param .b64 param1;
	st.param.b64 	[param1], 0;
	.param .b32 retval0;
	call.uni (retval0), 
	vprintf, 
	(
	param0, 
	param1
	);
	ld.param.b32 	%r2092, [retval0];
	} // callseq 2075
	bra.uni 	$L__BB1_1371;
$L__BB1_1370:
	mov.u64 	%rd2567, $str$3;
	cvta.global.u64 	%rd2568, %rd2567;
	{ // callseq 2076, 0
	.param .b64 param0;
	st.param.b64 	[param0], %rd2568;
	.param .b64 param1;
	st.param.b64 	[param1], 0;
	.param .b32 retval0;
	call.uni (retval0), 
	vprintf, 
	(
	param0, 
	param1
	);
	ld.param.b32 	%r2094, [retval0];
	} // callseq 2076
$L__BB1_1371:
	and.b64  	%rd2569, %rd21, 18014398509481984;
	setp.eq.s64 	%p474, %rd2569, 0;
	@%p474 bra 	$L__BB1_1373;
	mov.u64 	%rd2570, $str$2;
	cvta.global.u64 	%rd2571, %rd2570;
	{ // callseq 2077, 0
	.param .b64 param0;
	st.param.b64 	[param0], %rd2571;
	.param .b64 param1;
	st.param.b64 	[param1], 0;
	.param .b32 retval0;
	call.uni (retval0), 
	vprintf, 
	(
	param0, 
	param1
	);
	ld.param.b32 	%r2096, [retval0];
	} // callseq 2077
	bra.uni 	$L__BB1_1374;
$L__BB1_1373:
	mov.u64 	%rd2572, $str$3;
	cvta.global.u64 	%rd2573, %rd2572;
	{ // callseq 2078, 0
	.param .b64 param0;
	st.param.b64 	[param0], %rd2573;
	.param .b64 param1;
	st.param.b64 	[param1], 0;
	.param .b32 retval0;
	call.uni (retval0), 
	vprintf, 
	(
	param0, 
	param1
	);
	ld.param.b32 	%r2098, [retval0];
	} // callseq 2078
$L__BB1_1374:
	and.b64  	%rd2574, %rd21, 9007199254740992;
	setp.eq.s64 	%p475, %rd2574, 0;
	@%p475 bra 	$L__BB1_1376;
	mov.u64 	%rd2575, $str$2;
	cvta.global.u64 	%rd2576, %rd2575;
	{ // callseq 2079, 0
	.param .b64 param0;
	st.param.b64 	[param0], %rd2576;
	.param .b64 param1;
	st.param.b64 	[param1], 0;
	.param .b32 retval0;
	call.uni (retval0), 
	vprintf, 
	(
	param0, 
	param1
	);
	ld.param.b32 	%r2100, [retval0];
	} // callseq 2079
	bra.uni 	$L__BB1_1377;
$L__BB1_1376:
	mov.u64 	%rd2577, $str$3;
	cvta.global.u64 	%rd2578, %rd2577;
	{ // callseq 2080, 0
	.param .b64 param0;
	st.param.b64 	[param0], %rd2578;
	.param .b64 param1;
	st.param.b64 	[param1], 0;
	.param .b32 retval0;
	call.uni (retval0), 
	vprintf, 
	(
	param0, 
	param1
	);
	ld.param.b32 	%r2102, [retval0];
	} // callseq 2080
$L__BB1_1377:
	and.b64  	%rd2579, %rd21, 4503599627370496;
	setp.eq.s64 	%p476, %rd2579, 0;
	@%p476 bra 	$L__BB1_1379;
	mov.u64 	%rd2580, $str$2;
	cvta.global.u64 	%rd2581, %rd2580;
	{ // callseq 2081, 0
	.param .b64 param0;
	st.param.b64 	[param0], %rd2581;
	.param .b64 param1;
	st.param.b64 	[param1], 0;
	.param .b32 retval0;
	call.uni (retval0), 
	vprintf, 
	(
	param0, 
	param1
	);
	ld.param.b32 	%r2104, [retval0];
	} // callseq 2081
	bra.uni 	$L__BB1_1380;
$L__BB1_1379:
	mov.u64 	%rd2582, $str$3;
	cvta.global.u64 	%rd2583, %rd2582;
	{ // callseq 2082, 0
	.param .b64 param0;
	st.param.b64 	[param0], %rd2583;
	.param .b64 param1;
	st.param.b64 	[param1], 0;
	.param .b32 retval0;
	call.uni (retval0), 
	vprintf, 
	(
	param0, 
	param1
	);
	ld.param.b32 	%r2106, [retval0];
	} // callseq 2082
$L__BB1_1380:
	and.b64  	%rd2584, %rd21, 2251799813685248;
	setp.eq.s64 	%p477, %rd2584, 0;
	@%p477 bra 	$L__BB1_1382;
	mov.u64 	%rd2585, $str$2;
	cvta.global.u64 	%rd2586, %rd2585;
	{ // callseq 2083, 0
	.param .b64 param0;
	st.param.b64 	[param0], %rd2586;
	.param .b64 param1;
	st.param.b64 	[param1], 0;
	.param .b32 retval0;
	call.uni (retval0), 
	vprintf, 
	(
	param0, 
	param1
	);
	ld.param.b32 	%r2108, [retval0];
	} // callseq 2083
	bra.uni 	$L__BB1_1383;
$L__BB1_1382:
	mov.u64 	%rd2587, $str$3;
	cvta.global.u64 	%rd2588, %rd2587;
	{ // callseq 2084, 0
	.param .b64 param0;
	st.param.b64 	[param0], %rd2588;
	.param .b64 param1;
	st.param.b64 	[param1], 0;
	.param .b32 retval0;
	call.uni (retval0), 
	vprintf, 
	(
	param0, 
	param1
	);
	ld.param.b32 	%r2110, [retval0];
	} // callseq 2084
$L__BB1_1383:
	and.b64  	%rd2589, %rd21, 1125899906842624;
	setp.eq.s64 	%p478, %rd2589, 0;
	@%p478 bra 	$L__BB1_1385;
	mov.u64 	%rd2590, $str$2;
	cvta.global.u64 	%rd2591, %rd2590;
	{ // callseq 2085, 0
	.param .b64 param0;
	st.param.b64 	[param0], %rd2591;
	.param .b64 param1;
	st.param.b64 	[param1], 0;
	.param .b32 retval0;
	call.uni (retval0), 
	vprintf, 
	(
	param0, 
	param1
	);
	ld.param.b32 	%r2112, [retval0];
	} // callseq 2085
	bra.uni 	$L__BB1_1386;
$L__BB1_1385:
	mov.u64 	%rd2592, $str$3;
	cvta.global.u64 	%rd2593, %rd2592;
	{ // callseq 2086, 0
	.param .b64 param0;
	st.param.b64 	[param0], %rd2593;
	.param .b64 param1;
	st.param.b64 	[param1], 0;
	.param .b32 retval0;
	call.uni (retval0), 
	vprintf, 
	(
	param0, 
	param1
	);
	ld.param.b32 	%r2114, [retval0];
	} // callseq 2086
$L__BB1_1386:
	and.b64  	%rd2594, %rd21, 562949953421312;
	setp.eq.s64 	%p479, %rd2594, 0;
	@%p479 bra 	$L__BB1_1388;
	mov.u64 	%rd2595, $str$2;
	cvta.global.u64 	%rd2596, %rd2595;
	{ // callseq 2087, 0
	.param .b64 param0;
	st.param.b64 	[param0], %rd2596;
	.param .b64 param1;
	st.param.b64 	[param1], 0;
	.param .b32 retval0;
	call.uni (retval0), 
	vprintf, 
	(
	param0, 
	param1
	);
	ld.param.b32 	%r2116, [retval0];
	} // callseq 2087
	bra.uni 	$L__BB1_1389;
$L__BB1_1388:
	mov.u64 	%rd2597, $str$3;
	cvta.global.u64 	%rd2598, %rd2597;
	{ // callseq 2088, 0
	.param .b64 param0;
	st.param.b64 	[param0], %rd2598;
	.param .b64 param1;
	st.param.b64 	[param1], 0;
	.param .b32 retval0;
	call.uni (retval0), 
	vprintf, 
	(
	param0, 
	param1
	);
	ld.param.b32 	%r2118, [retval0];
	} // callseq 2088
$L__BB1_1389:
	and.b64  	%rd2599, %rd21, 281474976710656;
	setp.eq.s64 	%p480, %rd2599, 0;
	@%p480 bra 	$L__BB1_1391;
	mov.u64 	%rd2600, $str$2;
	cvta.global.u64 	%rd2601, %rd2600;
	{ // callseq 2089, 0
	.param .b64 param0;
	st.param.b64 	[param0], %rd2601;
	.param .b64 param1;
	st.param.b64 	[param1], 0;
	.param .b32 retval0;
	call.uni (retval0), 
	vprintf, 
	(
	param0, 
	param1
	);
	ld.param.b32 	%r2120, [retval0];
	} // callseq 2089
	bra.uni 	$L__BB1_1392;
$L__BB1_1391:
	mov.u64 	%rd2602, $str$3;
	cvta.global.u64 	%rd2603, %rd2602;
	{ // callseq 2090, 0
	.param .b64 param0;
	st.param.b64 	[param0], %rd2603;
	.param .b64 param1;
	st.param.b64 	[param1], 0;
	.param .b32 retval0;
	call.uni (retval0), 
	vprintf, 
	(
	param0, 
	param1
	);
	ld.param.b32 	%r2122, [retval0];
	} // callseq 2090
$L__BB1_1392:
	and.b64  	%rd2604, %rd21, 140737488355328;
	setp.eq.s64 	%p481, %rd2604, 0;
	@%p481 bra 	$L__BB1_1394;
	mov.u64 	%rd2605, $str$2;
	cvta.global.u64 	%rd2606, %rd2605;
	{ // callseq 2091, 0
	.param .b64 param0;
	st.param.b64 	[param0], %rd2606;
	.param .b64 param1;
	st.param.b64 	[param1], 0;
	.param .b32 retval0;
	call.uni (retval0), 
	vprintf, 
	(
	param0, 
	param1
	);
	ld.param.b32 	%r2124, [retval0];
	} // callseq 2091
	bra.uni 	$L__BB1_1395;
$L__BB1_1394:
	mov.u64 	%rd2607, $str$3;
	cvta.global.u64 	%rd2608, %rd2607;
	{ // callseq 2092, 0
	.param .b64 param0;
	st.param.b64 	[param0], %rd2608;
	.param .b64 param1;
	st.param.b64 	[param1], 0;
	.param .b32 retval0;
	call.uni (retval0), 
	vprintf, 
	(
	param0, 
	param1
	);
	ld.param.b32 	%r2126, [retval0];
	} // callseq 2092
$L__BB1_1395:
	and.b64  	%rd2609, %rd21, 70368744177664;
	setp.eq.s64 	%p482, %rd2609, 0;
	@%p482 bra 	$L__BB1_1397;
	mov.u64 	%rd2610, $str$2;
	cvta.global.u64 	%rd2611, %rd2610;
	{ // callseq 2093, 0
	.param .b64 param0;
	st.param.b64 	[param0], %rd2611;
	.param .b64 param1;
	st.param.b64 	[param1], 0;
	.param .b32 retval0;
	call.uni (retval0), 
	vprintf, 
	(
	param0, 
	param1
	);
	ld.param.b32 	%r2128, [retval0];
	} // callseq 2093
	bra.uni 	$L__BB1_1398;
$L__BB1_1397:
	mov.u64 	%rd2612, $str$3;
	cvta.global.u64 	%rd2613, %rd2612;
	{ // callseq 2094, 0
	.param .b64 param0;
	st.param.b64 	[param0], %rd2613;
	.param .b64 param1;
	st.param.b64 	[param1], 0;
	.param .b32 retval0;
	call.uni (retval0), 
	vprintf, 
	(
	param0, 
	param1
	);
	ld.param.b32 	%r2130, [retval0];
	} // callseq 2094
$L__BB1_1398:
	and.b64  	%rd2614, %rd21, 35184372088832;
	setp.eq.s64 	%p483, %rd2614, 0;
	@%p483 bra 	$L__BB1_1400;
	mov.u64 	%rd2615, $str$2;
	cvta.global.u64 	%rd2616, %rd2615;
	{ // callseq 2095, 0
	.param .b64 param0;
	st.param.b64 	[param0], %rd2616;
	.param .b64 param1;
	st.param.b64 	[param1], 0;
	.param .b32 retval0;
	call.uni (retval0), 
	vprintf, 
	(
	param0, 
	param1
	);
	ld.param.b32 	%r2132, [retval0];
	} // callseq 2095
	bra.uni 	$L__BB1_1401;
$L__BB1_1400:
	mov.u64 	%rd2617, $str$3;
	cvta.global.u64 	%rd2618, %rd2617;
	{ // callseq 2096, 0
	.param .b64 param0;
	st.param.b64 	[param0], %rd2618;
	.param .b64 param1;
	st.param.b64 	[param1], 0;
	.param .b32 retval0;
	call.uni (retval0), 
	vprintf, 
	(
	param0, 
	param1
	);
	ld.param.b32 	%r2134, [retval0];
	} // callseq 2096
$L__BB1_1401:
	and.b64  	%rd2619, %rd21, 17592186044416;
	setp.eq.s64 	%p484, %rd2619, 0;
	@%p484 bra 	$L__BB1_1403;
	mov.u64 	%rd2620, $str$2;
	cvta.global.u64 	%rd2621, %rd2620;
	{ // callseq 2097, 0
	.param .b64 param0;
	st.param.b64 	[param0], %rd2621;
	.param .b64 param1;
	st.param.b64 	[param1], 0;
	.param .b32 retval0;
	call.uni (retval0), 
	vprintf, 
	(
	param0, 
	param1
	);
	ld.param.b32 	%r2136, [retval0];
	} // callseq 2097
	bra.uni 	$L__BB1_1404;
$L__BB1_1403:
	mov.u64 	%rd2622, $str$3;
	cvta.global.u64 	%rd2623, %rd2622;
	{ // callseq 2098, 0
	.param .b64 param0;
	st.param.b64 	[param0], %rd2623;
	.param .b64 param1;
	st.param.b64 	[param1], 0;
	.param .b32 retval0;
	call.uni (retval0), 
	vprintf, 
	(
	param0, 
	param1
	);
	ld.param.b32 	%r2138, [retval0];
	} // callseq 2098
$L__BB1_1404:
	and.b64  	%rd2624, %rd21, 8796093022208;
	setp.eq.s64 	%p485, %rd2624, 0;
	@%p485 bra 	$L__BB1_1406;
	mov.u64 	%rd2625, $str$2;
	cvta.global.u64 	%rd2626, %rd2625;
	{ // callseq 2099, 0
	.param .b64 param0;
	st.param.b64 	[param0], %rd2626;
	.param .b64 param1;
	st.param.b64 	[param1], 0;
	.param .b32 retval0;
	call.uni (retval0), 
	vprintf, 
	(
	param0, 
	param1
	);
	ld.param.b32 	%r2140, [retval0];
	} // callseq 2099
	bra.uni 	$L__BB1_1407;
$L__BB1_1406:
	mov.u64 	%rd2627, $str$3;
	cvta.global.u64 	%rd2628, %rd2627;
	{ // callseq 2100, 0
	.param .b64 param0;
	st.param.b64 	[param0], %rd2628;
	.param .b64 param1;
	st.param.b64 	[param1], 0;
	.param .b32 retval0;
	call.uni (retval0), 
	vprintf, 
	(
	param0, 
	param1
	);
	ld.param.b32 	%r2142, [retval0];
	} // callseq 2100
$L__BB1_1407:
	shr.u64 	%rd2629, %rd21, 31;
	cvt.u32.u64 	%r2144, %rd2629;
	shr.s32 	%r2145, %r2144, 12;
	cvta.to.local.u64 	%rd2631, %rd39;
	st.local.u32 	[%rd2631], %r2145;
	cvta.global.u64 	%rd2633, %rd146;
	{ // callseq 2101, 0
	.param .b64 param0;
	st.param.b64 	[param0], %rd2633;
	.param .b64 param1;
	st.param.b64 	[param1], %rd39;
	.param .b32 retval0;
	call.uni (retval0), 
	vprintf, 
	(
	param0, 
	param1
	);
	ld.param.b32 	%r2146, [retval0];
	} // callseq 2101
	shr.u64 	%rd2634, %rd21, 42;
	and.b64  	%rd22, %rd2634, 1;
	setp.eq.s64 	%p486, %rd22, 0;
	@%p486 bra 	$L__BB1_1409;
	mov.u64 	%rd2635, $str$2;
	cvta.global.u64 	%rd2636, %rd2635;
	{ // callseq 2102, 0
	.param .b64 param0;
	st.param.b64 	[param0], %rd2636;
	.param .b64 param1;
	st.param.b64 	[param1], 0;
	.param .b32 retval0;
	call.uni (retval0), 
	vprintf, 
	(
	param0, 
	param1
	);
	ld.param.b32 	%r2148, [retval0];
	} // callseq 2102
	bra.uni 	$L__BB1_1410;
$L__BB1_1409:
	mov.u64 	%rd2637, $str$3;
	cvta.global.u64 	%rd2638, %rd2637;
	{ // callseq 2103, 0
	.param .b64 param0;
	st.param.b64 	[param0], %rd2638;
	.param .b64 param1;
	st.param.b64 	[param1], 0;
	.param .b32 retval0;
	call.uni (retval0), 
	vprintf, 
	(
	param0, 
	param1
	);
	ld.param.b32 	%r2150, [retval0];
	} // callseq 2103
$L__BB1_1410:
	cvta.to.local.u64 	%rd2640, %rd39;
	st.local.u32 	[%rd2640], %rd22;
	cvta.global.u64 	%rd2642, %rd41;
	{ // callseq 2104, 0
	.param .b64 param0;
	st.param.b64 	[param0], %rd2642;
	.param .b64 param1;
	st.param.b64 	[param1], %rd39;
	.param .b32 retval0;
	call.uni (retval0), 
	vprintf, 
	(
	param0, 
	param1
	);
	ld.param.b32 	%r2152, [retval0];
	} // callseq 2104
	and.b64  	%rd2643, %rd21, 2199023255552;
	setp.eq.s64 	%p487, %rd2643, 0;
	@%p487 bra 	$L__BB1_1412;
	mov.u64 	%rd2644, $str$2;
	cvta.global.u64 	%rd2645, %rd2644;
	{ // callseq 2105, 0
	.param .b64 param0;
	st.param.b64 	[param0], %rd2645;
	.param .b64 param1;
	st.param.b64 	[param1], 0;
	.param .b32 retval0;
	call.uni (retval0), 
	vprintf, 
	(
	param0, 
	param1
	);
	ld.param.b32 	%r2154, [retval0];
	} // callseq 2105
	bra.uni 	$L__BB1_1413;
$L__BB1_1412:
	mov.u64 	%rd2646, $str$3;
	cvta.global.u64 	%rd2647, %rd2646;
	{ // callseq 2106, 0
	.param .b64 param0;
	st.param.b64 	[param0], %rd2647;
	.param .b64 param1;
	st.param.b64 	[param1], 0;
	.param .b32 retval0;
	call.uni (retval0), 
	vprintf, 
	(
	param0, 
	param1
	);
	ld.param.b32 	%r2156, [retval0];
	} // callseq 2106
$L__BB1_1413:
	and.b64  	%rd2648, %rd21, 1099511627776;
	setp.eq.s64 	%p488, %rd2648, 0;
	@%p488 bra 	$L__BB1_1415;
	mov.u64 	%rd2649, $str$2;
	cvta.global.u64 	%rd2650, %rd2649;
	{ // callseq 2107, 0
	.param .b64 param0;
	st.param.b64 	[param0], %rd2650;
	.param .b64 param1;
	st.param.b64 	[param1], 0;
	.param .b32 retval0;
	call.uni (retval0), 
	vprintf, 
	(
	param0, 
	param1
	);
	ld.param.b32 	%r2158, [retval0];
	} // callseq 2107
	bra.uni 	$L__BB1_1416;
$L__BB1_1415:
	mov.u64 	%rd2651, $str$3;
	cvta.global.u64 	%rd2652, %rd2651;
	{ // callseq 2108, 0
	.param .b64 param0;
	st.param.b64 	[param0], %rd2652;
	.param .b64 param1;
	st.param.b64 	[param1], 0;
	.param .b32 retval0;
	call.uni (retval0), 
	vprintf, 
	(
	param0, 
	param1
	);
	ld.param.b32 	%r2160, [retval0];
	} // callseq 2108
$L__BB1_1416:
	and.b64  	%rd2653, %rd21, 549755813888;
	setp.eq.s64 	%p489, %rd2653, 0;
	@%p489 bra 	$L__BB1_1418;
	mov.u64 	%rd2654, $str$2;
	cvta.global.u64 	%rd2655, %rd2654;
	{ // callseq 2109, 0
	.param .b64 param0;
	st.param.b64 	[param0], %rd2655;
	.param .b64 param1;
	st.param.b64 	[param1], 0;
	.param .b32 retval0;
	call.uni (retval0), 
	vprintf, 
	(
	param0, 
	param1
	);
	ld.param.b32 	%r2162, [retval0];
	} // callseq 2109
	bra.uni 	$L__BB1_1419;
$L__BB1_1418:
	mov.u64 	%rd2656, $str$3;
	cvta.global.u64 	%rd2657, %rd2656;
	{ // callseq 2110, 0
	.param .b64 param0;
	st.param.b64 	[param0], %rd2657;
	.param .b64 param1;
	st.param.b64 	[param1], 0;
	.param .b32 retval0;
	call.uni (retval0), 
	vprintf, 
	(
	param0, 
	param1
	);
	ld.param.b32 	%r2164, [retval0];
	} // callseq 2110
$L__BB1_1419:
	and.b64  	%rd2658, %rd21, 274877906944;
	setp.eq.s64 	%p490, %rd2658, 0;
	@%p490 bra 	$L__BB1_1421;
	mov.u64 	%rd2659, $str$2;
	cvta.global.u64 	%rd2660, %rd2659;
	{ // callseq 2111, 0
	.param .b64 param0;
	st.param.b64 	[param0], %rd2660;
	.param .b64 param1;
	st.param.b64 	[param1], 0;
	.param .b32 retval0;
	call.uni (retval0), 
	vprintf, 
	(
	param0, 
	param1
	);
	ld.param.b32 	%r2166, [retval0];
	} // callseq 2111
	bra.uni 	$L__BB1_1422;
$L__BB1_1421:
	mov.u64 	%rd2661, $str$3;
	cvta.global.u64 	%rd2662, %rd2661;
	{ // callseq 2112, 0
	.param .b64 param0;
	st.param.b64 	[param0], %rd2662;
	.param .b64 param1;
	st.param.b64 	[param1], 0;
	.param .b32 retval0;
	call.uni (retval0), 
	vprintf, 
	(
	param0, 
	param1
	);
	ld.param.b32 	%r2168, [retval0];
	} // callseq 2112
$L__BB1_1422:
	and.b64  	%rd2663, %rd21, 137438953472;
	setp.eq.s64 	%p491, %rd2663, 0;
	@%p491 bra 	$L__BB1_1424;
	mov.u64 	%rd2664, $str$2;
	cvta.global.u64 	%rd2665, %rd2664;
	{ // callseq 2113, 0
	.param .b64 param0;
	st.param.b64 	[param0], %rd2665;
	.param .b64 param1;
	st.param.b64 	[param1], 0;
	.param .b32 retval0;
	call.uni (retval0), 
	vprintf, 
	(
	param0, 
	param1
	);
	ld.param.b32 	%r2170, [retval0];
	} // callseq 2113
	bra.uni 	$L__BB1_1425;
$L__BB1_1424:
	mov.u64 	%rd2666, $str$3;
	cvta.global.u64 	%rd2667, %rd2666;
	{ // callseq 2114, 0
	.param .b64 param0;
	st.param.b64 	[param0], %rd2667;
	.param .b64 param1;
	st.param.b64 	[param1], 0;
	.param .b32 retval0;
	call.uni (retval0), 
	vprintf, 
	(
	param0, 
	param1
	);
	ld.param.b32 	%r2172, [retval0];
	} // callseq 2114
$L__BB1_1425:
	and.b64  	%rd2668, %rd21, 68719476736;
	setp.eq.s64 	%p492, %rd2668, 0;
	@%p492 bra 	$L__BB1_1427;
	mov.u64 	%rd2669, $str$2;
	cvta.global.u64 	%rd2670, %rd2669;
	{ // callseq 2115, 0
	.param .b64 param0;
	st.param.b64 	[param0], %rd2670;
	.param .b64 param1;
	st.param.b64 	[param1], 0;
	.param .b32 retval0;
	call.uni (retval0), 
	vprintf, 
	(
	param0, 
	param1
	);
	ld.param.b32 	%r2174, [retval0];
	} // callseq 2115
	bra.uni 	$L__BB1_1428;
$L__BB1_1427:
	mov.u64 	%rd2671, $str$3;
	cvta.global.u64 	%rd2672, %rd2671;
	{ // callseq 2116, 0
	.param .b64 param0;
	st.param.b64 	[param0], %rd2672;
	.param .b64 param1;
	st.param.b64 	[param1], 0;
	.param .b32 retval0;
	call.uni (retval0), 
	vprintf, 
	(
	param0, 
	param1
	);
	ld.param.b32 	%r2176, [retval0];
	} // callseq 2116
$L__BB1_1428:
	and.b64  	%rd2673, %rd21, 34359738368;
	setp.eq.s64 	%p493, %rd2673, 0;
	@%p493 bra 	$L__BB1_1430;
	mov.u64 	%rd2674, $str$2;
	cvta.global.u64 	%rd2675, %rd2674;
	{ // callseq 2117, 0
	.param .b64 param0;
	st.param.b64 	[param0], %rd2675;
	.param .b64 param1;
	st.param.b64 	[param1], 0;
	.param .b32 retval0;
	call.uni (retval0), 
	vprintf, 
	(
	param0, 
	param1
	);
	ld.param.b32 	%r2178, [retval0];
	} // callseq 2117
	bra.uni 	$L__BB1_1431;
$L__BB1_1430:
	mov.u64 	%rd2676, $str$3;
	cvta.global.u64 	%rd2677, %rd2676;
	{ // callseq 2118, 0
	.param .b64 param0;
	st.param.b64 	[param0], %rd2677;
	.param .b64 param1;
	st.param.b64 	[param1], 0;
	.param .b32 retval0;
	call.uni (retval0), 
	vprintf, 
	(
	param0, 
	param1
	);
	ld.param.b32 	%r2180, [retval0];
	} // callseq 2118
$L__BB1_1431:
	and.b64  	%rd2678, %rd21, 17179869184;
	setp.eq.s64 	%p494, %rd2678, 0;
	@%p494 bra 	$L__BB1_1433;
	mov.u64 	%rd2679, $str$2;
	cvta.global.u64 	%rd2680, %rd2679;
	{ // callseq 2119, 0
	.param .b64 param0;
	st.param.b64 	[param0], %rd2680;
	.param .b64 param1;
	st.param.b64 	[param1], 0;
	.param .b32 retval0;
	call.uni (retval0), 
	vprintf, 
	(
	param0, 
	param1
	);
	ld.param.b32 	%r2182, [retval0];
	} // callseq 2119
	bra.uni 	$L__BB1_1434;
$L__BB1_1433:
	mov.u64 	%rd2681, $str$3;
	cvta.global.u64 	%rd2682, %rd2681;
	{ // callseq 2120, 0
	.param .b64 param0;
	st.param.b64 	[param0], %rd2682;
	.param .b64 param1;
	st.param.b64 	[param1], 0;
	.param .b32 retval0;
	call.uni (retval0), 
	vprintf, 
	(
	param0, 
	param1
	);
	ld.param.b32 	%r2184, [retval0];
	} // callseq 2120
$L__BB1_1434:
	and.b64  	%rd2683, %rd21, 8589934592;
	setp.eq.s64 	%p495, %rd2683, 0;
	@%p495 bra 	$L__BB1_1436;
	mov.u64 	%rd2684, $str$2;
	cvta.global.u64 	%rd2685, %rd2684;
	{ // callseq 2121, 0
	.param .b64 param0;
	st.param.b64 	[param0], %rd2685;
	.param .b64 param1;
	st.param.b64 	[param1], 0;
	.param .b32 retval0;
	call.uni (retval0), 
	vprintf, 
	(
	param0, 
	param1
	);
	ld.param.b32 	%r2186, [retval0];
	} // callseq 2121
	bra.uni 	$L__BB1_1437;
$L__BB1_1436:
	mov.u64 	%rd2686, $str$3;
	cvta.global.u64 	%rd2687, %rd2686;
	{ // callseq 2122, 0
	.param .b64 param0;
	st.param.b64 	[param0], %rd2687;
	.param .b64 param1;
	st.param.b64 	[param1], 0;
	.param .b32 retval0;
	call.uni (retval0), 
	vprintf, 
	(
	param0, 
	param1
	);
	ld.param.b32 	%r2188, [retval0];
	} // callseq 2122
$L__BB1_1437:
	and.b64  	%rd2688, %rd21, 4294967296;
	setp.eq.s64 	%p496, %rd2688, 0;
	@%p496 bra 	$L__BB1_1439;
	mov.u64 	%rd2689, $str$2;
	cvta.global.u64 	%rd2690, %rd2689;
	{ // callseq 2123, 0
	.param .b64 param0;
	st.param.b64 	[param0], %rd2690;
	.param .b64 param1;
	st.param.b64 	[param1], 0;
	.param .b32 retval0;
	call.uni (retval0), 
	vprintf, 
	(
	param0, 
	param1
	);
	ld.param.b32 	%r2190, [retval0];
	} // callseq 2123
	bra.uni 	$L__BB1_1440;
$L__BB1_1439:
	mov.u64 	%rd2691, $str$3;
	cvta.global.u64 	%rd2692, %rd2691;
	{ // callseq 2124, 0
	.param .b64 param0;
	st.param.b64 	[param0], %rd2692;
	.param .b64 param1;
	st.param.b64 	[param1], 0;
	.param .b32 retval0;
	call.uni (retval0), 
	vprintf, 
	(
	param0, 
	param1
	);
	ld.param.b32 	%r2192, [retval0];
	} // callseq 2124
$L__BB1_1440:
	and.b64  	%rd2693, %rd21, 2147483648;
	setp.eq.s64 	%p497, %rd2693, 0;
	@%p497 bra 	$L__BB1_1442;
	mov.u64 	%rd2694, $str$2;
	cvta.global.u64 	%rd2695, %rd2694;
	{ // callseq 2125, 0
	.param .b64 param0;
	st.param.b64 	[param0], %rd2695;
	.param .b64 param1;
	st.param.b64 	[param1], 0;
	.param .b32 retval0;
	call.uni (retval0), 
	vprintf, 
	(
	param0, 
	param1
	);
	ld.param.b32 	%r2194, [retval0];
	} // callseq 2125
	bra.uni 	$L__BB1_1443;
$L__BB1_1442:
	mov.u64 	%rd2696, $str$3;
	cvta.global.u64 	%rd2697, %rd2696;
	{ // callseq 2126, 0
	.param .b64 param0;
	st.param.b64 	[param0], %rd2697;
	.param .b64 param1;
	st.param.b64 	[param1], 0;
	.param .b32 retval0;
	call.uni (retval0), 
	vprintf, 
	(
	param0, 
	param1
	);
	ld.param.b32 	%r2196, [retval0];
	} // callseq 2126
$L__BB1_1443:
	and.b64  	%rd2698, %rd21, 1073741824;
	setp.eq.s64 	%p498, %rd2698, 0;
	@%p498 bra 	$L__BB1_1445;
	mov.u64 	%rd2699, $str$2;
	cvta.global.u64 	%rd2700, %rd2699;
	{ // callseq 2127, 0
	.param .b64 param0;
	st.param.b64 	[param0], %rd2700;
	.param .b64 param1;
	st.param.b64 	[param1], 0;
	.param .b32 retval0;
	call.uni (retval0), 
	vprintf, 
	(
	param0, 
	param1
	);
	ld.param.b32 	%r2198, [retval0];
	} // callseq 2127
	bra.uni 	$L__BB1_1446;
$L__BB1_1445:
	mov.u64 	%rd2701, $str$3;
	cvta.global.u64 	%rd2702, %rd2701;
	{ // callseq 2128, 0
	.param .b64 param0;
	st.param.b64 	[param0], %rd2702;
	.param .b64 param1;
	st.param.b64 	[param1], 0;
	.param .b32 retval0;
	call.uni (retval0), 
	vprintf, 
	(
	param0, 
	param1
	);
	ld.param.b32 	%r2200, [retval0];
	} // callseq 2128
$L__BB1_1446:
	and.b64  	%rd2703, %rd21, 536870912;
	setp.eq.s64 	%p499, %rd2703, 0;
	@%p499 bra 	$L__BB1_1448;
	mov.u64 	%rd2704, $str$2;
	cvta.global.u64 	%rd2705, %rd2704;
	{ // callseq 2129, 0
	.param .b64 param0;
	st.param.b64 	[param0], %rd2705;
	.param .b64 param1;
	st.param.b64 	[param1], 0;
	.param .b32 retval0;
	call.uni (retval0), 
	vprintf, 
	(
	param0, 
	param1
	);
	ld.param.b32 	%r2202, [retval0];
	} // callseq 2129
	bra.uni 	$L__BB1_1449;
$L__BB1_1448:
	mov.u64 	%rd2706, $str$3;
	cvta.global.u64 	%rd2707, %rd2706;
	{ // callseq 2130, 0
	.param .b64 param0;
	st.param.b64 	[param0], %rd2707;
	.param .b64 param1;
	st.param.b64 	[param1], 0;
	.param .b32 retval0;
	call.uni (retval0), 
	vprintf, 
	(
	param0, 
	param1
	);
	ld.param.b32 	%r2204, [retval0];
	} // callseq 2130
$L__BB1_1449:
	and.b64  	%rd2708, %rd21, 268435456;
	setp.eq.s64 	%p500, %rd2708, 0;
	@%p500 bra 	$L__BB1_1451;
	mov.u64 	%rd2709, $str$2;
	cvta.global.u64 	%rd2710, %rd2709;
	{ // callseq 2131, 0
	.param .b64 param0;
	st.param.b64 	[param0], %rd2710;
	.param .b64 param1;
	st.param.b64 	[param1], 0;
	.param .b32 retval0;
	call.uni (retval0), 
	vprintf, 
	(
	param0, 
	param1
	);
	ld.param.b32 	%r2206, [retval0];
	} // callseq 2131
	bra.uni 	$L__BB1_1452;
$L__BB1_1451:
	mov.u64 	%rd2711, $str$3;
	cvta.global.u64 	%rd2712, %rd2711;
	{ // callseq 2132, 0
	.param .b64 param0;
	st.param.b64 	[param0], %rd2712;
	.param .b64 param1;
	st.param.b64 	[param1], 0;
	.param .b32 retval0;
	call.uni (retval0), 
	vprintf, 
	(
	param0, 
	param1
	);
	ld.param.b32 	%r2208, [retval0];
	} // callseq 2132
$L__BB1_1452:
	and.b64  	%rd2713, %rd21, 134217728;
	setp.eq.s64 	%p501, %rd2713, 0;
	@%p501 bra 	$L__BB1_1454;
	mov.u64 	%rd2714, $str$2;
	cvta.global.u64 	%rd2715, %rd2714;
	{ // callseq 2133, 0
	.param .b64 param0;
	st.param.b64 	[param0], %rd2715;
	.param .b64 param1;
	st.param.b64 	[param1], 0;
	.param .b32 retval0;
	call.uni (retval0), 
	vprintf, 
	(
	param0, 
	param1
	);
	ld.param.b32 	%r2210, [retval0];
	} // callseq 2133
	bra.uni 	$L__BB1_1455;
$L__BB1_1454:
	mov.u64 	%rd2716, $str$3;
	cvta.global.u64 	%rd2717, %rd2716;
	{ // callseq 2134, 0
	.param .b64 param0;
	st.param.b64 	[param0], %rd2717;
	.param .b64 param1;
	st.param.b64 	[param1], 0;
	.param .b32 retval0;
	call.uni (retval0), 
	vprintf, 
	(
	param0, 
	param1
	);
	ld.param.b32 	%r2212, [retval0];
	} // callseq 2134
$L__BB1_1455:
	and.b64  	%rd2718, %rd21, 67108864;
	setp.eq.s64 	%p502, %rd2718, 0;
	@%p502 bra 	$L__BB1_1457;
	mov.u64 	%rd2719, $str$2;
	cvta.global.u64 	%rd2720, %rd2719;
	{ // callseq 2135, 0
	.param .b64 param0;
	st.param.b64 	[param0], %rd2720;
	.param .b64 param1;
	st.param.b64 	[param1], 0;
	.param .b32 retval0;
	call.uni (retval0), 
	vprintf, 
	(
	param0, 
	param1
	);
	ld.param.b32 	%r2214, [retval0];
	} // callseq 2135
	bra.uni 	$L__BB1_1458;
$L__BB1_1457:
	mov.u64 	%rd2721, $str$3;
	cvta.global.u64 	%rd2722, %rd2721;
	{ // callseq 2136, 0
	.param .b64 param0;
	st.param.b64 	[param0], %rd2722;
	.param .b64 param1;
	st.param.b64 	[param1], 0;
	.param .b32 retval0;
	call.uni (retval0), 
	vprintf, 
	(
	param0, 
	param1
	);
	ld.param.b32 	%r2216, [retval0];
	} // callseq 2136
$L__BB1_1458:
	and.b64  	%rd2723, %rd21, 33554432;
	setp.eq.s64 	%p503, %rd2723, 0;
	@%p503 bra 	$L__BB1_1460;
	mov.u64 	%rd2724, $str$2;
	cvta.global.u64 	%rd2725, %rd2724;
	{ // callseq 2137, 0
	.param .b64 param0;
	st.param.b64 	[param0], %rd2725;
	.param .b64 param1;
	st.param.b64 	[param1], 0;
	.param .b32 retval0;
	call.uni (retval0), 
	vprintf, 
	(
	param0, 
	param1
	);
	ld.param.b32 	%r2218, [retval0];
	} // callseq 2137
	bra.uni 	$L__BB1_1461;
$L__BB1_1460:
	mov.u64 	%rd2726, $str$3;
	cvta.global.u64 	%rd2727, %rd2726;
	{ // callseq 2138, 0
	.param .b64 param0;
	st.param.b64 	[param0], %rd2727;
	.param .b64 param1;
	st.param.b64 	[param1], 0;
	.param .b32 retval0;
	call.uni (retval0), 
	vprintf, 
	(
	param0, 
	param1
	);
	ld.param.b32 	%r2220, [retval0];
	} // callseq 2138
$L__BB1_1461:
	and.b64  	%rd2728, %rd21, 16777216;
	setp.eq.s64 	%p504, %rd2728, 0;
	@%p504 bra 	$L__BB1_1463;
	mov.u64 	%rd2729, $str$2;
	cvta.global.u64 	%rd2730, %rd2729;
	{ // callseq 2139, 0
	.param .b64 param0;
	st.param.b64 	[param0], %rd2730;
	.param .b64 param1;
	st.param.b64 	[param1], 0;
	.param .b32 retval0;
	call.uni (retval0), 
	vprintf, 
	(
	param0, 
	param1
	);
	ld.param.b32 	%r2222, [retval0];
	} // callseq 2139
	bra.uni 	$L__BB1_1464;
$L__BB1_1463:
	mov.u64 	%rd2731, $str$3;
	cvta.global.u64 	%rd2732, %rd2731;
	{ // callseq 2140, 0
	.param .b64 param0;
	st.param.b64 	[param0], %rd2732;
	.param .b64 param1;
	st.param.b64 	[param1], 0;
	.param .b32 retval0;
	call.uni (retval0), 
	vprintf, 
	(
	param0, 
	param1
	);
	ld.param.b32 	%r2224, [retval0];
	} // callseq 2140
$L__BB1_1464:
	and.b64  	%rd2733, %rd21, 8388608;
	setp.eq.s64 	%p505, %rd2733, 0;
	@%p505 bra 	$L__BB1_1466;
	mov.u64 	%rd2734, $str$2;
	cvta.global.u64 	%rd2735, %rd2734;
	{ // callseq 2141, 0
	.param .b64 param0;
	st.param.b64 	[param0], %rd2735;
	.param .b64 param1;
	st.param.b64 	[param1], 0;
	.param .b32 retval0;
	call.uni (retval0), 
	vprintf, 
	(
	param0, 
	param1
	);
	ld.param.b32 	%r2226, [retval0];
	} // callseq 2141
	bra.uni 	$L__BB1_1467;
$L__BB1_1466:
	mov.u64 	%rd2736, $str$3;
	cvta.global.u64 	%rd2737, %rd2736;
	{ // callseq 2142, 0
	.param .b64 param0;
	st.param.b64 	[param0], %rd2737;
	.param .b64 param1;
	st.param.b64 	[param1], 0;
	.param .b32 retval0;
	call.uni (retval0), 
	vprintf, 
	(
	param0, 
	param1
	);
	ld.param.b32 	%r2228, [retval0];
	} // callseq 2142
$L__BB1_1467:
	and.b64  	%rd2738, %rd21, 4194304;
	setp.eq.s64 	%p506, %rd2738, 0;
	@%p506 bra 	$L__BB1_1469;
	mov.u64 	%rd2739, $str$2;
	cvta.global.u64 	%rd2740, %rd2739;
	{ // callseq 2143, 0
	.param .b64 param0;
	st.param.b64 	[param0], %rd2740;
	.param .b64 param1;
	st.param.b64 	[param1], 0;
	.param .b32 retval0;
	call.uni (retval0), 
	vprintf, 
	(
	param0, 
	param1
	);
	ld.param.b32 	%r2230, [retval0];
	} // callseq 2143
	bra.uni 	$L__BB1_1470;
$L__BB1_1469:
	mov.u64 	%rd2741, $str$3;
	cvta.global.u64 	%rd2742, %rd2741;
	{ // callseq 2144, 0
	.param .b64 param0;
	st.param.b64 	[param0], %rd2742;
	.param .b64 param1;
	st.param.b64 	[param1], 0;
	.param .b32 retval0;
	call.uni (retval0), 
	vprintf, 
	(
	param0, 
	param1
	);
	ld.param.b32 	%r2232, [retval0];
	} // callseq 2144
$L__BB1_1470:
	and.b64  	%rd2743, %rd21, 2097152;
	setp.eq.s64 	%p507, %rd2743, 0;
	@%p507 bra 	$L__BB1_1472;
	mov.u64 	%rd2744, $str$2;
	cvta.global.u64 	%rd2745, %rd2744;
	{ // callseq 2145, 0
	.param .b64 param0;
	st.param.b64 	[param0], %rd2745;
	.param .b64 param1;
	st.param.b64 	[param1], 0;
	.param .b32 retval0;
	call.uni (retval0), 
	vprintf, 
	(
	param0, 
	param1
	);
	ld.param.b32 	%r2234, [retval0];
	} // callseq 2145
	bra.uni 	$L__BB1_1473;
$L__BB1_1472:
	mov.u64 	%rd2746, $str$3;
	cvta.global.u64 	%rd2747, %rd2746;
	{ // callseq 2146, 0
	.param .b64 param0;
	st.param.b64 	[param0], %rd2747;
	.param .b64 param1;
	st.param.b64 	[param1], 0;
	.param .b32 retval0;
	call.uni (retval0), 
	vprintf, 
	(
	param0, 
	param1
	);
	ld.param.b32 	%r2236, [retval0];
	} // callseq 2146
$L__BB1_1473:
	shr.u64 	%rd2748, %rd21, 10;
	cvt.u32.u64 	%r2238, %rd2748;
	shr.s32 	%r2239, %r2238, 11;
	cvta.to.local.u64 	%rd2750, %rd39;
	st.local.u32 	[%rd2750], %r2239;
	cvta.global.u64 	%rd2752, %rd146;
	{ // callseq 2147, 0
	.param .b64 param0;
	st.param.b64 	[param0], %rd2752;
	.param .b64 param1;
	st.param.b64 	[param1], %rd39;
	.param .b32 retval0;
	call.uni (retval0), 
	vprintf, 
	(
	param0, 
	param1
	);
	ld.param.b32 	%r2240, [retval0];
	} // callseq 2147
	and.b64  	%rd2753, %rd21, 1048576;
	setp.eq.s64 	%p508, %rd2753, 0;
	@%p508 bra 	$L__BB1_1475;
	mov.u64 	%rd2754, $str$2;
	cvta.global.u64 	%rd2755, %rd2754;
	{ // callseq 2148, 0
	.param .b64 param0;
	st.param.b64 	[param0], %rd2755;
	.param .b64 param1;
	st.param.b64 	[param1], 0;
	.param .b32 retval0;
	call.uni (retval0), 
	vprintf, 
	(
	param0, 
	param1
	);
	ld.param.b32 	%r2242, [retval0];
	} // callseq 2148
	bra.uni 	$L__BB1_1476;
$L__BB1_1475:
	mov.u64 	%rd2756, $str$3;
	cvta.global.u64 	%rd2757, %rd2756;
	{ // callseq 2149, 0
	.param .b64 param0;
	st.param.b64 	[param0], %rd2757;
	.param .b64 param1;
	st.param.b64 	[param1], 0;
	.param .b32 retval0;
	call.uni (retval0), 
	vprintf, 
	(
	param0, 
	param1
	);
	ld.param.b32 	%r2244, [retval0];
	} // callseq 2149
$L__BB1_1476:
	and.b64  	%rd2758, %rd21, 524288;
	setp.eq.s64 	%p509, %rd2758, 0;
	@%p509 bra 	$L__BB1_1478;
	mov.u64 	%rd2759, $str$2;
	cvta.global.u64 	%rd2760, %rd2759;
	{ // callseq 2150, 0
	.param .b64 param0;
	st.param.b64 	[param0], %rd2760;
	.param .b64 param1;
	st.param.b64 	[param1], 0;
	.param .b32 retval0;
	call.uni (retval0), 
	vprintf, 
	(
	param0, 
	param1
	);
	ld.param.b32 	%r2246, [retval0];
	} // callseq 2150
	bra.uni 	$L__BB1_1479;
$L__BB1_1478:
	mov.u64 	%rd2761, $str$3;
	cvta.global.u64 	%rd2762, %rd2761;
	{ // callseq 2151, 0
	.param .b64 param0;
	st.param.b64 	[param0], %rd2762;
	.param .b64 param1;
	st.param.b64 	[param1], 0;
	.param .b32 retval0;
	call.uni (retval0), 
	vprintf, 
	(
	param0, 
	param1
	);
	ld.param.b32 	%r2248, [retval0];
	} // callseq 2151
$L__BB1_1479:
	and.b64  	%rd2763, %rd21, 262144;
	setp.eq.s64 	%p510, %rd2763, 0;
	@%p510 bra 	$L__BB1_1481;
	mov.u64 	%rd2764, $str$2;
	cvta.global.u64 	%rd2765, %rd2764;
	{ // callseq 2152, 0
	.param .b64 param0;
	st.param.b64 	[param0], %rd2765;
	.param .b64 param1;
	st.param.b64 	[param1], 0;
	.param .b32 retval0;
	call.uni (retval0), 
	vprintf, 
	(
	param0, 
	param1
	);
	ld.param.b32 	%r2250, [retval0];
	} // callseq 2152
	bra.uni 	$L__BB1_1482;
$L__BB1_1481:
	mov.u64 	%rd2766, $str$3;
	cvta.global.u64 	%rd2767, %rd2766;
	{ // callseq 2153, 0
	.param .b64 param0;
	st.param.b64 	[param0], %rd2767;
	.param .b64 param1;
	st.param.b64 	[param1], 0;
	.param .b32 retval0;
	call.uni (retval0), 
	vprintf, 
	(
	param0, 
	param1
	);
	ld.param.b32 	%r2252, [retval0];
	} // callseq 2153
$L__BB1_1482:
	and.b64  	%rd2768, %rd21, 131072;
	setp.eq.s64 	%p511, %rd2768, 0;
	@%p511 bra 	$L__BB1_1484;
	mov.u64 	%rd2769, $str$2;
	cvta.global.u64 	%rd2770, %rd2769;
	{ // callseq 2154, 0
	.param .b64 param0;
	st.param.b64 	[param0], %rd2770;
	.param .b64 param1;
	st.param.b64 	[param1], 0;
	.param .b32 retval0;
	call.uni (retval0), 
	vprintf, 
	(
	param0, 
	param1
	);
	ld.param.b32 	%r2254, [retval0];
	} // callseq 2154
	bra.uni 	$L__BB1_1485;
$L__BB1_1484:
	mov.u64 	%rd2771, $str$3;
	cvta.global.u64 	%rd2772, %rd2771;
	{ // callseq 2155, 0
	.param .b64 param0;
	st.param.b64 	[param0], %rd2772;
	.param .b64 param1;
	st.param.b64 	[param1], 0;
	.param .b32 retval0;
	call.uni (retval0), 
	vprintf, 
	(
	param0, 
	param1
	);
	ld.param.b32 	%r2256, [retval0];
	} // callseq 2155
$L__BB1_1485:
	and.b64  	%rd2773, %rd21, 65536;
	setp.eq.s64 	%p512, %rd2773, 0;
	@%p512 bra 	$L__BB1_1487;
	mov.u64 	%rd2774, $str$2;
	cvta.global.u64 	%rd2775, %rd2774;
	{ // callseq 2156, 0
	.param .b64 param0;
	st.param.b64 	[param0], %rd2775;
	.param .b64 param1;
	st.param.b64 	[param1], 0;
	.param .b32 retval0;
	call.uni (retval0), 
	vprintf, 
	(
	param0, 
	param1
	);
	ld.param.b32 	%r2258, [retval0];
	} // callseq 2156
	bra.uni 	$L__BB1_1488;
$L__BB1_1487:
	mov.u64 	%rd2776, $str$3;
	cvta.global.u64 	%rd2777, %rd2776;
	{ // callseq 2157, 0
	.param .b64 param0;
	st.param.b64 	[param0], %rd2777;
	.param .b64 param1;
	st.param.b64 	[param1], 0;
	.param .b32 retval0;
	call.uni (retval0), 
	vprintf, 
	(
	param0, 
	param1
	);
	ld.param.b32 	%r2260, [retval0];
	} // callseq 2157
$L__BB1_1488:
	and.b64  	%rd2778, %rd21, 32768;
	setp.eq.s64 	%p513, %rd2778, 0;
	@%p513 bra 	$L__BB1_1490;
	mov.u64 	%rd2779, $str$2;
	cvta.global.u64 	%rd2780, %rd2779;
	{ // callseq 2158, 0
	.param .b64 param0;
	st.param.b64 	[param0], %rd2780;
	.param .b64 param1;
	st.param.b64 	[param1], 0;
	.param .b32 retval0;
	call.uni (retval0), 
	vprintf, 
	(
	param0, 
	param1
	);
	ld.param.b32 	%r2262, [retval0];
	} // callseq 2158
	bra.uni 	$L__BB1_1491;
$L__BB1_1490:
	mov.u64 	%rd2781, $str$3;
	cvta.global.u64 	%rd2782, %rd2781;
	{ // callseq 2159, 0
	.param .b64 param0;
	st.param.b64 	[param0], %rd2782;
	.param .b64 param1;
	st.param.b64 	[param1], 0;
	.param .b32 retval0;
	call.uni (retval0), 
	vprintf, 
	(
	param0, 
	param1
	);
	ld.param.b32 	%r2264, [retval0];
	} // callseq 2159
$L__BB1_1491:
	and.b64  	%rd2783, %rd21, 16384;
	setp.eq.s64 	%p514, %rd2783, 0;
	@%p514 bra 	$L__BB1_1493;
	mov.u64 	%rd2784, $str$2;
	cvta.global.u64 	%rd2785, %rd2784;
	{ // callseq 2160, 0
	.param .b64 param0;
	st.param.b64 	[param0], %rd2785;
	.param .b64 param1;
	st.param.b64 	[param1], 0;
	.param .b32 retval0;
	call.uni (retval0), 
	vprintf, 
	(
	param0, 
	param1
	);
	ld.param.b32 	%r2266, [retval0];
	} // callseq 2160
	bra.uni 	$L__BB1_1494;
$L__BB1_1493:
	mov.u64 	%rd2786, $str$3;
	cvta.global.u64 	%rd2787, %rd2786;
	{ // callseq 2161, 0
	.param .b64 param0;
	st.param.b64 	[param0], %rd2787;
	.param .b64 param1;
	st.param.b64 	[param1], 0;
	.param .b32 retval0;
	call.uni (retval0), 
	vprintf, 
	(
	param0, 
	param1
	);
	ld.param.b32 	%r2268, [retval0];
	} // callseq 2161
$L__BB1_1494:
	and.b64  	%rd2788, %rd21, 8192;
	setp.eq.s64 	%p515, %rd2788, 0;
	@%p515 bra 	$L__BB1_1496;
	mov.u64 	%rd2789, $str$2;
	cvta.global.u64 	%rd2790, %rd2789;
	{ // callseq 2162, 0
	.param .b64 param0;
	st.param.b64 	[param0], %rd2790;
	.param .b64 param1;
	st.param.b64 	[param1], 0;
	.param .b32 retval0;
	call.uni (retval0), 
	vprintf, 
	(
	param0, 
	param1
	);
	ld.param.b32 	%r2270, [retval0];
	} // callseq 2162
	bra.uni 	$L__BB1_1497;
$L__BB1_1496:
	mov.u64 	%rd2791, $str$3;
	cvta.global.u64 	%rd2792, %rd2791;
	{ // callseq 2163, 0
	.param .b64 param0;
	st.param.b64 	[param0], %rd2792;
	.param .b64 param1;
	st.param.b64 	[param1], 0;
	.param .b32 retval0;
	call.uni (retval0), 
	vprintf, 
	(
	param0, 
	param1
	);
	ld.param.b32 	%r2272, [retval0];
	} // callseq 2163
$L__BB1_1497:
	and.b64  	%rd2793, %rd21, 4096;
	setp.eq.s64 	%p516, %rd2793, 0;
	@%p516 bra 	$L__BB1_1499;
	mov.u64 	%rd2794, $str$2;
	cvta.global.u64 	%rd2795, %rd2794;
	{ // callseq 2164, 0
	.param .b64 param0;
	st.param.b64 	[param0], %rd2795;
	.param .b64 param1;
	st.param.b64 	[param1], 0;
	.param .b32 retval0;
	call.uni (retval0), 
	vprintf, 
	(
	param0, 
	param1
	);
	ld.param.b32 	%r2274, [retval0];
	} // callseq 2164
	bra.uni 	$L__BB1_1500;
$L__BB1_1499:
	mov.u64 	%rd2796, $str$3;
	cvta.global.u64 	%rd2797, %rd2796;
	{ // callseq 2165, 0
	.param .b64 param0;
	st.param.b64 	[param0], %rd2797;
	.param .b64 param1;
	st.param.b64 	[param1], 0;
	.param .b32 retval0;
	call.uni (retval0), 
	vprintf, 
	(
	param0, 
	param1
	);
	ld.param.b32 	%r2276, [retval0];
	} // callseq 2165
$L__BB1_1500:
	and.b64  	%rd2798, %rd21, 2048;
	setp.eq.s64 	%p517, %rd2798, 0;
	@%p517 bra 	$L__BB1_1502;
	mov.u64 	%rd2799, $str$2;
	cvta.global.u64 	%rd2800, %rd2799;
	{ // callseq 2166, 0
	.param .b64 param0;
	st.param.b64 	[param0], %rd2800;
	.param .b64 param1;
	st.param.b64 	[param1], 0;
	.param .b32 retval0;
	call.uni (retval0), 
	vprintf, 
	(
	param0, 
	param1
	);
	ld.param.b32 	%r2278, [retval0];
	} // callseq 2166
	bra.uni 	$L__BB1_1503;
$L__BB1_1502:
	mov.u64 	%rd2801, $str$3;
	cvta.global.u64 	%rd2802, %rd2801;
	{ // callseq 2167, 0
	.param .b64 param0;
	st.param.b64 	[param0], %rd2802;
	.param .b64 param1;
	st.param.b64 	[param1], 0;
	.param .b32 retval0;
	call.uni (retval0), 
	vprintf, 
	(
	param0, 
	param1
	);
	ld.param.b32 	%r2280, [retval0];
	} // callseq 2167
$L__BB1_1503:
	and.b64  	%rd2803, %rd21, 1024;
	setp.eq.s64 	%p518, %rd2803, 0;
	@%p518 bra 	$L__BB1_1505;
	mov.u64 	%rd2804, $str$2;
	cvta.global.u64 	%rd2805, %rd2804;
	{ // callseq 2168, 0
	.param .b64 param0;
	st.param.b64 	[param0], %rd2805;
	.param .b64 param1;
	st.param.b64 	[param1], 0;
	.param .b32 retval0;
	call.uni (retval0), 
	vprintf, 
	(
	param0, 
	param1
	);
	ld.param.b32 	%r2282, [retval0];
	} // callseq 2168
	bra.uni 	$L__BB1_1506;
$L__BB1_1505:
	mov.u64 	%rd2806, $str$3;
	cvta.global.u64 	%rd2807, %rd2806;
	{ // callseq 2169, 0
	.param .b64 param0;
	st.param.b64 	[param0], %rd2807;
	.param .b64 param1;
	st.param.b64 	[param1], 0;
	.param .b32 retval0;
	call.uni (retval0), 
	vprintf, 
	(
	param0, 
	param1
	);
	ld.param.b32 	%r2284, [retval0];
	} // callseq 2169
$L__BB1_1506:
	and.b64  	%rd2808, %rd21, 512;
	setp.eq.s64 	%p519, %rd2808, 0;
	@%p519 bra 	$L__BB1_1508;
	mov.u64 	%rd2809, $str$2;
	cvta.global.u64 	%rd2810, %rd2809;
	{ // callseq 2170, 0
	.param .b64 param0;
	st.param.b64 	[param0], %rd2810;
	.param .b64 param1;
	st.param.b64 	[param1], 0;
	.param .b32 retval0;
	call.uni (retval0), 
	vprintf, 
	(
	param0, 
	param1
	);
	ld.param.b32 	%r2286, [retval0];
	} // callseq 2170
	bra.uni 	$L__BB1_1509;
$L__BB1_1508:
	mov.u64 	%rd2811, $str$3;
	cvta.global.u64 	%rd2812, %rd2811;
	{ // callseq 2171, 0
	.param .b64 param0;
	st.param.b64 	[param0], %rd2812;
	.param .b64 param1;
	st.param.b64 	[param1], 0;
	.param .b32 retval0;
	call.uni (retval0), 
	vprintf, 
	(
	param0, 
	param1
	);
	ld.param.b32 	%r2288, [retval0];
	} // callseq 2171
$L__BB1_1509:
	and.b64  	%rd2813, %rd21, 256;
	setp.eq.s64 	%p520, %rd2813, 0;
	@%p520 bra 	$L__BB1_1511;
	mov.u64 	%rd2814, $str$2;
	cvta.global.u64 	%rd2815, %rd2814;
	{ // callseq 2172, 0
	.param .b64 param0;
	st.param.b64 	[param0], %rd2815;
	.param .b64 param1;
	st.param.b64 	[param1], 0;
	.param .b32 retval0;
	call.uni (retval0), 
	vprintf, 
	(
	param0, 
	param1
	);
	ld.param.b32 	%r2290, [retval0];
	} // callseq 2172
	bra.uni 	$L__BB1_1512;
$L__BB1_1511:
	mov.u64 	%rd2816, $str$3;
	cvta.global.u64 	%rd2817, %rd2816;
	{ // callseq 2173, 0
	.param .b64 param0;
	st.param.b64 	[param0], %rd2817;
	.param .b64 param1;
	st.param.b64 	[param1], 0;
	.param .b32 retval0;
	call.uni (retval0), 
	vprintf, 
	(
	param0, 
	param1
	);
	ld.param.b32 	%r2292, [retval0];
	} // callseq 2173
$L__BB1_1512:
	and.b64  	%rd2818, %rd21, 128;
	setp.eq.s64 	%p521, %rd2818, 0;
	@%p521 bra 	$L__BB1_1514;
	mov.u64 	%rd2819, $str$2;
	cvta.global.u64 	%rd2820, %rd2819;
	{ // callseq 2174, 0
	.param .b64 param0;
	st.param.b64 	[param0], %rd2820;
	.param .b64 param1;
	st.param.b64 	[param1], 0;
	.param .b32 retval0;
	call.uni (retval0), 
	vprintf, 
	(
	param0, 
	param1
	);
	ld.param.b32 	%r2294, [retval0];
	} // callseq 2174
	bra.uni 	$L__BB1_1515;
$L__BB1_1514:
	mov.u64 	%rd2821, $str$3;
	cvta.global.u64 	%rd2822, %rd2821;
	{ // callseq 2175, 0
	.param .b64 param0;
	st.param.b64 	[param0], %rd2822;
	.param .b64 param1;
	st.param.b64 	[param1], 0;
	.param .b32 retval0;
	call.uni (retval0), 
	vprintf, 
	(
	param0, 
	param1
	);
	ld.param.b32 	%r2296, [retval0];
	} // callseq 2175
$L__BB1_1515:
	and.b64  	%rd2823, %rd21, 64;
	setp.eq.s64 	%p522, %rd2823, 0;
	@%p522 bra 	$L__BB1_1517;
	mov.u64 	%rd2824, $str$2;
	cvta.global.u64 	%rd2825, %rd2824;
	{ // callseq 2176, 0
	.param .b64 param0;
	st.param.b64 	[param0], %rd2825;
	.param .b64 param1;
	st.param.b64 	[param1], 0;
	.param .b32 retval0;
	call.uni (retval0), 
	vprintf, 
	(
	param0, 
	param1
	);
	ld.param.b32 	%r2298, [retval0];
	} // callseq 2176
	bra.uni 	$L__BB1_1518;
$L__BB1_1517:
	mov.u64 	%rd2826, $str$3;
	cvta.global.u64 	%rd2827, %rd2826;
	{ // callseq 2177, 0
	.param .b64 param0;
	st.param.b64 	[param0], %rd2827;
	.param .b64 param1;
	st.param.b64 	[param1], 0;
	.param .b32 retval0;
	call.uni (retval0), 
	vprintf, 
	(
	param0, 
	param1
	);
	ld.param.b32 	%r2300, [retval0];
	} // callseq 2177
$L__BB1_1518:
	and.b64  	%rd2828, %rd21, 32;
	setp.eq.s64 	%p523, %rd2828, 0;
	@%p523 bra 	$L__BB1_1520;
	mov.u64 	%rd2829, $str$2;
	cvta.global.u64 	%rd2830, %rd2829;
	{ // callseq 2178, 0
	.param .b64 param0;
	st.param.b64 	[param0], %rd2830;
	.param .b64 param1;
	st.param.b64 	[param1], 0;
	.param .b32 retval0;
	call.uni (retval0), 
	vprintf, 
	(
	param0, 
	param1
	);
	ld.param.b32 	%r2302, [retval0];
	} // callseq 2178
	bra.uni 	$L__BB1_1521;
$L__BB1_1520:
	mov.u64 	%rd2831, $str$3;
	cvta.global.u64 	%rd2832, %rd2831;
	{ // callseq 2179, 0
	.param .b64 param0;
	st.param.b64 	[param0], %rd2832;
	.param .b64 param1;
	st.param.b64 	[param1], 0;
	.param .b32 retval0;
	call.uni (retval0), 
	vprintf, 
	(
	param0, 
	param1
	);
	ld.param.b32 	%r2304, [retval0];
	} // callseq 2179
$L__BB1_1521:
	and.b64  	%rd2833, %rd21, 16;
	setp.eq.s64 	%p524, %rd2833, 0;
	@%p524 bra 	$L__BB1_1523;
	mov.u64 	%rd2834, $str$2;
	cvta.global.u64 	%rd2835, %rd2834;
	{ // callseq 2180, 0
	.param .b64 param0;
	st.param.b64 	[param0], %rd2835;
	.param .b64 param1;
	st.param.b64 	[param1], 0;
	.param .b32 retval0;
	call.uni (retval0), 
	vprintf, 
	(
	param0, 
	param1
	);
	ld.param.b32 	%r2306, [retval0];
	} // callseq 2180
	bra.uni 	$L__BB1_1524;
$L__BB1_1523:
	mov.u64 	%rd2836, $str$3;
	cvta.global.u64 	%rd2837, %rd2836;
	{ // callseq 2181, 0
	.param .b64 param0;
	st.param.b64 	[param0], %rd2837;
	.param .b64 param1;
	st.param.b64 	[param1], 0;
	.param .b32 retval0;
	call.uni (retval0), 
	vprintf, 
	(
	param0, 
	param1
	);
	ld.param.b32 	%r2308, [retval0];
	} // callseq 2181
$L__BB1_1524:
	and.b64  	%rd2838, %rd21, 8;
	setp.eq.s64 	%p525, %rd2838, 0;
	@%p525 bra 	$L__BB1_1526;
	mov.u64 	%rd2839, $str$2;
	cvta.global.u64 	%rd2840, %rd2839;
	{ // callseq 2182, 0
	.param .b64 param0;
	st.param.b64 	[param0], %rd2840;
	.param .b64 param1;
	st.param.b64 	[param1], 0;
	.param .b32 retval0;
	call.uni (retval0), 
	vprintf, 
	(
	param0, 
	param1
	);
	ld.param.b32 	%r2310, [retval0];
	} // callseq 2182
	bra.uni 	$L__BB1_1527;
$L__BB1_1526:
	mov.u64 	%rd2841, $str$3;
	cvta.global.u64 	%rd2842, %rd2841;
	{ // callseq 2183, 0
	.param .b64 param0;
	st.param.b64 	[param0], %rd2842;
	.param .b64 param1;
	st.param.b64 	[param1], 0;
	.param .b32 retval0;
	call.uni (retval0), 
	vprintf, 
	(
	param0, 
	param1
	);
	ld.param.b32 	%r2312, [retval0];
	} // callseq 2183
$L__BB1_1527:
	and.b64  	%rd2843, %rd21, 4;
	setp.eq.s64 	%p526, %rd2843, 0;
	@%p526 bra 	$L__BB1_1529;
	mov.u64 	%rd2844, $str$2;
	cvta.global.u64 	%rd2845, %rd2844;
	{ // callseq 2184, 0
	.param .b64 param0;
	st.param.b64 	[param0], %rd2845;
	.param .b64 param1;
	st.param.b64 	[param1], 0;
	.param .b32 retval0;
	call.uni (retval0), 
	vprintf, 
	(
	param0, 
	param1
	);
	ld.param.b32 	%r2314, [retval0];
	} // callseq 2184
	bra.uni 	$L__BB1_1530;
$L__BB1_1529:
	mov.u64 	%rd2846, $str$3;
	cvta.global.u64 	%rd2847, %rd2846;
	{ // callseq 2185, 0
	.param .b64 param0;
	st.param.b64 	[param0], %rd2847;
	.param .b64 param1;
	st.param.b64 	[param1], 0;
	.param .b32 retval0;
	call.uni (retval0), 
	vprintf, 
	(
	param0, 
	param1
	);
	ld.param.b32 	%r2316, [retval0];
	} // callseq 2185
$L__BB1_1530:
	and.b64  	%rd2848, %rd21, 2;
	setp.eq.s64 	%p527, %rd2848, 0;
	@%p527 bra 	$L__BB1_1532;
	mov.u64 	%rd2849, $str$2;
	cvta.global.u64 	%rd2850, %rd2849;
	{ // callseq 2186, 0
	.param .b64 param0;
	st.param.b64 	[param0], %rd2850;
	.param .b64 param1;
	st.param.b64 	[param1], 0;
	.param .b32 retval0;
	call.uni (retval0), 
	vprintf, 
	(
	param0, 
	param1
	);
	ld.param.b32 	%r2318, [retval0];
	} // callseq 2186
	bra.uni 	$L__BB1_1533;
$L__BB1_1532:
	mov.u64 	%rd2851, $str$3;
	cvta.global.u64 	%rd2852, %rd2851;
	{ // callseq 2187, 0
	.param .b64 param0;
	st.param.b64 	[param0], %rd2852;
	.param .b64 param1;
	st.param.b64 	[param1], 0;
	.param .b32 retval0;
	call.uni (retval0), 
	vprintf, 
	(
	param0, 
	param1
	);
	ld.param.b32 	%r2320, [retval0];
	} // callseq 2187
$L__BB1_1533:
	cvt.u32.u64 	%r2322, %rd21;
	shl.b32 	%r2323, %r2322, 11;
	shr.s32 	%r2324, %r2323, 12;
	cvta.to.local.u64 	%rd2854, %rd39;
	st.local.u32 	[%rd2854], %r2324;
	cvta.global.u64 	%rd2856, %rd146;
	{ // callseq 2188, 0
	.param .b64 param0;
	st.param.b64 	[param0], %rd2856;
	.param .b64 param1;
	st.param.b64 	[param1], %rd39;
	.param .b32 retval0;
	call.uni (retval0), 
	vprintf, 
	(
	param0, 
	param1
	);
	ld.param.b32 	%r2325, [retval0];
	} // callseq 2188
	and.b64  	%rd23, %rd21, 1;
	setp.eq.s64 	%p528, %rd23, 0;
	@%p528 bra 	$L__BB1_1535;
	mov.u64 	%rd2857, $str$2;
	cvta.global.u64 	%rd2858, %rd2857;
	{ // callseq 2189, 0
	.param .b64 param0;
	st.param.b64 	[param0], %rd2858;
	.param .b64 param1;
	st.param.b64 	[param1], 0;
	.param .b32 retval0;
	call.uni (retval0), 
	vprintf, 
	(
	param0, 
	param1
	);
	ld.param.b32 	%r2327, [retval0];
	} // callseq 2189
	bra.uni 	$L__BB1_1536;
$L__BB1_1535:
	mov.u64 	%rd2859, $str$3;
	cvta.global.u64 	%rd2860, %rd2859;
	{ // callseq 2190, 0
	.param .b64 param0;
	st.param.b64 	[param0], %rd2860;
	.param .b64 param1;
	st.param.b64 	[param1], 0;
	.param .b32 retval0;
	call.uni (retval0), 
	vprintf, 
	(
	param0, 
	param1
	);
	ld.param.b32 	%r2329, [retval0];
	} // callseq 2190
$L__BB1_1536:
	cvta.to.local.u64 	%rd2862, %rd39;
	st.local.u32 	[%rd2862], %rd23;
	cvta.global.u64 	%rd2864, %rd41;
	{ // callseq 2191, 0
	.param .b64 param0;
	st.param.b64 	[param0], %rd2864;
	.param .b64 param1;
	st.param.b64 	[param1], %rd39;
	.param .b32 retval0;
	call.uni (retval0), 
	vprintf, 
	(
	param0, 
	param1
	);
	ld.param.b32 	%r2340, [retval0];
	} // callseq 2191
	mov.b32 	%r2333, 0;
	// begin inline asm
	{
.reg .pred complete;
mbarrier.test_wait.parity.shared::cta.b64 complete, [%r1], %r2333;
selp.u32 %r2331, 1, 0, complete;
}

	// end inline asm
	setp.ne.s32 	%p529, %r2331, 0;
	mov.b32 	%r2336, 1;
	// begin inline asm
	{
.reg .pred complete;
mbarrier.test_wait.parity.shared::cta.b64 complete, [%r1], %r2336;
selp.u32 %r2334, 1, 0, complete;
}

	// end inline asm
	setp.ne.s32 	%p530, %r2334, 0;
	selp.u32 	%r2342, 1, 0, %p529;
	selp.u32 	%r2343, 1, 0, %p530;
	cvta.to.local.u64 	%rd2866, %rd39;
	st.local.v2.u32 	[%rd2866], {%r2342, %r2343};
	cvta.global.u64 	%rd2868, %rd384;
	{ // callseq 2192, 0
	.param .b64 param0;
	st.param.b64 	[param0], %rd2868;
	.param .b64 param1;
	st.param.b64 	[param1], %rd39;
	.param .b32 retval0;
	call.uni (retval0), 
	vprintf, 
	(
	param0, 
	param1
	);
	ld.param.b32 	%r2344, [retval0];
	} // callseq 2192
	mov.b32 	%r2346, 512;
	st.local.u32 	[%rd8], %r2346;
	cvta.global.u64 	%rd2870, %rd1453;
	add.u64 	%rd2871, %SP, 16;
	{ // callseq 2193, 0
	.param .b64 param0;
	st.param.b64 	[param0], %rd2870;
	.param .b64 param1;
	st.param.b64 	[param1], %rd2871;
	.param .b32 retval0;
	call.uni (retval0), 
	vprintf, 
	(
	param0, 
	param1
	);
	ld.param.b32 	%r2347, [retval0];
	} // callseq 2193
	mov.b32 	%r2338, 2;
	// begin inline asm
	mbarrier.arrive.shared::cta.b64 _, [%r1], %r2338;

	// end inline asm
	// begin inline asm
	mbarrier.inval.shared::cta.b64 [%r1];

	// end inline asm
	ld.shared.u64 	%rd24, [_ZZ19mbarrier_test_case2vE3bar];
	cvta.global.u64 	%rd2873, %rd2518;
	{ // callseq 2194, 0
	.param .b64 param0;
	st.param.b64 	[param0], %rd2873;
	.param .b64 param1;
	st.param.b64 	[param1], 0;
	.param .b32 retval0;
	call.uni (retval0), 
	vprintf, 
	(
	param0, 
	param1
	);
	ld.param.b32 	%r2349, [retval0];
	} // callseq 2194
	setp.gt.s64 	%p531, %rd24, -1;
	@%p531 bra 	$L__BB1_1538;
	mov.u64 	%rd2874, $str$2;
	cvta.global.u64 	%rd2875, %rd2874;
	{ // callseq 2195, 0
	.param .b64 param0;
	st.param.b64 	[param0], %rd2875;
	.param .b64 param1;
	st.param.b64 	[param1], 0;
	.param .b32 retval0;
	call.uni (retval0), 
	vprintf, 
	(
	param0, 
	param1
	);
	ld.param.b32 	%r2351, [retval0];
	} // callseq 2195
	bra.uni 	$L__BB1_1539;
$L__BB1_1538:
	mov.u64 	%rd2876, $str$3;
	cvta.global.u64 	%rd2877, %rd2876;
	{ // callseq 2196, 0
	.param .b64 param0;
	st.param.b64 	[param0], %rd2877;
	.param .b64 param1;
	st.param.b64 	[param1], 0;
	.param .b32 retval0;
	call.uni (retval0), 
	vprintf, 
	(
	param0, 
	param1
	);
	ld.param.b32 	%r2353, [retval0];
	} // callseq 2196
$L__BB1_1539:
	shr.u64 	%rd2878, %rd24, 63;
	cvta.to.local.u64 	%rd2880, %rd39;
	st.local.u32 	[%rd2880], %rd2878;
	cvta.global.u64 	%rd2882, %rd41;
	{ // callseq 2197, 0
	.param .b64 param0;
	st.param.b64 	[param0], %rd2882;
	.param .b64 param1;
	st.param.b64 	[param1], %rd39;
	.param .b32 retval0;
	call.uni (retval0), 
	vprintf, 
	(
	param0, 
	param1
	);
	ld.param.b32 	%r2355, [retval0];
	} // callseq 2197
	and.b64  	%rd2883, %rd24, 4611686018427387904;
	setp.eq.s64 	%p532, %rd2883, 0;
	@%p532 bra 	$L__BB1_1541;
	mov.u64 	%rd2884, $str$2;
	cvta.global.u64 	%rd2885, %rd2884;
	{ // callseq 2198, 0
	.param .b64 param0;
	st.param.b64 	[param0], %rd2885;
	.param .b64 param1;
	st.param.b64 	[param1], 0;
	.param .b32 retval0;
	call.uni (retval0), 
	vprintf, 
	(
	param0, 
	param1
	);
	ld.param.b32 	%r2357, [retval0];
	} // callseq 2198
	bra.uni 	$L__BB1_1542;
$L__BB1_1541:
	mov.u64 	%rd2886, $str$3;
	cvta.global.u64 	%rd2887, %rd2886;
	{ // callseq 2199, 0
	.param .b64 param0;
	st.param.b64 	[param0], %rd2887;
	.param .b64 param1;
	st.param.b64 	[param1], 0;
	.param .b32 retval0;
	call.uni (retval0), 
	vprintf, 
	(
	param0, 
	param1
	);
	ld.param.b32 	%r2359, [retval0];
	} // callseq 2199
$L__BB1_1542:
	and.b64  	%rd2888, %rd24, 2305843009213693952;
	setp.eq.s64 	%p533, %rd2888, 0;
	@%p533 bra 	$L__BB1_1544;
	mov.u64 	%rd2889, $str$2;
	cvta.global.u64 	%rd2890, %rd2889;
	{ // callseq 2200, 0
	.param .b64 param0;
	st.param.b64 	[param0], %rd2890;
	.param .b64 param1;
	st.param.b64 	[param1], 0;
	.param .b32 retval0;
	call.uni (retval0), 
	vprintf, 
	(
	param0, 
	param1
	);
	ld.param.b32 	%r2361, [retval0];
	} // callseq 2200
	bra.uni 	$L__BB1_1545;
$L__BB1_1544:
	mov.u64 	%rd2891, $str$3;
	cvta.global.u64 	%rd2892, %rd2891;
	{ // callseq 2201, 0
	.param .b64 param0;
	st.param.b64 	[param0], %rd2892;
	.param .b64 param1;
	st.param.b64 	[param1], 0;
	.param .b32 retval0;
	call.uni (retval0), 
	vprintf, 
	(
	param0, 
	param1
	);
	ld.param.b32 	%r2363, [retval0];
	} // callseq 2201
$L__BB1_1545:
	and.b64  	%rd2893, %rd24, 1152921504606846976;
	setp.eq.s64 	%p534, %rd2893, 0;
	@%p534 bra 	$L__BB1_1547;
	mov.u64 	%rd2894, $str$2;
	cvta.global.u64 	%rd2895, %rd2894;
	{ // callseq 2202, 0
	.param .b64 param0;
	st.param.b64 	[param0], %rd2895;
	.param .b64 param1;
	st.param.b64 	[param1], 0;
	.param .b32 retval0;
	call.uni (retval0), 
	vprintf, 
	(
	param0, 
	param1
	);
	ld.param.b32 	%r2365, [retval0];
	} // callseq 2202
	bra.uni 	$L__BB1_1548;
$L__BB1_1547:
	mov.u64 	%rd2896, $str$3;
	cvta.global.u64 	%rd2897, %rd2896;
	{ // callseq 2203, 0
	.param .b64 param0;
	st.param.b64 	[param0], %rd2897;
	.param .b64 param1;
	st.param.b64 	[param1], 0;
	.param .b32 retval0;
	call.uni (retval0), 
	vprintf, 
	(
	param0, 
	param1
	);
	ld.param.b32 	%r2367, [retval0];
	} // callseq 2203
$L__BB1_1548:
	and.b64  	%rd2898, %rd24, 576460752303423488;
	setp.eq.s64 	%p535, %rd2898, 0;
	@%p535 bra 	$L__BB1_1550;
	mov.u64 	%rd2899, $str$2;
	cvta.global.u64 	%rd2900, %rd2899;
	{ // callseq 2204, 0
	.param .b64 param0;
	st.param.b64 	[param0], %rd2900;
	.param .b64 param1;
	st.param.b64 	[param1], 0;
	.param .b32 retval0;
	call.uni (retval0), 
	vprintf, 
	(
	param0, 
	param1
	);
	ld.param.b32 	%r2369, [retval0];
	} // callseq 2204
	bra.uni 	$L__BB1_1551;
$L__BB1_1550:
	mov.u64 	%rd2901, $str$3;
	cvta.global.u64 	%rd2902, %rd2901;
	{ // callseq 2205, 0
	.param .b64 param0;
	st.param.b64 	[param0], %rd2902;
	.param .b64 param1;
	st.param.b64 	[param1], 0;
	.param .b32 retval0;
	call.uni (retval0), 
	vprintf, 
	(
	param0, 
	param1
	);
	ld.param.b32 	%r2371, [retval0];
	} // callseq 2205
$L__BB1_1551:
	and.b64  	%rd2903, %rd24, 288230376151711744;
	setp.eq.s64 	%p536, %rd2903, 0;
	@%p536 bra 	$L__BB1_1553;
	mov.u64 	%rd2904, $str$2;
	cvta.global.u64 	%rd2905, %rd2904;
	{ // callseq 2206, 0
	.param .b64 param0;
	st.param.b64 	[param0], %rd2905;
	.param .b64 param1;
	st.param.b64 	[param1], 0;
	.param .b32 retval0;
	call.uni (retval0), 
	vprintf, 
	(
	param0, 
	param1
	);
	ld.param.b32 	%r2373, [retval0];
	} // callseq 2206
	bra.uni 	$L__BB1_1554;
$L__BB1_1553:
	mov.u64 	%rd2906, $str$3;
	cvta.global.u64 	%rd2907, %rd2906;
	{ // callseq 2207, 0
	.param .b64 param0;
	st.param.b64 	[param0], %rd2907;
	.param .b64 param1;
	st.param.b64 	[param1], 0;
	.param .b32 retval0;
	call.uni (retval0), 
	vprintf, 
	(
	param0, 
	param1
	);
	ld.param.b32 	%r2375, [retval0];
	} // callseq 2207
$L__BB1_1554:
	and.b64  	%rd2908, %rd24, 144115188075855872;
	setp.eq.s64 	%p537, %rd2908, 0;
	@%p537 bra 	$L__BB1_1556;
	mov.u64 	%rd2909, $str$2;
	cvta.global.u64 	%rd2910, %rd2909;
	{ // callseq 2208, 0
	.param .b64 param0;
	st.param.b64 	[param0], %rd2910;
	.param .b64 param1;
	st.param.b64 	[param1], 0;
	.param .b32 retval0;
	call.uni (retval0), 
	vprintf, 
	(
	param0, 
	param1
	);
	ld.param.b32 	%r2377, [retval0];
	} // callseq 2208
	bra.uni 	$L__BB1_1557;
$L__BB1_1556:
	mov.u64 	%rd2911, $str$3;
	cvta.global.u64 	%rd2912, %rd2911;
	{ // callseq 2209, 0
	.param .b64 param0;
	st.param.b64 	[param0], %rd2912;
	.param .b64 param1;
	st.param.b64 	[param1], 0;
	.param .b32 retval0;
	call.uni (retval0), 
	vprintf, 
	(
	param0, 
	param1
	);
	ld.param.b32 	%r2379, [retval0];
	} // callseq 2209
$L__BB1_1557:
	and.b64  	%rd2913, %rd24, 72057594037927936;
	setp.eq.s64 	%p538, %rd2913, 0;
	@%p538 bra 	$L__BB1_1559;
	mov.u64 	%rd2914, $str$2;
	cvta.global.u64 	%rd2915, %rd2914;
	{ // callseq 2210, 0
	.param .b64 param0;
	st.param.b64 	[param0], %rd2915;
	.param .b64 param1;
	st.param.b64 	[param1], 0;
	.param .b32 retval0;
	call.uni (retval0), 
	vprintf, 
	(
	param0, 
	param1
	);
	ld.param.b32 	%r2381, [retval0];
	} // callseq 2210
	bra.uni 	$L__BB1_1560;
$L__BB1_1559:
	mov.u64 	%rd2916, $str$3;
	cvta.global.u64 	%rd2917, %rd2916;
	{ // callseq 2211, 0
	.param .b64 param0;
	st.param.b64 	[param0], %rd2917;
	.param .b64 param1;
	st.param.b64 	[param1], 0;
	.param .b32 retval0;
	call.uni (retval0), 
	vprintf, 
	(
	param0, 
	param1
	);
	ld.param.b32 	%r2383, [retval0];
	} // callseq 2211
$L__BB1_1560:
	and.b64  	%rd2918, %rd24, 36028797018963968;
	setp.eq.s64 	%p539, %rd2918, 0;
	@%p539 bra 	$L__BB1_1562;
	mov.u64 	%rd2919, $str$2;
	cvta.global.u64 	%rd2920, %rd2919;
	{ // callseq 2212, 0
	.param .b64 param0;
	st.param.b64 	[param0], %rd2920;
	.param .b64 param1;
	st.param.b64 	[param1], 0;
	.param .b32 retval0;
	call.uni (retval0), 
	vprintf, 
	(
	param0, 
	param1
	);
	ld.param.b32 	%r2385, [retval0];
	} // callseq 2212
	bra.uni 	$L__BB1_1563;
$L__BB1_1562:
	mov.u64 	%rd2921, $str$3;
	cvta.global.u64 	%rd2922, %rd2921;
	{ // callseq 2213, 0
	.param .b64 param0;
	st.param.b64 	[param0], %rd2922;
	.param .b64 param1;
	st.param.b64 	[param1], 0;
	.param .b32 retval0;
	call.uni (retval0), 
	vprintf, 
	(
	param0, 
	param1
	);
	ld.param.b32 	%r2387, [retval0];
	} // callseq 2213
$L__BB1_1563:
	and.b64  	%rd2923, %rd24, 18014398509481984;
	setp.eq.s64 	%p540, %rd2923, 0;
	@%p540 bra 	$L__BB1_1565;
	mov.u64 	%rd2924, $str$2;
	cvta.global.u64 	%rd2925, %rd2924;
	{ // callseq 2214, 0
	.param .b64 param0;
	st.param.b64 	[param0], %rd2925;
	.param .b64 param1;
	st.param.b64 	[param1], 0;
	.param .b32 retval0;
	call.uni (retval0), 
	vprintf, 
	(
	param0, 
	param1
	);
	ld.param.b32 	%r2389, [retval0];
	} // callseq 2214
	bra.uni 	$L__BB1_1566;
$L__BB1_1565:
	mov.u64 	%rd2926, $str$3;
	cvta.global.u64 	%rd2927, %rd2926;
	{ // callseq 2215, 0
	.param .b64 param0;
	st.param.b64 	[param0], %rd2927;
	.param .b64 param1;
	st.param.b64 	[param1], 0;
	.param .b32 retval0;
	call.uni (retval0), 
	vprintf, 
	(
	param0, 
	param1
	);
	ld.param.b32 	%r2391, [retval0];
	} // callseq 2215
$L__BB1_1566:
	and.b64  	%rd2928, %rd24, 9007199254740992;
	setp.eq.s64 	%p541, %rd2928, 0;
	@%p541 bra 	$L__BB1_1568;
	mov.u64 	%rd2929, $str$2;
	cvta.global.u64 	%rd2930, %rd2929;
	{ // callseq 2216, 0
	.param .b64 param0;
	st.param.b64 	[param0], %rd2930;
	.param .b64 param1;
	st.param.b64 	[param1], 0;
	.param .b32 retval0;
	call.uni (retval0), 
	vprintf, 
	(
	param0, 
	param1
	);
	ld.param.b32 	%r2393, [retval0];
	} // callseq 2216
	bra.uni 	$L__BB1_1569;
$L__BB1_1568:
	mov.u64 	%rd2931, $str$3;
	cvta.global.u64 	%rd2932, %rd2931;
	{ // callseq 2217, 0
	.param .b64 param0;
	st.param.b64 	[param0], %rd2932;
	.param .b64 param1;
	st.param.b64 	[param1], 0;
	.param .b32 retval0;
	call.uni (retval0), 
	vprintf, 
	(
	param0, 
	param1
	);
	ld.param.b32 	%r2395, [retval0];
	} // callseq 2217
$L__BB1_1569:
	and.b64  	%rd2933, %rd24, 4503599627370496;
	setp.eq.s64 	%p542, %rd2933, 0;
	@%p542 bra 	$L__BB1_1571;
	mov.u64 	%rd2934, $str$2;
	cvta.global.u64 	%rd2935, %rd2934;
	{ // callseq 2218, 0
	.param .b64 param0;
	st.param.b64 	[param0], %rd2935;
	.param .b64 param1;
	st.param.b64 	[param1], 0;
	.param .b32 retval0;
	call.uni (retval0), 
	vprintf, 
	(
	param0, 
	param1
	);
	ld.param.b32 	%r2397, [retval0];
	} // callseq 2218
	bra.uni 	$L__BB1_1572;
$L__BB1_1571:
	mov.u64 	%rd2936, $str$3;
	cvta.global.u64 	%rd2937, %rd2936;
	{ // callseq 2219, 0
	.param .b64 param0;
	st.param.b64 	[param0], %rd2937;
	.param .b64 param1;
	st.param.b64 	[param1], 0;
	.param .b32 retval0;
	call.uni (retval0), 
	vprintf, 
	(
	param0, 
	param1
	);
	ld.param.b32 	%r2399, [retval0];
	} // callseq 2219
$L__BB1_1572:
	and.b64  	%rd2938, %rd24, 2251799813685248;
	setp.eq.s64 	%p543, %rd2938, 0;
	@%p543 bra 	$L__BB1_1574;
	mov.u64 	%rd2939, $str$2;
	cvta.global.u64 	%rd2940, %rd2939;
	{ // callseq 2220, 0
	.param .b64 param0;
	st.param.b64 	[param0], %rd2940;
	.param .b64 param1;
	st.param.b64 	[param1], 0;
	.param .b32 retval0;
	call.uni (retval0), 
	vprintf, 
	(
	param0, 
	param1
	);
	ld.param.b32 	%r2401, [retval0];
	} // callseq 2220
	bra.uni 	$L__BB1_1575;
$L__BB1_1574:
	mov.u64 	%rd2941, $str$3;
	cvta.global.u64 	%rd2942, %rd2941;
	{ // callseq 2221, 0
	.param .b64 param0;
	st.param.b64 	[param0], %rd2942;
	.param .b64 param1;
	st.param.b64 	[param1], 0;
	.param .b32 retval0;
	call.uni (retval0), 
	vprintf, 
	(
	param0, 
	param1
	);
	ld.param.b32 	%r2403, [retval0];
	} // callseq 2221
$L__BB1_1575:
	and.b64  	%rd2943, %rd24, 1125899906842624;
	setp.eq.s64 	%p544, %rd2943, 0;
	@%p544 bra 	$L__BB1_1577;
	mov.u64 	%rd2944, $str$2;
	cvta.global.u64 	%rd2945, %rd2944;
	{ // callseq 2222, 0
	.param .b64 param0;
	st.param.b64 	[param0], %rd2945;
	.param .b64 param1;
	st.param.b64 	[param1], 0;
	.param .b32 retval0;
	call.uni (retval0), 
	vprintf, 
	(
	param0, 
	param1
	);
	ld.param.b32 	%r2405, [retval0];
	} // callseq 2222
	bra.uni 	$L__BB1_1578;
$L__BB1_1577:
	mov.u64 	%rd2946, $str$3;
	cvta.global.u64 	%rd2947, %rd2946;
	{ // callseq 2223, 0
	.param .b64 param0;
	st.param.b64 	[param0], %rd2947;
	.param .b64 param1;
	st.param.b64 	[param1], 0;
	.param .b32 retval0;
	call.uni (retval0), 
	vprintf, 
	(
	param0, 
	param1
	);
	ld.param.b32 	%r2407, [retval0];
	} // callseq 2223
$L__BB1_1578:
	and.b64  	%rd2948, %rd24, 562949953421312;
	setp.eq.s64 	%p545, %rd2948, 0;
	@%p545 bra 	$L__BB1_1580;
	mov.u64 	%rd2949, $str$2;
	cvta.global.u64 	%rd2950, %rd2949;
	{ // callseq 2224, 0
	.param .b64 param0;
	st.param.b64 	[param0], %rd2950;
	.param .b64 param1;
	st.param.b64 	[param1], 0;
	.param .b32 retval0;
	call.uni (retval0), 
	vprintf, 
	(
	param0, 
	param1
	);
	ld.param.b32 	%r2409, [retval0];
	} // callseq 2224
	bra.uni 	$L__BB1_1581;
$L__BB1_1580:
	mov.u64 	%rd2951, $str$3;
	cvta.global.u64 	%rd2952, %rd2951;
	{ // callseq 2225, 0
	.param .b64 param0;
	st.param.b64 	[param0], %rd2952;
	.param .b64 param1;
	st.param.b64 	[param1], 0;
	.param .b32 retval0;
	call.uni (retval0), 
	vprintf, 
	(
	param0, 
	param1
	);
	ld.param.b32 	%r2411, [retval0];
	} // callseq 2225
$L__BB1_1581:
	and.b64  	%rd2953, %rd24, 281474976710656;
	setp.eq.s64 	%p546, %rd2953, 0;
	@%p546 bra 	$L__BB1_1583;
	mov.u64 	%rd2954, $str$2;
	cvta.global.u64 	%rd2955, %rd2954;
	{ // callseq 2226, 0
	.param .b64 param0;
	st.param.b64 	[param0], %rd2955;
	.param .b64 param1;
	st.param.b64 	[param1], 0;
	.param .b32 retval0;
	call.uni (retval0), 
	vprintf, 
	(
	param0, 
	param1
	);
	ld.param.b32 	%r2413, [retval0];
	} // callseq 2226
	bra.uni 	$L__BB1_1584;
$L__BB1_1583:
	mov.u64 	%rd2956, $str$3;
	cvta.global.u64 	%rd2957, %rd2956;
	{ // callseq 2227, 0
	.param .b64 param0;
	st.param.b64 	[param0], %rd2957;
	.param .b64 param1;
	st.param.b64 	[param1], 0;
	.param .b32 retval0;
	call.uni (retval0), 
	vprintf, 
	(
	param0, 
	param1
	);
	ld.param.b32 	%r2415, [retval0];
	} // callseq 2227
$L__BB1_1584:
	and.b64  	%rd2958, %rd24, 140737488355328;
	setp.eq.s64 	%p547, %rd2958, 0;
	@%p547 bra 	$L__BB1_1586;
	mov.u64 	%rd2959, $str$2;
	cvta.global.u64 	%rd2960, %rd2959;
	{ // callseq 2228, 0
	.param .b64 param0;
	st.param.b64 	[param0], %rd2960;
	.param .b64 param1;
	st.param.b64 	[param1], 0;
	.param .b32 retval0;
	call.uni (retval0), 
	vprintf, 
	(
	param0, 
	param1
	);
	ld.param.b32 	%r2417, [retval0];
	} // callseq 2228
	bra.uni 	$L__BB1_1587;
$L__BB1_1586:
	mov.u64 	%rd2961, $str$3;
	cvta.global.u64 	%rd2962, %rd2961;
	{ // callseq 2229, 0
	.param .b64 param0;
	st.param.b64 	[param0], %rd2962;
	.param .b64 param1;
	st.param.b64 	[param1], 0;
	.param .b32 retval0;
	call.uni (retval0), 
	vprintf, 
	(
	param0, 
	param1
	);
	ld.param.b32 	%r2419, [retval0];
	} // callseq 2229
$L__BB1_1587:
	and.b64  	%rd2963, %rd24, 70368744177664;
	setp.eq.s64 	%p548, %rd2963, 0;
	@%p548 bra 	$L__BB1_1589;
	mov.u64 	%rd2964, $str$2;
	cvta.global.u64 	%rd2965, %rd2964;
	{ // callseq 2230, 0
	.param .b64 param0;
	st.param.b64 	[param0], %rd2965;
	.param .b64 param1;
	st.param.b64 	[param1], 0;
	.param .b32 retval0;
	call.uni (retval0), 
	vprintf, 
	(
	param0, 
	param1
	);
	ld.param.b32 	%r2421, [retval0];
	} // callseq 2230
	bra.uni 	$L__BB1_1590;
$L__BB1_1589:
	mov.u64 	%rd2966, $str$3;
	cvta.global.u64 	%rd2967, %rd2966;
	{ // callseq 2231, 0
	.param .b64 param0;
	st.param.b64 	[param0], %rd2967;
	.param .b64 param1;
	st.param.b64 	[param1], 0;
	.param .b32 retval0;
	call.uni (retval0), 
	vprintf, 
	(
	param0, 
	param1
	);
	ld.param.b32 	%r2423, [retval0];
	} // callseq 2231
$L__BB1_1590:
	and.b64  	%rd2968, %rd24, 35184372088832;
	setp.eq.s64 	%p549, %rd2968, 0;
	@%p549 bra 	$L__BB1_1592;
	mov.u64 	%rd2969, $str$2;
	cvta.global.u64 	%rd2970, %rd2969;
	{ // callseq 2232, 0
	.param .b64 param0;
	st.param.b64 	[param0], %rd2970;
	.param .b64 param1;
	st.param.b64 	[param1], 0;
	.param .b32 retval0;
	call.uni (retval0), 
	vprintf, 
	(
	param0, 
	param1
	);
	ld.param.b32 	%r2425, [retval0];
	} // callseq 2232
	bra.uni 	$L__BB1_1593;
$L__BB1_1592:
	mov.u64 	%rd2971, $str$3;
	cvta.global.u64 	%rd2972, %rd2971;
	{ // callseq 2233, 0
	.param .b64 param0;
	st.param.b64 	[param0], %rd2972;
	.param .b64 param1;
	st.param.b64 	[param1], 0;
	.param .b32 retval0;
	call.uni (retval0), 
	vprintf, 
	(
	param0, 
	param1
	);
	ld.param.b32 	%r2427, [retval0];
	} // callseq 2233
$L__BB1_1593:
	and.b64  	%rd2973, %rd24, 17592186044416;
	setp.eq.s64 	%p550, %rd2973, 0;
	@%p550 bra 	$L__BB1_1595;
	mov.u64 	%rd2974, $str$2;
	cvta.global.u64 	%rd2975, %rd2974;
	{ // callseq 2234, 0
	.param .b64 param0;
	st.param.b64 	[param0], %rd2975;
	.param .b64 param1;
	st.param.b64 	[param1], 0;
	.param .b32 retval0;
	call.uni (retval0), 
	vprintf, 
	(
	param0, 
	param1
	);
	ld.param.b32 	%r2429, [retval0];
	} // callseq 2234
	bra.uni 	$L__BB1_1596;
$L__BB1_1595:
	mov.u64 	%rd2976, $str$3;
	cvta.global.u64 	%rd2977, %rd2976;
	{ // callseq 2235, 0
	.param .b64 param0;
	st.param.b64 	[param0], %rd2977;
	.param .b64 param1;
	st.param.b64 	[param1], 0;
	.param .b32 retval0;
	call.uni (retval0), 
	vprintf, 
	(
	param0, 
	param1
	);
	ld.param.b32 	%r2431, [retval0];
	} // callseq 2235
$L__BB1_1596:
	and.b64  	%rd2978, %rd24, 8796093022208;
	setp.eq.s64 	%p551, %rd2978, 0;
	@%p551 bra 	$L__BB1_1598;
	mov.u64 	%rd2979, $str$2;
	cvta.global.u64 	%rd2980, %rd2979;
	{ // callseq 2236, 0
	.param .b64 param0;
	st.param.b64 	[param0], %rd2980;
	.param .b64 param1;
	st.param.b64 	[param1], 0;
	.param .b32 retval0;
	call.uni (retval0), 
	vprintf, 
	(
	param0, 
	param1
	);
	ld.param.b32 	%r2433, [retval0];
	} // callseq 2236
	bra.uni 	$L__BB1_1599;
$L__BB1_1598:
	mov.u64 	%rd2981, $str$3;
	cvta.global.u64 	%rd2982, %rd2981;
	{ // callseq 2237, 0
	.param .b64 param0;
	st.param.b64 	[param0], %rd2982;
	.param .b64 param1;
	st.param.b64 	[param1], 0;
	.param .b32 retval0;
	call.uni (retval0), 
	vprintf, 
	(
	param0, 
	param1
	);
	ld.param.b32 	%r2435, [retval0];
	} // callseq 2237
$L__BB1_1599:
	shr.u64 	%rd2983, %rd24, 31;
	cvt.u32.u64 	%r2437, %rd2983;
	shr.s32 	%r2438, %r2437, 12;
	cvta.to.local.u64 	%rd2985, %rd39;
	st.local.u32 	[%rd2985], %r2438;
	cvta.global.u64 	%rd2987, %rd146;
	{ // callseq 2238, 0
	.param .b64 param0;
	st.param.b64 	[param0], %rd2987;
	.param .b64 param1;
	st.param.b64 	[param1], %rd39;
	.param .b32 retval0;
	call.uni (retval0), 
	vprintf, 
	(
	param0, 
	param1
	);
	ld.param.b32 	%r2439, [retval0];
	} // callseq 2238
	shr.u64 	%rd2988, %rd24, 42;
	and.b64  	%rd25, %rd2988, 1;
	setp.eq.s64 	%p552, %rd25, 0;
	@%p552 bra 	$L__BB1_1601;
	mov.u64 	%rd2989, $str$2;
	cvta.global.u64 	%rd2990, %rd2989;
	{ // callseq 2239, 0
	.param .b64 param0;
	st.param.b64 	[param0], %rd2990;
	.param .b64 param1;
	st.param.b64 	[param1], 0;
	.param .b32 retval0;
	call.uni (retval0), 
	vprintf, 
	(
	param0, 
	param1
	);
	ld.param.b32 	%r2441, [retval0];
	} // callseq 2239
	bra.uni 	$L__BB1_1602;
$L__BB1_1601:
	mov.u64 	%rd2991, $str$3;
	cvta.global.u64 	%rd2992, %rd2991;
	{ // callseq 2240, 0
	.param .b64 param0;
	st.param.b64 	[param0], %rd2992;
	.param .b64 param1;
	st.param.b64 	[param1], 0;
	.param .b32 retval0;
	call.uni (retval0), 
	vprintf, 
	(
	param0, 
	param1
	);
	ld.param.b32 	%r2443, [retval0];
	} // callseq 2240
$L__BB1_1602:
	cvta.to.local.u64 	%rd2994, %rd39;
	st.local.u32 	[%rd2994], %rd25;
	cvta.global.u64 	%rd2996, %rd41;
	{ // callseq 2241, 0
	.param .b64 param0;
	st.param.b64 	[param0], %rd2996;
	.param .b64 param1;
	st.param.b64 	[param1], %rd39;
	.param .b32 retval0;
	call.uni (retval0), 
	vprintf, 
	(
	param0, 
	param1
	);
	ld.param.b32 	%r2445, [retval0];
	} // callseq 2241
	and.b64  	%rd2997, %rd24, 2199023255552;
	setp.eq.s64 	%p553, %rd2997, 0;
	@%p553 bra 	$L__BB1_1604;
	mov.u64 	%rd2998, $str$2;
	cvta.global.u64 	%rd2999, %rd2998;
	{ // callseq 2242, 0
	.param .b64 param0;
	st.param.b64 	[param0], %rd2999;
	.param .b64 param1;
	st.param.b64 	[param1], 0;
	.param .b32 retval0;
	call.uni (retval0), 
	vprintf, 
	(
	param0, 
	param1
	);
	ld.param.b32 	%r2447, [retval0];
	} // callseq 2242
	bra.uni 	$L__BB1_1605;
$L__BB1_1604:
	mov.u64 	%rd3000, $str$3;
	cvta.global.u64 	%rd3001, %rd3000;
	{ // callseq 2243, 0
	.param .b64 param0;
	st.param.b64 	[param0], %rd3001;
	.param .b64 param1;
	st.param.b64 	[param1], 0;
	.param .b32 retval0;
	call.uni (retval0), 
	vprintf, 
	(
	param0, 
	param1
	);
	ld.param.b32 	%r2449, [retval0];
	} // callseq 2243
$L__BB1_1605:
	and.b64  	%rd3002, %rd24, 1099511627776;
	setp.eq.s64 	%p554, %rd3002, 0;
	@%p554 bra 	$L__BB1_1607;
	mov.u64 	%rd3003, $str$2;
	cvta.global.u64 	%rd3004, %rd3003;
	{ // callseq 2244, 0
	.param .b64 param0;
	st.param.b64 	[param0], %rd3004;
	.param .b64 param1;
	st.param.b64 	[param1], 0;
	.param .b32 retval0;
	call.uni (retval0), 
	vprintf, 
	(
	param0, 
	param1
	);
	ld.param.b32 	%r2451, [retval0];
	} // callseq 2244
	bra.uni 	$L__BB1_1608;
$L__BB1_1607:
	mov.u64 	%rd3005, $str$3;
	cvta.global.u64 	%rd3006, %rd3005;
	{ // callseq 2245, 0
	.param .b64 param0;
	st.param.b64 	[param0], %rd3006;
	.param .b64 param1;
	st.param.b64 	[param1], 0;
	.param .b32 retval0;
	call.uni (retval0), 
	vprintf, 
	(
	param0, 
	param1
	);
	ld.param.b32 	%r2453, [retval0];
	} // callseq 2245
$L__BB1_1608:
	and.b64  	%rd3007, %rd24, 549755813888;
	setp.eq.s64 	%p555, %rd3007, 0;
	@%p555 bra 	$L__BB1_1610;
	mov.u64 	%rd3008, $str$2;
	cvta.global.u64 	%rd3009, %rd3008;
	{ // callseq 2246, 0
	.param .b64 param0;
	st.param.b64 	[param0], %rd3009;
	.param .b64 param1;
	st.param.b64 	[param1], 0;
	.param .b32 retval0;
	call.uni (retval0), 
	vprintf, 
	(
	param0, 
	param1
	);
	ld.param.b32 	%r2455, [retval0];
	} // callseq 2246
	bra.uni 	$L__BB1_1611;
$L__BB1_1610:
	mov.u64 	%rd3010, $str$3;
	cvta.global.u64 	%rd3011, %rd3010;
	{ // callseq 2247, 0
	.param .b64 param0;
	st.param.b64 	[param0], %rd3011;
	.param .b64 param1;
	st.param.b64 	[param1], 0;
	.param .b32 retval0;
	call.uni (retval0), 
	vprintf, 
	(
	param0, 
	param1
	);
	ld.param.b32 	%r2457, [retval0];
	} // callseq 2247
$L__BB1_1611:
	and.b64  	%rd3012, %rd24, 274877906944;
	setp.eq.s64 	%p556, %rd3012, 0;
	@%p556 bra 	$L__BB1_1613;
	mov.u64 	%rd3013, $str$2;
	cvta.global.u64 	%rd3014, %rd3013;
	{ // callseq 2248, 0
	.param .b64 param0;
	st.param.b64 	[param0], %rd3014;
	.param .b64 param1;
	st.param.b64 	[param1], 0;
	.param .b32 retval0;
	call.uni (retval0), 
	vprintf, 
	(
	param0, 
	param1
	);
	ld.param.b32 	%r2459, [retval0];
	} // callseq 2248
	bra.uni 	$L__BB1_1614;
$L__BB1_1613:
	mov.u64 	%rd3015, $str$3;
	cvta.global.u64 	%rd3016, %rd3015;
	{ // callseq 2249, 0
	.param .b64 param0;
	st.param.b64 	[param0], %rd3016;
	.param .b64 param1;
	st.param.b64 	[param1], 0;
	.param .b32 retval0;
	call.uni (retval0), 
	vprintf, 
	(
	param0, 
	param1
	);
	ld.param.b32 	%r2461, [retval0];
	} // callseq 2249
$L__BB1_1614:
	and.b64  	%rd3017, %rd24, 137438953472;
	setp.eq.s64 	%p557, %rd3017, 0;
	@%p557 bra 	$L__BB1_1616;
	mov.u64 	%rd3018, $str$2;
	cvta.global.u64 	%rd3019, %rd3018;
	{ // callseq 2250, 0
	.param .b64 param0;
	st.param.b64 	[param0], %rd3019;
	.param .b64 param1;
	st.param.b64 	[param1], 0;
	.param .b32 retval0;
	call.uni (retval0), 
	vprintf, 
	(
	param0, 
	param1
	);
	ld.param.b32 	%r2463, [retval0];
	} // callseq 2250
	bra.uni 	$L__BB1_1617;
$L__BB1_1616:
	mov.u64 	%rd3020, $str$3;
	cvta.global.u64 	%rd3021, %rd3020;
	{ // callseq 2251, 0
	.param .b64 param0;
	st.param.b64 	[param0], %rd3021;
	.param .b64 param1;
	st.param.b64 	[param1], 0;
	.param .b32 retval0;
	call.uni (retval0), 
	vprintf, 
	(
	param0, 
	param1
	);
	ld.param.b32 	%r2465, [retval0];
	} // callseq 2251
$L__BB1_1617:
	and.b64  	%rd3022, %rd24, 68719476736;
	setp.eq.s64 	%p558, %rd3022, 0;
	@%p558 bra 	$L__BB1_1619;
	mov.u64 	%rd3023, $str$2;
	cvta.global.u64 	%rd3024, %rd3023;
	{ // callseq 2252, 0
	.param .b64 param0;
	st.param.b64 	[param0], %rd3024;
	.param .b64 param1;
	st.param.b64 	[param1], 0;
	.param .b32 retval0;
	call.uni (retval0), 
	vprintf, 
	(
	param0, 
	param1
	);
	ld.param.b32 	%r2467, [retval0];
	} // callseq 2252
	bra.uni 	$L__BB1_1620;
$L__BB1_1619:
	mov.u64 	%rd3025, $str$3;
	cvta.global.u64 	%rd3026, %rd3025;
	{ // callseq 2253, 0
	.param .b64 param0;
	st.param.b64 	[param0], %rd3026;
	.param .b64 param1;
	st.param.b64 	[param1], 0;
	.param .b32 retval0;
	call.uni (retval0), 
	vprintf, 
	(
	param0, 
	param1
	);
	ld.param.b32 	%r2469, [retval0];
	} // callseq 2253
$L__BB1_1620:
	and.b64  	%rd3027, %rd24, 34359738368;
	setp.eq.s64 	%p559, %rd3027, 0;
	@%p559 bra 	$L__BB1_1622;
	mov.u64 	%rd3028, $str$2;
	cvta.global.u64 	%rd3029, %rd3028;
	{ // callseq 2254, 0
	.param .b64 param0;
	st.param.b64 	[param0], %rd3029;
	.param .b64 param1;
	st.param.b64 	[param1], 0;
	.param .b32 retval0;
	call.uni (retval0), 
	vprintf, 
	(
	param0, 
	param1
	);
	ld.param.b32 	%r2471, [retval0];
	} // callseq 2254
	bra.uni 	$L__BB1_1623;
$L__BB1_1622:
	mov.u64 	%rd3030, $str$3;
	cvta.global.u64 	%rd3031, %rd3030;
	{ // callseq 2255, 0
	.param .b64 param0;
	st.param.b64 	[param0], %rd3031;
	.param .b64 param1;
	st.param.b64 	[param1], 0;
	.param .b32 retval0;
	call.uni (retval0), 
	vprintf, 
	(
	param0, 
	param1
	);
	ld.param.b32 	%r2473, [retval0];
	} // callseq 2255
$L__BB1_1623:
	and.b64  	%rd3032, %rd24, 17179869184;
	setp.eq.s64 	%p560, %rd3032, 0;
	@%p560 bra 	$L__BB1_1625;
	mov.u64 	%rd3033, $str$2;
	cvta.global.u64 	%rd3034, %rd3033;
	{ // callseq 2256, 0
	.param .b64 param0;
	st.param.b64 	[param0], %rd3034;
	.param .b64 param1;
	st.param.b64 	[param1], 0;
	.param .b32 retval0;
	call.uni (retval0), 
	vprintf, 
	(
	param0, 
	param1
	);
	ld.param.b32 	%r2475, [retval0];
	} // callseq 2256
	bra.uni 	$L__BB1_1626;
$L__BB1_1625:
	mov.u64 	%rd3035, $str$3;
	cvta.global.u64 	%rd3036, %rd3035;
	{ // callseq 2257, 0
	.param .b64 param0;
	st.param.b64 	[param0], %rd3036;
	.param .b64 param1;
	st.param.b64 	[param1], 0;
	.param .b32 retval0;
	call.uni (retval0), 
	vprintf, 
	(
	param0, 
	param1
	);
	ld.param.b32 	%r2477, [retval0];
	} // callseq 2257
$L__BB1_1626:
	and.b64  	%rd3037, %rd24, 8589934592;
	setp.eq.s64 	%p561, %rd3037, 0;
	@%p561 bra 	$L__BB1_1628;
	mov.u64 	%rd3038, $str$2;
	cvta.global.u64 	%rd3039, %rd3038;
	{ // callseq 2258, 0
	.param .b64 param0;
	st.param.b64 	[param0], %rd3039;
	.param .b64 param1;
	st.param.b64 	[param1], 0;
	.param .b32 retval0;
	call.uni (retval0), 
	vprintf, 
	(
	param0, 
	param1
	);
	ld.param.b32 	%r2479, [retval0];
	} // callseq 2258
	bra.uni 	$L__BB1_1629;
$L__BB1_1628:
	mov.u64 	%rd3040, $str$3;
	cvta.global.u64 	%rd3041, %rd3040;
	{ // callseq 2259, 0
	.param .b64 param0;
	st.param.b64 	[param0], %rd3041;
	.param .b64 param1;
	st.param.b64 	[param1], 0;
	.param .b32 retval0;
	call.uni (retval0), 
	vprintf, 
	(
	param0, 
	param1
	);
	ld.param.b32 	%r2481, [retval0];
	} // callseq 2259
$L__BB1_1629:
	and.b64  	%rd3042, %rd24, 4294967296;
	setp.eq.s64 	%p562, %rd3042, 0;
	@%p562 bra 	$L__BB1_1631;
	mov.u64 	%rd3043, $str$2;
	cvta.global.u64 	%rd3044, %rd3043;
	{ // callseq 2260, 0
	.param .b64 param0;
	st.param.b64 	[param0], %rd3044;
	.param .b64 param1;
	st.param.b64 	[param1], 0;
	.param .b32 retval0;
	call.uni (retval0), 
	vprintf, 
	(
	param0, 
	param1
	);
	ld.param.b32 	%r2483, [retval0];
	} // callseq 2260
	bra.uni 	$L__BB1_1632;
$L__BB1_1631:
	mov.u64 	%rd3045, $str$3;
	cvta.global.u64 	%rd3046, %rd3045;
	{ // callseq 2261, 0
	.param .b64 param0;
	st.param.b64 	[param0], %rd3046;
	.param .b64 param1;
	st.param.b64 	[param1], 0;
	.param .b32 retval0;
	call.uni (retval0), 
	vprintf, 
	(
	param0, 
	param1
	);
	ld.param.b32 	%r2485, [retval0];
	} // callseq 2261
$L__BB1_1632:
	and.b64  	%rd3047, %rd24, 2147483648;
	setp.eq.s64 	%p563, %rd3047, 0;
	@%p563 bra 	$L__BB1_1634;
	mov.u64 	%rd3048, $str$2;
	cvta.global.u64 	%rd3049, %rd3048;
	{ // callseq 2262, 0
	.param .b64 param0;
	st.param.b64 	[param0], %rd3049;
	.param .b64 param1;
	st.param.b64 	[param1], 0;
	.param .b32 retval0;
	call.uni (retval0), 
	vprintf, 
	(
	param0, 
	param1
	);
	ld.param.b32 	%r2487, [retval0];
	} // callseq 2262
	bra.uni 	$L__BB1_1635;
$L__BB1_1634:
	mov.u64 	%rd3050, $str$3;
	cvta.global.u64 	%rd3051, %rd3050;
	{ // callseq 2263, 0
	.param .b64 param0;
	st.param.b64 	[param0], %rd3051;
	.param .b64 param1;
	st.param.b64 	[param1], 0;
	.param .b32 retval0;
	call.uni (retval0), 
	vprintf, 
	(
	param0, 
	param1
	);
	ld.param.b32 	%r2489, [retval0];
	} // callseq 2263
$L__BB1_1635:
	and.b64  	%rd3052, %rd24, 1073741824;
	setp.eq.s64 	%p564, %rd3052, 0;
	@%p564 bra 	$L__BB1_1637;
	mov.u64 	%rd3053, $str$2;
	cvta.global.u64 	%rd3054, %rd3053;
	{ // callseq 2264, 0
	.param .b64 param0;
	st.param.b64 	[param0], %rd3054;
	.param .b64 param1;
	st.param.b64 	[param1], 0;
	.param .b32 retval0;
	call.uni (retval0), 
	vprintf, 
	(
	param0, 
	param1
	);
	ld.param.b32 	%r2491, [retval0];
	} // callseq 2264
	bra.uni 	$L__BB1_1638;
$L__BB1_1637:
	mov.u64 	%rd3055, $str$3;
	cvta.global.u64 	%rd3056, %rd3055;
	{ // callseq 2265, 0
	.param .b64 param0;
	st.param.b64 	[param0], %rd3056;
	.param .b64 param1;
	st.param.b64 	[param1], 0;
	.param .b32 retval0;
	call.uni (retval0), 
	vprintf, 
	(
	param0, 
	param1
	);
	ld.param.b32 	%r2493, [retval0];
	} // callseq 2265
$L__BB1_1638:
	and.b64  	%rd3057, %rd24, 536870912;
	setp.eq.s64 	%p565, %rd3057, 0;
	@%p565 bra 	$L__BB1_1640;
	mov.u64 	%rd3058, $str$2;
	cvta.global.u64 	%rd3059, %rd3058;
	{ // callseq 2266, 0
	.param .b64 param0;
	st.param.b64 	[param0], %rd3059;
	.param .b64 param1;
	st.param.b64 	[param1], 0;
	.param .b32 retval0;
	call.uni (retval0), 
	vprintf, 
	(
	param0, 
	param1
	);
	ld.param.b32 	%r2495, [retval0];
	} // callseq 2266
	bra.uni 	$L__BB1_1641;
$L__BB1_1640:
	mov.u64 	%rd3060, $str$3;
	cvta.global.u64 	%rd3061, %rd3060;
	{ // callseq 2267, 0
	.param .b64 param0;
	st.param.b64 	[param0], %rd3061;
	.param .b64 param1;
	st.param.b64 	[param1], 0;
	.param .b32 retval0;
	call.uni (retval0), 
	vprintf, 
	(
	param0, 
	param1
	);
	ld.param.b32 	%r2497, [retval0];
	} // callseq 2267
$L__BB1_1641:
	and.b64  	%rd3062, %rd24, 268435456;
	setp.eq.s64 	%p566, %rd3062, 0;
	@%p566 bra 	$L__BB1_1643;
	mov.u64 	%rd3063, $str$2;
	cvta.global.u64 	%rd3064, %rd3063;
	{ // callseq 2268, 0
	.param .b64 param0;
	st.param.b64 	[param0], %rd3064;
	.param .b64 param1;
	st.param.b64 	[param1], 0;
	.param .b32 retval0;
	call.uni (retval0), 
	vprintf, 
	(
	param0, 
	param1
	);
	ld.param.b32 	%r2499, [retval0];
	} // callseq 2268
	bra.uni 	$L__BB1_1644;
$L__BB1_1643:
	mov.u64 	%rd3065, $str$3;
	cvta.global.u64 	%rd3066, %rd3065;
	{ // callseq 2269, 0
	.param .b64 param0;
	st.param.b64 	[param0], %rd3066;
	.param .b64 param1;
	st.param.b64 	[param1], 0;
	.param .b32 retval0;
	call.uni (retval0), 
	vprintf, 
	(
	param0, 
	param1
	);
	ld.param.b32 	%r2501, [retval0];
	} // callseq 2269
$L__BB1_1644:
	and.b64  	%rd3067, %rd24, 134217728;
	setp.eq.s64 	%p567, %rd3067, 0;
	@%p567 bra 	$L__BB1_1646;
	mov.u64 	%rd3068, $str$2;
	cvta.global.u64 	%rd3069, %rd3068;
	{ // callseq 2270, 0
	.param .b64 param0;
	st.param.b64 	[param0], %rd3069;
	.param .b64 param1;
	st.param.b64 	[param1], 0;
	.param .b32 retval0;
	call.uni (retval0), 
	vprintf, 
	(
	param0, 
	param1
	);
	ld.param.b32 	%r2503, [retval0];
	} // callseq 2270
	bra.uni 	$L__BB1_1647;
$L__BB1_1646:
	mov.u64 	%rd3070, $str$3;
	cvta.global.u64 	%rd3071, %rd3070;
	{ // callseq 2271, 0
	.param .b64 param0;
	st.param.b64 	[param0], %rd3071;
	.param .b64 param1;
	st.param.b64 	[param1], 0;
	.param .b32 retval0;
	call.uni (retval0), 
	vprintf, 
	(
	param0, 
	param1
	);
	ld.param.b32 	%r2505, [retval0];
	} // callseq 2271
$L__BB1_1647:
	and.b64  	%rd3072, %rd24, 67108864;
	setp.eq.s64 	%p568, %rd3072, 0;
	@%p568 bra 	$L__BB1_1649;
	mov.u64 	%rd3073, $str$2;
	cvta.global.u64 	%rd3074, %rd3073;
	{ // callseq 2272, 0
	.param .b64 param0;
	st.param.b64 	[param0], %rd3074;
	.param .b64 param1;
	st.param.b64 	[param1], 0;
	.param .b32 retval0;
	call.uni (retval0), 
	vprintf, 
	(
	param0, 
	param1
	);
	ld.param.b32 	%r2507, [retval0];
	} // callseq 2272
	bra.uni 	$L__BB1_1650;
$L__BB1_1649:
	mov.u64 	%rd3075, $str$3;
	cvta.global.u64 	%rd3076, %rd3075;
	{ // callseq 2273, 0
	.param .b64 param0;
	st.param.b64 	[param0], %rd3076;
	.param .b64 param1;
	st.param.b64 	[param1], 0;
	.param .b32 retval0;
	call.uni (retval0), 
	vprintf, 
	(
	param0, 
	param1
	);
	ld.param.b32 	%r2509, [retval0];
	} // callseq 2273
$L__BB1_1650:
	and.b64  	%rd3077, %rd24, 33554432;
	setp.eq.s64 	%p569, %rd3077, 0;
	@%p569 bra 	$L__BB1_1652;
	mov.u64 	%rd3078, $str$2;
	cvta.global.u64 	%rd3079, %rd3078;
	{ // callseq 2274, 0
	.param .b64 param0;
	st.param.b64 	[param0], %rd3079;
	.param .b64 param1;
	st.param.b64 	[param1], 0;
	.param .b32 retval0;
	call.uni (retval0), 
	vprintf, 
	(
	param0, 
	param1
	);
	ld.param.b32 	%r2511, [retval0];
	} // callseq 2274
	bra.uni 	$L__BB1_1653;
$L__BB1_1652:
	mov.u64 	%rd3080, $str$3;
	cvta.global.u64 	%rd3081, %rd3080;
	{ // callseq 2275, 0
	.param .b64 param0;
	st.param.b64 	[param0], %rd3081;
	.param .b64 param1;
	st.param.b64 	[param1], 0;
	.param .b32 retval0;
	call.uni (retval0), 
	vprintf, 
	(
	param0, 
	param1
	);
	ld.param.b32 	%r2513, [retval0];
	} // callseq 2275
$L__BB1_1653:
	and.b64  	%rd3082, %rd24, 16777216;
	setp.eq.s64 	%p570, %rd3082, 0;
	@%p570 bra 	$L__BB1_1655;
	mov.u64 	%rd3083, $str$2;
	cvta.global.u64 	%rd3084, %rd3083;
	{ // callseq 2276, 0
	.param .b64 param0;
	st.param.b64 	[param0], %rd3084;
	.param .b64 param1;
	st.param.b64 	[param1], 0;
	.param .b32 retval0;
	call.uni (retval0), 
	vprintf, 
	(
	param0, 
	param1
	);
	ld.param.b32 	%r2515, [retval0];
	} // callseq 2276
	bra.uni 	$L__BB1_1656;
$L__BB1_1655:
	mov.u64 	%rd3085, $str$3;
	cvta.global.u64 	%rd3086, %rd3085;
	{ // callseq 2277, 0
	.param .b64 param0;
	st.param.b64 	[param0], %rd3086;
	.param .b64 param1;
	st.param.b64 	[param1], 0;
	.param .b32 retval0;
	call.uni (retval0), 
	vprintf, 
	(
	param0, 
	param1
	);
	ld.param.b32 	%r2517, [retval0];
	} // callseq 2277
$L__BB1_1656:
	and.b64  	%rd3087, %rd24, 8388608;
	setp.eq.s64 	%p571, %rd3087, 0;
	@%p571 bra 	$L__BB1_1658;
	mov.u64 	%rd3088, $str$2;
	cvta.global.u64 	%rd3089, %rd3088;
	{ // callseq 2278, 0
	.param .b64 param0;
	st.param.b64 	[param0], %rd3089;
	.param .b64 param1;
	st.param.b64 	[param1], 0;
	.param .b32 retval0;
	call.uni (retval0), 
	vprintf, 
	(
	param0, 
	param1
	);
	ld.param.b32 	%r2519, [retval0];
	} // callseq 2278
	bra.uni 	$L__BB1_1659;
$L__BB1_1658:
	mov.u64 	%rd3090, $str$3;
	cvta.global.u64 	%rd3091, %rd3090;
	{ // callseq 2279, 0
	.param .b64 param0;
	st.param.b64 	[param0], %rd3091;
	.param .b64 param1;
	st.param.b64 	[param1], 0;
	.param .b32 retval0;
	call.uni (retval0), 
	vprintf, 
	(
	param0, 
	param1
	);
	ld.param.b32 	%r2521, [retval0];
	} // callseq 2279
$L__BB1_1659:
	and.b64  	%rd3092, %rd24, 4194304;
	setp.eq.s64 	%p572, %rd3092, 0;
	@%p572 bra 	$L__BB1_1661;
	mov.u64 	%rd3093, $str$2;
	cvta.global.u64 	%rd3094, %rd3093;
	{ // callseq 2280, 0
	.param .b64 param0;
	st.param.b64 	[param0], %rd3094;
	.param .b64 param1;
	st.param.b64 	[param1], 0;
	.param .b32 retval0;
	call.uni (retval0), 
	vprintf, 
	(
	param0, 
	param1
	);
	ld.param.b32 	%r2523, [retval0];
	} // callseq 2280
	bra.uni 	$L__BB1_1662;
$L__BB1_1661:
	mov.u64 	%rd3095, $str$3;
	cvta.global.u64 	%rd3096, %rd3095;
	{ // callseq 2281, 0
	.param .b64 param0;
	st.param.b64 	[param0], %rd3096;
	.param .b64 param1;
	st.param.b64 	[param1], 0;
	.param .b32 retval0;
	call.uni (retval0), 
	vprintf, 
	(
	param0, 
	param1
	);
	ld.param.b32 	%r2525, [retval0];
	} // callseq 2281
$L__BB1_1662:
	and.b64  	%rd3097, %rd24, 2097152;
	setp.eq.s64 	%p573, %rd3097, 0;
	@%p573 bra 	$L__BB1_1664;
	mov.u64 	%rd3098, $str$2;
	cvta.global.u64 	%rd3099, %rd3098;
	{ // callseq 2282, 0
	.param .b64 param0;
	st.param.b64 	[param0], %rd3099;
	.param .b64 param1;
	st.param.b64 	[param1], 0;
	.param .b32 retval0;
	call.uni (retval0), 
	vprintf, 
	(
	param0, 
	param1
	);
	ld.param.b32 	%r2527, [retval0];
	} // callseq 2282
	bra.uni 	$L__BB1_1665;
$L__BB1_1664:
	mov.u64 	%rd3100, $str$3;
	cvta.global.u64 	%rd3101, %rd3100;
	{ // callseq 2283, 0
	.param .b64 param0;
	st.param.b64 	[param0], %rd3101;
	.param .b64 param1;
	st.param.b64 	[param1], 0;
	.param .b32 retval0;
	call.uni (retval0), 
	vprintf, 
	(
	param0, 
	param1
	);
	ld.param.b32 	%r2529, [retval0];
	} // callseq 2283
$L__BB1_1665:
	shr.u64 	%rd3102, %rd24, 10;
	cvt.u32.u64 	%r2531, %rd3102;
	shr.s32 	%r2532, %r2531, 11;
	cvta.to.local.u64 	%rd3104, %rd39;
	st.local.u32 	[%rd3104], %r2532;
	cvta.global.u64 	%rd3106, %rd146;
	{ // callseq 2284, 0
	.param .b64 param0;
	st.param.b64 	[param0], %rd3106;
	.param .b64 param1;
	st.param.b64 	[param1], %rd39;
	.param .b32 retval0;
	call.uni (retval0), 
	vprintf, 
	(
	param0, 
	param1
	);
	ld.param.b32 	%r2533, [retval0];
	} // callseq 2284
	and.b64  	%rd3107, %rd24, 1048576;
	setp.eq.s64 	%p574, %rd3107, 0;
	@%p574 bra 	$L__BB1_1667;
	mov.u64 	%rd3108, $str$2;
	cvta.global.u64 	%rd3109, %rd3108;
	{ // callseq 2285, 0
	.param .b64 param0;
	st.param.b64 	[param0], %rd3109;
	.param .b64 param1;
	st.param.b64 	[param1], 0;
	.param .b32 retval0;
	call.uni (retval0), 
	vprintf, 
	(
	param0, 
	param1
	);
	ld.param.b32 	%r2535, [retval0];
	} // callseq 2285
	bra.uni 	$L__BB1_1668;
$L__BB1_1667:
	mov.u64 	%rd3110, $str$3;
	cvta.global.u64 	%rd3111, %rd3110;
	{ // callseq 2286, 0
	.param .b64 param0;
	st.param.b64 	[param0], %rd3111;
	.param .b64 param1;
	st.param.b64 	[param1], 0;
	.param .b32 retval0;
	call.uni (retval0), 
	vprintf, 
	(
	param0, 
	param1
	);
	ld.param.b32 	%r2537, [retval0];
	} // callseq 2286
$L__BB1_1668:
	and.b64  	%rd3112, %rd24, 524288;
	setp.eq.s64 	%p575, %rd3112, 0;
	@%p575 bra 	$L__BB1_1670;
	mov.u64 	%rd3113, $str$2;
	cvta.global.u64 	%rd3114, %rd3113;
	{ // callseq 2287, 0
	.param .b64 param0;
	st.param.b64 	[param0], %rd3114;
	.param .b64 param1;
	st.param.b64 	[param1], 0;
	.param .b32 retval0;
	call.uni (retval0), 
	vprintf, 
	(
	param0, 
	param1
	);
	ld.param.b32 	%r2539, [retval0];
	} // callseq 2287
	bra.uni 	$L__BB1_1671;
$L__BB1_1670:
	mov.u64 	%rd3115, $str$3;
	cvta.global.u64 	%rd3116, %rd3115;
	{ // callseq 2288, 0
	.param .b64 param0;
	st.param.b64 	[param0], %rd3116;
	.param .b64 param1;
	st.param.b64 	[param1], 0;
	.param .b32 retval0;
	call.uni (retval0), 
	vprintf, 
	(
	param0, 
	param1
	);
	ld.param.b32 	%r2541, [retval0];
	} // callseq 2288
$L__BB1_1671:
	and.b64  	%rd3117, %rd24, 262144;
	setp.eq.s64 	%p576, %rd3117, 0;
	@%p576 bra 	$L__BB1_1673;
	mov.u64 	%rd3118, $str$2;
	cvta.global.u64 	%rd3119, %rd3118;
	{ // callseq 2289, 0
	.param .b64 param0;
	st.param.b64 	[param0], %rd3119;
	.param .b64 param1;
	st.param.b64 	[param1], 0;
	.param .b32 retval0;
	call.uni (retval0), 
	vprintf, 
	(
	param0, 
	param1
	);
	ld.param.b32 	%r2543, [retval0];
	} // callseq 2289
	bra.uni 	$L__BB1_1674;
$L__BB1_1673:
	mov.u64 	%rd3120, $str$3;
	cvta.global.u64 	%rd3121, %rd3120;
	{ // callseq 2290, 0
	.param .b64 param0;
	st.param.b64 	[param0], %rd3121;
	.param .b64 param1;
	st.param.b64 	[param1], 0;
	.param .b32 retval0;
	call.uni (retval0), 
	vprintf, 
	(
	param0, 
	param1
	);
	ld.param.b32 	%r2545, [retval0];
	} // callseq 2290
$L__BB1_1674:
	and.b64  	%rd3122, %rd24, 131072;
	setp.eq.s64 	%p577, %rd3122, 0;
	@%p577 bra 	$L__BB1_1676;
	mov.u64 	%rd3123, $str$2;
	cvta.global.u64 	%rd3124, %rd3123;
	{ // callseq 2291, 0
	.param .b64 param0;
	st.param.b64 	[param0], %rd3124;
	.param .b64 param1;
	st.param.b64 	[param1], 0;
	.param .b32 retval0;
	call.uni (retval0), 
	vprintf, 
	(
	param0, 
	param1
	);
	ld.param.b32 	%r2547, [retval0];
	} // callseq 2291
	bra.uni 	$L__BB1_1677;
$L__BB1_1676:
	mov.u64 	%rd3125, $str$3;
	cvta.global.u64 	%rd3126, %rd3125;
	{ // callseq 2292, 0
	.param .b64 param0;
	st.param.b64 	[param0], %rd3126;
	.param .b64 param1;
	st.param.b64 	[param1], 0;
	.param .b32 retval0;
	call.uni (retval0), 
	vprintf, 
	(
	param0, 
	param1
	);
	ld.param.b32 	%r2549, [retval0];
	} // callseq 2292
$L__BB1_1677:
	and.b64  	%rd3127, %rd24, 65536;
	setp.eq.s64 	%p578, %rd3127, 0;
	@%p578 bra 	$L__BB1_1679;
	mov.u64 	%rd3128, $str$2;
	cvta.global.u64 	%rd3129, %rd3128;
	{ // callseq 2293, 0
	.param .b64 param0;
	st.param.b64 	[param0], %rd3129;
	.param .b64 param1;
	st.param.b64 	[param1], 0;
	.param .b32 retval0;
	call.uni (retval0), 
	vprintf, 
	(
	param0, 
	param1
	);
	ld.param.b32 	%r2551, [retval0];
	} // callseq 2293
	bra.uni 	$L__BB1_1680;
$L__BB1_1679:
	mov.u64 	%rd3130, $str$3;
	cvta.global.u64 	%rd3131, %rd3130;
	{ // callseq 2294, 0
	.param .b64 param0;
	st.param.b64 	[param0], %rd3131;
	.param .b64 param1;
	st.param.b64 	[param1], 0;
	.param .b32 retval0;
	call.uni (retval0), 
	vprintf, 
	(
	param0, 
	param1
	);
	ld.param.b32 	%r2553, [retval0];
	} // callseq 2294
$L__BB1_1680:
	and.b64  	%rd3132, %rd24, 32768;
	setp.eq.s64 	%p579, %rd3132, 0;
	@%p579 bra 	$L__BB1_1682;
	mov.u64 	%rd3133, $str$2;
	cvta.global.u64 	%rd3134, %rd3133;
	{ // callseq 2295, 0
	.param .b64 param0;
	st.param.b64 	[param0], %rd3134;
	.param .b64 param1;
	st.param.b64 	[param1], 0;
	.param .b32 retval0;
	call.uni (retval0), 
	vprintf, 
	(
	param0, 
	param1
	);
	ld.param.b32 	%r2555, [retval0];
	} // callseq 2295
	bra.uni 	$L__BB1_1683;
$L__BB1_1682:
	mov.u64 	%rd3135, $str$3;
	cvta.global.u64 	%rd3136, %rd3135;
	{ // callseq 2296, 0
	.param .b64 param0;
	st.param.b64 	[param0], %rd3136;
	.param .b64 param1;
	st.param.b64 	[param1], 0;
	.param .b32 retval0;
	call.uni (retval0), 
	vprintf, 
	(
	param0, 
	param1
	);
	ld.param.b32 	%r2557, [retval0];
	} // callseq 2296
$L__BB1_1683:
	and.b64  	%rd3137, %rd24, 16384;
	setp.eq.s64 	%p580, %rd3137, 0;
	@%p580 bra 	$L__BB1_1685;
	mov.u64 	%rd3138, $str$2;
	cvta.global.u64 	%rd3139, %rd3138;
	{ // callseq 2297, 0
	.param .b64 param0;
	st.param.b64 	[param0], %rd3139;
	.param .b64 param1;
	st.param.b64 	[param1], 0;
	.param .b32 retval0;
	call.uni (retval0), 
	vprintf, 
	(
	param0, 
	param1
	);
	ld.param.b32 	%r2559, [retval0];
	} // callseq 2297
	bra.uni 	$L__BB1_1686;
$L__BB1_1685:
	mov.u64 	%rd3140, $str$3;
	cvta.global.u64 	%rd3141, %rd3140;
	{ // callseq 2298, 0
	.param .b64 param0;
	st.param.b64 	[param0], %rd3141;
	.param .b64 param1;
	st.param.b64 	[param1], 0;
	.param .b32 retval0;
	call.uni (retval0), 
	vprintf, 
	(
	param0, 
	param1
	);
	ld.param.b32 	%r2561, [retval0];
	} // callseq 2298
$L__BB1_1686:
	and.b64  	%rd3142, %rd24, 8192;
	setp.eq.s64 	%p581, %rd3142, 0;
	@%p581 bra 	$L__BB1_1688;
	mov.u64 	%rd3143, $str$2;
	cvta.global.u64 	%rd3144, %rd3143;
	{ // callseq 2299, 0
	.param .b64 param0;
	st.param.b64 	[param0], %rd3144;
	.param .b64 param1;
	st.param.b64 	[param1], 0;
	.param .b32 retval0;
	call.uni (retval0), 
	vprintf, 
	(
	param0, 
	param1
	);
	ld.param.b32 	%r2563, [retval0];
	} // callseq 2299
	bra.uni 	$L__BB1_1689;
$L__BB1_1688:
	mov.u64 	%rd3145, $str$3;
	cvta.global.u64 	%rd3146, %rd3145;
	{ // callseq 2300, 0
	.param .b64 param0;
	st.param.b64 	[param0], %rd3146;
	.param .b64 param1;
	st.param.b64 	[param1], 0;
	.param .b32 retval0;
	call.uni (retval0), 
	vprintf, 
	(
	param0, 
	param1
	);
	ld.param.b32 	%r2565, [retval0];
	} // callseq 2300
$L__BB1_1689:
	and.b64  	%rd3147, %rd24, 4096;
	setp.eq.s64 	%p582, %rd3147, 0;
	@%p582 bra 	$L__BB1_1691;
	mov.u64 	%rd3148, $str$2;
	cvta.global.u64 	%rd3149, %rd3148;
	{ // callseq 2301, 0
	.param .b64 param0;
	st.param.b64 	[param0], %rd3149;
	.param .b64 param1;
	st.param.b64 	[param1], 0;
	.param .b32 retval0;
	call.uni (retval0), 
	vprintf, 
	(
	param0, 
	param1
	);
	ld.param.b32 	%r2567, [retval0];
	} // callseq 2301
	bra.uni 	$L__BB1_1692;
$L__BB1_1691:
	mov.u64 	%rd3150, $str$3;
	cvta.global.u64 	%rd3151, %rd3150;
	{ // callseq 2302, 0
	.param .b64 param0;
	st.param.b64 	[param0], %rd3151;
	.param .b64 param1;
	st.param.b64 	[param1], 0;
	.param .b32 retval0;
	call.uni (retval0), 
	vprintf, 
	(
	param0, 
	param1
	);
	ld.param.b32 	%r2569, [retval0];
	} // callseq 2302
$L__BB1_1692:
	and.b64  	%rd3152, %rd24, 2048;
	setp.eq.s64 	%p583, %rd3152, 0;
	@%p583 bra 	$L__BB1_1694;
	mov.u64 	%rd3153, $str$2;
	cvta.global.u64 	%rd3154, %rd3153;
	{ // callseq 2303, 0
	.param .b64 param0;
	st.param.b64 	[param0], %rd3154;
	.param .b64 param1;
	st.param.b64 	[param1], 0;
	.param .b32 retval0;
	call.uni (retval0), 
	vprintf, 
	(
	param0, 
	param1
	);
	ld.param.b32 	%r2571, [retval0];
	} // callseq 2303
	bra.uni 	$L__BB1_1695;
$L__BB1_1694:
	mov.u64 	%rd3155, $str$3;
	cvta.global.u64 	%rd3156, %rd3155;
	{ // callseq 2304, 0
	.param .b64 param0;
	st.param.b64 	[param0], %rd3156;
	.param .b64 param1;
	st.param.b64 	[param1], 0;
	.param .b32 retval0;
	call.uni (retval0), 
	vprintf, 
	(
	param0, 
	param1
	);
	ld.param.b32 	%r2573, [retval0];
	} // callseq 2304
$L__BB1_1695:
	and.b64  	%rd3157, %rd24, 1024;
	setp.eq.s64 	%p584, %rd3157, 0;
	@%p584 bra 	$L__BB1_1697;
	mov.u64 	%rd3158, $str$2;
	cvta.global.u64 	%rd3159, %rd3158;
	{ // callseq 2305, 0
	.param .b64 param0;
	st.param.b64 	[param0], %rd3159;
	.param .b64 param1;
	st.param.b64 	[param1], 0;
	.param .b32 retval0;
	call.uni (retval0), 
	vprintf, 
	(
	param0, 
	param1
	);
	ld.param.b32 	%r2575, [retval0];
	} // callseq 2305
	bra.uni 	$L__BB1_1698;
$L__BB1_1697:
	mov.u64 	%rd3160, $str$3;
	cvta.global.u64 	%rd3161, %rd3160;
	{ // callseq 2306, 0
	.param .b64 param0;
	st.param.b64 	[param0], %rd3161;
	.param .b64 param1;
	st.param.b64 	[param1], 0;
	.param .b32 retval0;
	call.uni (retval0), 
	vprintf, 
	(
	param0, 
	param1
	);
	ld.param.b32 	%r2577, [retval0];
	} // callseq 2306
$L__BB1_1698:
	and.b64  	%rd3162, %rd24, 512;
	setp.eq.s64 	%p585, %rd3162, 0;
	@%p585 bra 	$L__BB1_1700;
	mov.u64 	%rd3163, $str$2;
	cvta.global.u64 	%rd3164, %rd3163;
	{ // callseq 2307, 0
	.param .b64 param0;
	st.param.b64 	[param0], %rd3164;
	.param .b64 param1;
	st.param.b64 	[param1], 0;
	.param .b32 retval0;
	call.uni (retval0), 
	vprintf, 
	(
	param0, 
	param1
	);
	ld.param.b32 	%r2579, [retval0];
	} // callseq 2307
	bra.uni 	$L__BB1_1701;
$L__BB1_1700:
	mov.u64 	%rd3165, $str$3;
	cvta.global.u64 	%rd3166, %rd3165;
	{ // callseq 2308, 0
	.param .b64 param0;
	st.param.b64 	[param0], %rd3166;
	.param .b64 param1;
	st.param.b64 	[param1], 0;
	.param .b32 retval0;
	call.uni (retval0), 
	vprintf, 
	(
	param0, 
	param1
	);
	ld.param.b32 	%r2581, [retval0];
	} // callseq 2308
$L__BB1_1701:
	and.b64  	%rd3167, %rd24, 256;
	setp.eq.s64 	%p586, %rd3167, 0;
	@%p586 bra 	$L__BB1_1703;
	mov.u64 	%rd3168, $str$2;
	cvta.global.u64 	%rd3169, %rd3168;
	{ // callseq 2309, 0
	.param .b64 param0;
	st.param.b64 	[param0], %rd3169;
	.param .b64 param1;
	st.param.b64 	[param1], 0;
	.param .b32 retval0;
	call.uni (retval0), 
	vprintf, 
	(
	param0, 
	param1
	);
	ld.param.b32 	%r2583, [retval0];
	} // callseq 2309
	bra.uni 	$L__BB1_1704;
$L__BB1_1703:
	mov.u64 	%rd3170, $str$3;
	cvta.global.u64 	%rd3171, %rd3170;
	{ // callseq 2310, 0
	.param .b64 param0;
	st.param.b64 	[param0], %rd3171;
	.param .b64 param1;
	st.param.b64 	[param1], 0;
	.param .b32 retval0;
	call.uni (retval0), 
	vprintf, 
	(
	param0, 
	param1
	);
	ld.param.b32 	%r2585, [retval0];
	} // callseq 2310
$L__BB1_1704:
	and.b64  	%rd3172, %rd24, 128;
	setp.eq.s64 	%p587, %rd3172, 0;
	@%p587 bra 	$L__BB1_1706;
	mov.u64 	%rd3173, $str$2;
	cvta.global.u64 	%rd3174, %rd3173;
	{ // callseq 2311, 0
	.param .b64 param0;
	st.param.b64 	[param0], %rd3174;
	.param .b64 param1;
	st.param.b64 	[param1], 0;
	.param .b32 retval0;
	call.uni (retval0), 
	vprintf, 
	(
	param0, 
	param1
	);
	ld.param.b32 	%r2587, [retval0];
	} // callseq 2311
	bra.uni 	$L__BB1_1707;
$L__BB1_1706:
	mov.u64 	%rd3175, $str$3;
	cvta.global.u64 	%rd3176, %rd3175;
	{ // callseq 2312, 0
	.param .b64 param0;
	st.param.b64 	[param0], %rd3176;
	.param .b64 param1;
	st.param.b64 	[param1], 0;
	.param .b32 retval0;
	call.uni (retval0), 
	vprintf, 
	(
	param0, 
	param1
	);
	ld.param.b32 	%r2589, [retval0];
	} // callseq 2312
$L__BB1_1707:
	and.b64  	%rd3177, %rd24, 64;
	setp.eq.s64 	%p588, %rd3177, 0;
	@%p588 bra 	$L__BB1_1709;
	mov.u64 	%rd3178, $str$2;
	cvta.global.u64 	%rd3179, %rd3178;
	{ // callseq 2313, 0
	.param .b64 param0;
	st.param.b64 	[param0], %rd3179;
	.param .b64 param1;
	st.param.b64 	[param1], 0;
	.param .b32 retval0;
	call.uni (retval0), 
	vprintf, 
	(
	param0, 
	param1
	);
	ld.param.b32 	%r2591, [retval0];
	} // callseq 2313
	bra.uni 	$L__BB1_1710;
$L__BB1_1709:
	mov.u64 	%rd3180, $str$3;
	cvta.global.u64 	%rd3181, %rd3180;
	{ // callseq 2314, 0
	.param .b64 param0;
	st.param.b64 	[param0], %rd3181;
	.param .b64 param1;
	st.param.b64 	[param1], 0;
	.param .b32 retval0;
	call.uni (retval0), 
	vprintf, 
	(
	param0, 
	param1
	);
	ld.param.b32 	%r2593, [retval0];
	} // callseq 2314
$L__BB1_1710:
	and.b64  	%rd3182, %rd24, 32;
	setp.eq.s64 	%p589, %rd3182, 0;
	@%p589 bra 	$L__BB1_1712;
	mov.u64 	%rd3183, $str$2;
	cvta.global.u64 	%rd3184, %rd3183;
	{ // callseq 2315, 0
	.param .b64 param0;
	st.param.b64 	[param0], %rd3184;
	.param .b64 param1;
	st.param.b64 	[param1], 0;
	.param .b32 retval0;
	call.uni (retval0), 
	vprintf, 
	(
	param0, 
	param1
	);
	ld.param.b32 	%r2595, [retval0];
	} // callseq 2315
	bra.uni 	$L__BB1_1713;
$L__BB1_1712:
	mov.u64 	%rd3185, $str$3;
	cvta.global.u64 	%rd3186, %rd3185;
	{ // callseq 2316, 0
	.param .b64 param0;
	st.param.b64 	[param0], %rd3186;
	.param .b64 param1;
	st.param.b64 	[param1], 0;
	.param .b32 retval0;
	call.uni (retval0), 
	vprintf, 
	(
	param0, 
	param1
	);
	ld.param.b32 	%r2597, [retval0];
	} // callseq 2316
$L__BB1_1713:
	and.b64  	%rd3187, %rd24, 16;
	setp.eq.s64 	%p590, %rd3187, 0;
	@%p590 bra 	$L__BB1_1715;
	mov.u64 	%rd3188, $str$2;
	cvta.global.u64 	%rd3189, %rd3188;
	{ // callseq 2317, 0
	.param .b64 param0;
	st.param.b64 	[param0], %rd3189;
	.param .b64 param1;
	st.param.b64 	[param1], 0;
	.param .b32 retval0;
	call.uni (retval0), 
	vprintf, 
	(
	param0, 
	param1
	);
	ld.param.b32 	%r2599, [retval0];
	} // callseq 2317
	bra.uni 	$L__BB1_1716;
$L__BB1_1715:
	mov.u64 	%rd3190, $str$3;
	cvta.global.u64 	%rd3191, %rd3190;
	{ // callseq 2318, 0
	.param .b64 param0;
	st.param.b64 	[param0], %rd3191;
	.param .b64 param1;
	st.param.b64 	[param1], 0;
	.param .b32 retval0;
	call.uni (retval0), 
	vprintf, 
	(
	param0, 
	param1
	);
	ld.param.b32 	%r2601, [retval0];
	} // callseq 2318
$L__BB1_1716:
	and.b64  	%rd3192, %rd24, 8;
	setp.eq.s64 	%p591, %rd3192, 0;
	@%p591 bra 	$L__BB1_1718;
	mov.u64 	%rd3193, $str$2;
	cvta.global.u64 	%rd3194, %rd3193;
	{ // callseq 2319, 0
	.param .b64 param0;
	st.param.b64 	[param0], %rd3194;
	.param .b64 param1;
	st.param.b64 	[param1], 0;
	.param .b32 retval0;
	call.uni (retval0), 
	vprintf, 
	(
	param0, 
	param1
	);
	ld.param.b32 	%r2603, [retval0];
	} // callseq 2319
	bra.uni 	$L__BB1_1719;
$L__BB1_1718:
	mov.u64 	%rd3195, $str$3;
	cvta.global.u64 	%rd3196, %rd3195;
	{ // callseq 2320, 0
	.param .b64 param0;
	st.param.b64 	[param0], %rd3196;
	.param .b64 param1;
	st.param.b64 	[param1], 0;
	.param .b32 retval0;
	call.uni (retval0), 
	vprintf, 
	(
	param0, 
	param1
	);
	ld.param.b32 	%r2605, [retval0];
	} // callseq 2320
$L__BB1_1719:
	and.b64  	%rd3197, %rd24, 4;
	setp.eq.s64 	%p592, %rd3197, 0;
	@%p592 bra 	$L__BB1_1721;
	mov.u64 	%rd3198, $str$2;
	cvta.global.u64 	%rd3199, %rd3198;
	{ // callseq 2321, 0
	.param .b64 param0;
	st.param.b64 	[param0], %rd3199;
	.param .b64 param1;
	st.param.b64 	[param1], 0;
	.param .b32 retval0;
	call.uni (retval0), 
	vprintf, 
	(
	param0, 
	param1
	);
	ld.param.b32 	%r2607, [retval0];
	} // callseq 2321
	bra.uni 	$L__BB1_1722;
$L__BB1_1721:
	mov.u64 	%rd3200, $str$3;
	cvta.global.u64 	%rd3201, %rd3200;
	{ // callseq 2322, 0
	.param .b64 param0;
	st.param.b64 	[param0], %rd3201;
	.param .b64 param1;
	st.param.b64 	[param1], 0;
	.param .b32 retval0;
	call.uni (retval0), 
	vprintf, 
	(
	param0, 
	param1
	);
	ld.param.b32 	%r2609, [retval0];
	} // callseq 2322
$L__BB1_1722:
	and.b64  	%rd3202, %rd24, 2;
	setp.eq.s64 	%p593, %rd3202, 0;
	@%p593 bra 	$L__BB1_1724;
	mov.u64 	%rd3203, $str$2;
	cvta.global.u64 	%rd3204, %rd3203;
	{ // callseq 2323, 0
	.param .b64 param0;
	st.param.b64 	[param0], %rd3204;
	.param .b64 param1;
	st.param.b64 	[param1], 0;
	.param .b32 retval0;
	call.uni (retval0), 
	vprintf, 
	(
	param0, 
	param1
	);
	ld.param.b32 	%r2611, [retval0];
	} // callseq 2323
	bra.uni 	$L__BB1_1725;
$L__BB1_1724:
	mov.u64 	%rd3205, $str$3;
	cvta.global.u64 	%rd3206, %rd3205;
	{ // callseq 2324, 0
	.param .b64 param0;
	st.param.b64 	[param0], %rd3206;
	.param .b64 param1;
	st.param.b64 	[param1], 0;
	.param .b32 retval0;
	call.uni (retval0), 
	vprintf, 
	(
	param0, 
	param1
	);
	ld.param.b32 	%r2613, [retval0];
	} // callseq 2324
$L__BB1_1725:
	cvt.u32.u64 	%r2615, %rd24;
	shl.b32 	%r2616, %r2615, 11;
	shr.s32 	%r2617, %r2616, 12;
	cvta.to.local.u64 	%rd3208, %rd39;
	st.local.u32 	[%rd3208], %r2617;
	cvta.global.u64 	%rd3210, %rd146;
	{ // callseq 2325, 0
	.param .b64 param0;
	st.param.b64 	[param0], %rd3210;
	.param .b64 param1;
	st.param.b64 	[param1], %rd39;
	.param .b32 retval0;
	call.uni (retval0), 
	vprintf, 
	(
	param0, 
	param1
	);
	ld.param.b32 	%r2618, [retval0];
	} // callseq 2325
	and.b64  	%rd26, %rd24, 1;
	setp.eq.s64 	%p594, %rd26, 0;
	@%p594 bra 	$L__BB1_1727;
	mov.u64 	%rd3211, $str$2;
	cvta.global.u64 	%rd3212, %rd3211;
	{ // callseq 2326, 0
	.param .b64 param0;
	st.param.b64 	[param0], %rd3212;
	.param .b64 param1;
	st.param.b64 	[param1], 0;
	.param .b32 retval0;
	call.uni (retval0), 
	vprintf, 
	(
	param0, 
	param1
	);
	ld.param.b32 	%r2620, [retval0];
	} // callseq 2326
	bra.uni 	$L__BB1_1728;
$L__BB1_1727:
	mov.u64 	%rd3213, $str$3;
	cvta.global.u64 	%rd3214, %rd3213;
	{ // callseq 2327, 0
	.param .b64 param0;
	st.param.b64 	[param0], %rd3214;
	.param .b64 param1;
	st.param.b64 	[param1], 0;
	.param .b32 retval0;
	call.uni (retval0), 
	vprintf, 
	(
	param0, 
	param1
	);
	ld.param.b32 	%r2622, [retval0];
	} // callseq 2327
$L__BB1_1728:
	cvta.to.local.u64 	%rd3216, %rd39;
	st.local.u32 	[%rd3216], %rd26;
	cvta.global.u64 	%rd3218, %rd41;
	{ // callseq 2328, 0
	.param .b64 param0;
	st.param.b64 	[param0], %rd3218;
	.param .b64 param1;
	st.param.b64 	[param1], %rd39;
	.param .b32 retval0;
	call.uni (retval0), 
	vprintf, 
	(
	param0, 
	param1
	);
	ld.param.b32 	%r2633, [retval0];
	} // callseq 2328
	mov.b32 	%r2626, 0;
	// begin inline asm
	{
.reg .pred complete;
mbarrier.test_wait.parity.shared::cta.b64 complete, [%r1], %r2626;
selp.u32 %r2624, 1, 0, complete;
}

	// end inline asm
	setp.ne.s32 	%p595, %r2624, 0;
	mov.b32 	%r2629, 1;
	// begin inline asm
	{
.reg .pred complete;
mbarrier.test_wait.parity.shared::cta.b64 complete, [%r1], %r2629;
selp.u32 %r2627, 1, 0, complete;
}

	// end inline asm
	setp.ne.s32 	%p596, %r2627, 0;
	selp.u32 	%r2635, 1, 0, %p595;
	selp.u32 	%r2636, 1, 0, %p596;
	cvta.to.local.u64 	%rd3220, %rd39;
	st.local.v2.u32 	[%rd3220], {%r2635, %r2636};
	cvta.global.u64 	%rd3222, %rd384;
	{ // callseq 2329, 0
	.param .b64 param0;
	st.param.b64 	[param0], %rd3222;
	.param .b64 param1;
	st.param.b64 	[param1], %rd39;
	.param .b32 retval0;
	call.uni (retval0), 
	vprintf, 
	(
	param0, 
	param1
	);
	ld.param.b32 	%r2637, [retval0];
	} // callseq 2329
	mov.b32 	%r2639, 2;
	st.local.u32 	[%rd8], %r2639;
	mov.u64 	%rd3223, $str$8;
	cvta.global.u64 	%rd3224, %rd3223;
	{ // callseq 2330, 0
	.param .b64 param0;
	st.param.b64 	[param0], %rd3224;
	.param .b64 param1;
	st.param.b64 	[param1], %rd2871;
	.param .b32 retval0;
	call.uni (retval0), 
	vprintf, 
	(
	param0, 
	param1
	);
	ld.param.b32 	%r2640, [retval0];
	} // callseq 2330
	mov.b32 	%r2631, 512;
	// begin inline asm
	mbarrier.complete_tx.shared::cta.b64 [%r1], %r2631;

	// end inline asm
	// begin inline asm
	mbarrier.inval.shared::cta.b64 [%r1];

	// end inline asm
	ld.shared.u64 	%rd27, [_ZZ19mbarrier_test_case2vE3bar];
	mov.u64 	%rd3226, $str;
	cvta.global.u64 	%rd3227, %rd3226;
	{ // callseq 2331, 0
	.param .b64 param0;
	st.param.b64 	[param0], %rd3227;
	.param .b64 param1;
	st.param.b64 	[param1], 0;
	.param .b32 retval0;
	call.uni (retval0), 
	vprintf, 
	(
	param0, 
	param1
	);
	ld.param.b32 	%r2642, [retval0];
	} // callseq 2331
	setp.gt.s64 	%p597, %rd27, -1;
	@%p597 bra 	$L__BB1_1730;
	mov.u64 	%rd3228, $str$2;
	cvta.global.u64 	%rd3229, %rd3228;
	{ // callseq 2332, 0
	.param .b64 param0;
	st.param.b64 	[param0], %rd3229;
	.param .b64 param1;
	st.param.b64 	[param1], 0;
	.param .b32 retval0;
	call.uni (retval0), 
	vprintf, 
	(
	param0, 
	param1
	);
	ld.param.b32 	%r2644, [retval0];
	} // callseq 2332
	bra.uni 	$L__BB1_1731;
$L__BB1_1730:
	mov.u64 	%rd3230, $str$3;
	cvta.global.u64 	%rd3231, %rd3230;
	{ // callseq 2333, 0
	.param .b64 param0;
	st.param.b64 	[param0], %rd3231;
	.param .b64 param1;
	st.param.b64 	[param1], 0;
	.param .b32 retval0;
	call.uni (retval0), 
	vprintf, 
	(
	param0, 
	param1
	);
	ld.param.b32 	%r2646, [retval0];
	} // callseq 2333
$L__BB1_1731:
	shr.u64 	%rd3232, %rd27, 63;
	cvta.to.local.u64 	%rd3234, %rd39;
	st.local.u32 	[%rd3234], %rd3232;
	cvta.global.u64 	%rd3236, %rd41;
	{ // callseq 2334, 0
	.param .b64 param0;
	st.param.b64 	[param0], %rd3236;
	.param .b64 param1;
	st.param.b64 	[param1], %rd39;
	.param .b32 retval0;
	call.uni (retval0), 
	vprintf, 
	(
	param0, 
	param1
	);
	ld.param.b32 	%r2648, [retval0];
	} // callseq 2334
	and.b64  	%rd3237, %rd27, 4611686018427387904;
	setp.eq.s64 	%p598, %rd3237, 0;
	@%p598 bra 	$L__BB1_1733;
	mov.u64 	%rd3238, $str$2;
	cvta.global.u64 	%rd3239, %rd3238;
	{ // callseq 2335, 0
	.param .b64 param0;
	st.param.b64 	[param0], %rd3239;
	.param .b64 param1;
	st.param.b64 	[param1], 0;
	.param .b32 retval0;
	call.uni (retval0), 
	vprintf, 
	(
	param0, 
	param1
	);
	ld.param.b32 	%r2650, [retval0];
	} // callseq 2335
	bra.uni 	$L__BB1_1734;
$L__BB1_1733:
	mov.u64 	%rd3240, $str$3;
	cvta.global.u64 	%rd3241, %rd3240;
	{ // callseq 2336, 0
	.param .b64 param0;
	st.param.b64 	[param0], %rd3241;
	.param .b64 param1;
	st.param.b64 	[param1], 0;
	.param .b32 retval0;
	call.uni (retval0), 
	vprintf, 
	(
	param0, 
	param1
	);
	ld.param.b32 	%r2652, [retval0];
	} // callseq 2336
$L__BB1_1734:
	and.b64  	%rd3242, %rd27, 2305843009213693952;
	setp.eq.s64 	%p599, %rd3242, 0;
	@%p599 bra 	$L__BB1_1736;
	mov.u64 	%rd3243, $str$2;
	cvta.global.u64 	%rd3244, %rd3243;
	{ // callseq 2337, 0
	.param .b64 param0;
	st.param.b64 	[param0], %rd3244;
	.param .b64 param1;
	st.param.b64 	[param1], 0;
	.param .b32 retval0;
	call.uni (retval0), 
	vprintf, 
	(
	param0, 
	param1
	);
	ld.param.b32 	%r2654, [retval0];
	} // callseq 2337
	bra.uni 	$L__BB1_1737;
$L__BB1_1736:
	mov.u64 	%rd3245, $str$3;
	cvta.global.u64 	%rd3246, %rd3245;
	{ // callseq 2338, 0
	.param .b64 param0;
	st.param.b64 	[param0], %rd3246;
	.param .b64 param1;
	st.param.b64 	[param1], 0;
	.param .b32 retval0;
	call.uni (retval0), 
	vprintf, 
	(
	param0, 
	param1
	);
	ld.param.b32 	%r2656, [retval0];
	} // callseq 2338
$L__BB1_1737:
	and.b64  	%rd3247, %rd27, 1152921504606846976;
	setp.eq.s64 	%p600, %rd3247, 0;
	@%p600 bra 	$L__BB1_1739;
	mov.u64 	%rd3248, $str$2;
	cvta.global.u64 	%rd3249, %rd3248;
	{ // callseq 2339, 0
	.param .b64 param0;
	st.param.b64 	[param0], %rd3249;
	.param .b64 param1;
	st.param.b64 	[param1], 0;
	.param .b32 retval0;
	call.uni (retval0), 
	vprintf, 
	(
	param0, 
	param1
	);
	ld.param.b32 	%r2658, [retval0];
	} // callseq 2339
	bra.uni 	$L__BB1_1740;
$L__BB1_1739:
	mov.u64 	%rd3250, $str$3;
	cvta.global.u64 	%rd3251, %rd3250;
	{ // callseq 2340, 0
	.param .b64 param0;
	st.param.b64 	[param0], %rd3251;
	.param .b64 param1;
	st.param.b64 	[param1], 0;
	.param .b32 retval0;
	call.uni (retval0), 
	vprintf, 
	(
	param0, 
	param1
	);
	ld.param.b32 	%r2660, [retval0];
	} // callseq 2340
$L__BB1_1740:
	and.b64  	%rd3252, %rd27, 576460752303423488;
	setp.eq.s64 	%p601, %rd3252, 0;
	@%p601 bra 	$L__BB1_1742;
	mov.u64 	%rd3253, $str$2;
	cvta.global.u64 	%rd3254, %rd3253;
	{ // callseq 2341, 0
	.param .b64 param0;
	st.param.b64 	[param0], %rd3254;
	.param .b64 param1;
	st.param.b64 	[param1], 0;
	.param .b32 retval0;
	call.uni (retval0), 
	vprintf, 
	(
	param0, 
	param1
	);
	ld.param.b32 	%r2662, [retval0];
	} // callseq 2341
	bra.uni 	$L__BB1_1743;
$L__BB1_1742:
	mov.u64 	%rd3255, $str$3;
	cvta.global.u64 	%rd3256, %rd3255;
	{ // callseq 2342, 0
	.param .b64 param0;
	st.param.b64 	[param0], %rd3256;
	.param .b64 param1;
	st.param.b64 	[param1], 0;
	.param .b32 retval0;
	call.uni (retval0), 
	vprintf, 
	(
	param0, 
	param1
	);
	ld.param.b32 	%r2664, [retval0];
	} // callseq 2342
$L__BB1_1743:
	and.b64  	%rd3257, %rd27, 288230376151711744;
	setp.eq.s64 	%p602, %rd3257, 0;
	@%p602 bra 	$L__BB1_1745;
	mov.u64 	%rd3258, $str$2;
	cvta.global.u64 	%rd3259, %rd3258;
	{ // callseq 2343, 0
	.param .b64 param0;
	st.param.b64 	[param0], %rd3259;
	.param .b64 param1;
	st.param.b64 	[param1], 0;
	.param .b32 retval0;
	call.uni (retval0), 
	vprintf, 
	(
	param0, 
	param1
	);
	ld.param.b32 	%r2666, [retval0];
	} // callseq 2343
	bra.uni 	$L__BB1_1746;
$L__BB1_1745:
	mov.u64 	%rd3260, $str$3;
	cvta.global.u64 	%rd3261, %rd3260;
	{ // callseq 2344, 0
	.param .b64 param0;
	st.param.b64 	[param0], %rd3261;
	.param .b64 param1;
	st.param.b64 	[param1], 0;
	.param .b32 retval0;
	call.uni (retval0), 
	vprintf, 
	(
	param0, 
	param1
	);
	ld.param.b32 	%r2668, [retval0];
	} // callseq 2344
$L__BB1_1746:
	and.b64  	%rd3262, %rd27, 144115188075855872;
	setp.eq.s64 	%p603, %rd3262, 0;
	@%p603 bra 	$L__BB1_1748;
	mov.u64 	%rd3263, $str$2;
	cvta.global.u64 	%rd3264, %rd3263;
	{ // callseq 2345, 0
	.param .b64 param0;
	st.param.b64 	[param0], %rd3264;
	.param .b64 param1;
	st.param.b64 	[param1], 0;
	.param .b32 retval0;
	call.uni (retval0), 
	vprintf, 
	(
	param0, 
	param1
	);
	ld.param.b32 	%r2670, [retval0];
	} // callseq 2345
	bra.uni 	$L__BB1_1749;
$L__BB1_1748:
	mov.u64 	%rd3265, $str$3;
	cvta.global.u64 	%rd3266, %rd3265;
	{ // callseq 2346, 0
	.param .b64 param0;
	st.param.b64 	[param0], %rd3266;
	.param .b64 param1;
	st.param.b64 	[param1], 0;
	.param .b32 retval0;
	call.uni (retval0), 
	vprintf, 
	(
	param0, 
	param1
	);
	ld.param.b32 	%r2672, [retval0];
	} // callseq 2346
$L__BB1_1749:
	and.b64  	%rd3267, %rd27, 72057594037927936;
	setp.eq.s64 	%p604, %rd3267, 0;
	@%p604 bra 	$L__BB1_1751;
	mov.u64 	%rd3268, $str$2;
	cvta.global.u64 	%rd3269, %rd3268;
	{ // callseq 2347, 0
	.param .b64 param0;
	st.param.b64 	[param0], %rd3269;
	.param .b64 param1;
	st.param.b64 	[param1], 0;
	.param .b32 retval0;
	call.uni (retval0), 
	vprintf, 
	(
	param0, 
	param1
	);
	ld.param.b32 	%r2674, [retval0];
	} // callseq 2347
	bra.uni 	$L__BB1_1752;
$L__BB1_1751:
	mov.u64 	%rd3270, $str$3;
	cvta.global.u64 	%rd3271, %rd3270;
	{ // callseq 2348, 0
	.param .b64 param0;
	st.param.b64 	[param0], %rd3271;
	.param .b64 param1;
	st.param.b64 	[param1], 0;
	.param .b32 retval0;
	call.uni (retval0), 
	vprintf, 
	(
	param0, 
	param1
	);
	ld.param.b32 	%r2676, [retval0];
	} // callseq 2348
$L__BB1_1752:
	and.b64  	%rd3272, %rd27, 36028797018963968;
	setp.eq.s64 	%p605, %rd3272, 0;
	@%p605 bra 	$L__BB1_1754;
	mov.u64 	%rd3273, $str$2;
	cvta.global.u64 	%rd3274, %rd3273;
	{ // callseq 2349, 0
	.param .b64 param0;
	st.param.b64 	[param0], %rd3274;
	.param .b64 param1;
	st.param.b64 	[param1], 0;
	.param .b32 retval0;
	call.uni (retval0), 
	vprintf, 
	(
	param0, 
	param1
	);
	ld.param.b32 	%r2678, [retval0];
	} // callseq 2349
	bra.uni 	$L__BB1_1755;
$L__BB1_1754:
	mov.u64 	%rd3275, $str$3;
	cvta.global.u64 	%rd3276, %rd3275;
	{ // callseq 2350, 0
	.param .b64 param0;
	st.param.b64 	[param0], %rd3276;
	.param .b64 param1;
	st.param.b64 	[param1], 0;
	.param .b32 retval0;
	call.uni (retval0), 
	vprintf, 
	(
	param0, 
	param1
	);
	ld.param.b32 	%r2680, [retval0];
	} // callseq 2350
$L__BB1_1755:
	and.b64  	%rd3277, %rd27, 18014398509481984;
	setp.eq.s64 	%p606, %rd3277, 0;
	@%p606 bra 	$L__BB1_1757;
	mov.u64 	%rd3278, $str$2;
	cvta.global.u64 	%rd3279, %rd3278;
	{ // callseq 2351, 0
	.param .b64 param0;
	st.param.b64 	[param0], %rd3279;
	.param .b64 param1;
	st.param.b64 	[param1], 0;
	.param .b32 retval0;
	call.uni (retval0), 
	vprintf, 
	(
	param0, 
	param1
	);
	ld.param.b32 	%r2682, [retval0];
	} // callseq 2351
	bra.uni 	$L__BB1_1758;
$L__BB1_1757:
	mov.u64 	%rd3280, $str$3;
	cvta.global.u64 	%rd3281, %rd3280;
	{ // callseq 2352, 0
	.param .b64 param0;
	st.param.b64 	[param0], %rd3281;
	.param .b64 param1;
	st.param.b64 	[param1], 0;
	.param .b32 retval0;
	call.uni (retval0), 
	vprintf, 
	(
	param0, 
	param1
	);
	ld.param.b32 	%r2684, [retval0];
	} // callseq 2352
$L__BB1_1758:
	and.b64  	%rd3282, %rd27, 9007199254740992;
	setp.eq.s64 	%p607, %rd3282, 0;
	@%p607 bra 	$L__BB1_1760;
	mov.u64 	%rd3283, $str$2;
	cvta.global.u64 	%rd3284, %rd3283;
	{ // callseq 2353, 0
	.param .b64 param0;
	st.param.b64 	[param0], %rd3284;
	.param .b64 param1;
	st.param.b64 	[param1], 0;
	.param .b32 retval0;
	call.uni (retval0), 
	vprintf, 
	(
	param0, 
	param1
	);
	ld.param.b32 	%r2686, [retval0];
	} // callseq 2353
	bra.uni 	$L__BB1_1761;
$L__BB1_1760:
	mov.u64 	%rd3285, $str$3;
	cvta.global.u64 	%rd3286, %rd3285;
	{ // callseq 2354, 0
	.param .b64 param0;
	st.param.b64 	[param0], %rd3286;
	.param .b64 param1;
	st.param.b64 	[param1], 0;
	.param .b32 retval0;
	call.uni (retval0), 
	vprintf, 
	(
	param0, 
	param1
	);
	ld.param.b32 	%r2688, [retval0];
	} // callseq 2354
$L__BB1_1761:
	and.b64  	%rd3287, %rd27, 4503599627370496;
	setp.eq.s64 	%p608, %rd3287, 0;
	@%p608 bra 	$L__BB1_1763;
	mov.u64 	%rd3288, $str$2;
	cvta.global.u64 	%rd3289, %rd3288;
	{ // callseq 2355, 0
	.param .b64 param0;
	st.param.b64 	[param0], %rd3289;
	.param .b64 param1;
	st.param.b64 	[param1], 0;
	.param .b32 retval0;
	call.uni (retval0), 
	vprintf, 
	(
	param0, 
	param1
	);
	ld.param.b32 	%r2690, [retval0];
	} // callseq 2355
	bra.uni 	$L__BB1_1764;
$L__BB1_1763:
	mov.u64 	%rd3290, $str$3;
	cvta.global.u64 	%rd3291, %rd3290;
	{ // callseq 2356, 0
	.param .b64 param0;
	st.param.b64 	[param0], %rd3291;
	.param .b64 param1;
	st.param.b64 	[param1], 0;
	.param .b32 retval0;
	call.uni (retval0), 
	vprintf, 
	(
	param0, 
	param1
	);
	ld.param.b32 	%r2692, [retval0];
	} // callseq 2356
$L__BB1_1764:
	and.b64  	%rd3292, %rd27, 2251799813685248;
	setp.eq.s64 	%p609, %rd3292, 0;
	@%p609 bra 	$L__BB1_1766;
	mov.u64 	%rd3293, $str$2;
	cvta.global.u64 	%rd3294, %rd3293;
	{ // callseq 2357, 0
	.param .b64 param0;
	st.param.b64 	[param0], %rd3294;
	.param .b64 param1;
	st.param.b64 	[param1], 0;
	.param .b32 retval0;
	call.uni (retval0), 
	vprintf, 
	(
	param0, 
	param1
	);
	ld.param.b32 	%r2694, [retval0];
	} // callseq 2357
	bra.uni 	$L__BB1_1767;
$L__BB1_1766:
	mov.u64 	%rd3295, $str$3;
	cvta.global.u64 	%rd3296, %rd3295;
	{ // callseq 2358, 0
	.param .b64 param0;
	st.param.b64 	[param0], %rd3296;
	.param .b64 param1;
	st.param.b64 	[param1], 0;
	.param .b32 retval0;
	call.uni (retval0), 
	vprintf, 
	(
	param0, 
	param1
	);
	ld.param.b32 	%r2696, [retval0];
	} // callseq 2358
$L__BB1_1767:
	and.b64  	%rd3297, %rd27, 1125899906842624;
	setp.eq.s64 	%p610, %rd3297, 0;
	@%p610 bra 	$L__BB1_1769;
	mov.u64 	%rd3298, $str$2;
	cvta.global.u64 	%rd3299, %rd3298;
	{ // callseq 2359, 0
	.param .b64 param0;
	st.param.b64 	[param0], %rd3299;
	.param .b64 param1;
	st.param.b64 	[param1], 0;
	.param .b32 retval0;
	call.uni (retval0), 
	vprintf, 
	(
	param0, 
	param1
	);
	ld.param.b32 	%r2698, [retval0];
	} // callseq 2359
	bra.uni 	$L__BB1_1770;
$L__BB1_1769:
	mov.u64 	%rd3300, $str$3;
	cvta.global.u64 	%rd3301, %rd3300;
	{ // callseq 2360, 0
	.param .b64 param0;
	st.param.b64 	[param0], %rd3301;
	.param .b64 param1;
	st.param.b64 	[param1], 0;
	.param .b32 retval0;
	call.uni (retval0), 
	vprintf, 
	(
	param0, 
	param1
	);
	ld.param.b32 	%r2700, [retval0];
	} // callseq 2360
$L__BB1_1770:
	and.b64  	%rd3302, %rd27, 562949953421312;
	setp.eq.s64 	%p611, %rd3302, 0;
	@%p611 bra 	$L__BB1_1772;
	mov.u64 	%rd3303, $str$2;
	cvta.global.u64 	%rd3304, %rd3303;
	{ // callseq 2361, 0
	.param .b64 param0;
	st.param.b64 	[param0], %rd3304;
	.param .b64 param1;
	st.param.b64 	[param1], 0;
	.param .b32 retval0;
	call.uni (retval0), 
	vprintf, 
	(
	param0, 
	param1
	);
	ld.param.b32 	%r2702, [retval0];
	} // callseq 2361
	bra.uni 	$L__BB1_1773;
$L__BB1_1772:
	mov.u64 	%rd3305, $str$3;
	cvta.global.u64 	%rd3306, %rd3305;
	{ // callseq 2362, 0
	.param .b64 param0;
	st.param.b64 	[param0], %rd3306;
	.param .b64 param1;
	st.param.b64 	[param1], 0;
	.param .b32 retval0;
	call.uni (retval0), 
	vprintf, 
	(
	param0, 
	param1
	);
	ld.param.b32 	%r2704, [retval0];
	} // callseq 2362
$L__BB1_1773:
	and.b64  	%rd3307, %rd27, 281474976710656;
	setp.eq.s64 	%p612, %rd3307, 0;
	@%p612 bra 	$L__BB1_1775;
	mov.u64 	%rd3308, $str$2;
	cvta.global.u64 	%rd3309, %rd3308;
	{ // callseq 2363, 0
	.param .b64 param0;
	st.param.b64 	[param0], %rd3309;
	.param .b64 param1;
	st.param.b64 	[param1], 0;
	.param .b32 retval0;
	call.uni (retval0), 
	vprintf, 
	(
	param0, 
	param1
	);
	ld.param.b32 	%r2706, [retval0];
	} // callseq 2363
	bra.uni 	$L__BB1_1776;
$L__BB1_1775:
	mov.u64 	%rd3310, $str$3;
	cvta.global.u64 	%rd3311, %rd3310;
	{ // callseq 2364, 0
	.param .b64 param0;
	st.param.b64 	[param0], %rd3311;
	.param .b64 param1;
	st.param.b64 	[param1], 0;
	.param .b32 retval0;
	call.uni (retval0), 
	vprintf, 
	(
	param0, 
	param1
	);
	ld.param.b32 	%r2708, [retval0];
	} // callseq 2364
$L__BB1_1776:
	and.b64  	%rd3312, %rd27, 140737488355328;
	setp.eq.s64 	%p613, %rd3312, 0;
	@%p613 bra 	$L__BB1_1778;
	mov.u64 	%rd3313, $str$2;
	cvta.global.u64 	%rd3314, %rd3313;
	{ // callseq 2365, 0
	.param .b64 param0;
	st.param.b64 	[param0], %rd3314;
	.param .b64 param1;
	st.param.b64 	[param1], 0;
	.param .b32 retval0;
	call.uni (retval0), 
	vprintf, 
	(
	param0, 
	param1
	);
	ld.param.b32 	%r2710, [retval0];
	} // callseq 2365
	bra.uni 	$L__BB1_1779;
$L__BB1_1778:
	mov.u64 	%rd3315, $str$3;
	cvta.global.u64 	%rd3316, %rd3315;
	{ // callseq 2366, 0
	.param .b64 param0;
	st.param.b64 	[param0], %rd3316;
	.param .b64 param1;
	st.param.b64 	[param1], 0;
	.param .b32 retval0;
	call.uni (retval0), 
	vprintf, 
	(
	param0, 
	param1
	);
	ld.param.b32 	%r2712, [retval0];
	} // callseq 2366
$L__BB1_1779:
	and.b64  	%rd3317, %rd27, 70368744177664;
	setp.eq.s64 	%p614, %rd3317, 0;
	@%p614 bra 	$L__BB1_1781;
	mov.u64 	%rd3318, $str$2;
	cvta.global.u64 	%rd3319, %rd3318;
	{ // callseq 2367, 0
	.param .b64 param0;
	st.param.b64 	[param0], %rd3319;
	.param .b64 param1;
	st.param.b64 	[param1], 0;
	.param .b32 retval0;
	call.uni (retval0), 
	vprintf, 
	(
	param0, 
	param1
	);
	ld.param.b32 	%r2714, [retval0];
	} // callseq 2367
	bra.uni 	$L__BB1_1782;
$L__BB1_1781:
	mov.u64 	%rd3320, $str$3;
	cvta.global.u64 	%rd3321, %rd3320;
	{ // callseq 2368, 0
	.param .b64 param0;
	st.param.b64 	[param0], %rd3321;
	.param .b64 param1;
	st.param.b64 	[param1], 0;
	.param .b32 retval0;
	call.uni (retval0), 
	vprintf, 
	(
	param0, 
	param1
	);
	ld.param.b32 	%r2716, [retval0];
	} // callseq 2368
$L__BB1_1782:
	and.b64  	%rd3322, %rd27, 35184372088832;
	setp.eq.s64 	%p615, %rd3322, 0;
	@%p615 bra 	$L__BB1_1784;
	mov.u64 	%rd3323, $str$2;
	cvta.global.u64 	%rd3324, %rd3323;
	{ // callseq 2369, 0
	.param .b64 param0;
	st.param.b64 	[param0], %rd3324;
	.param .b64 param1;
	st.param.b64 	[param1], 0;
	.param .b32 retval0;
	call.uni (retval0), 
	vprintf, 
	(
	param0, 
	param1
	);
	ld.param.b32 	%r2718, [retval0];
	} // callseq 2369
	bra.uni 	$L__BB1_1785;
$L__BB1_1784:
	mov.u64 	%rd3325, $str$3;
	cvta.global.u64 	%rd3326, %rd3325;
	{ // callseq 2370, 0
	.param .b64 param0;
	st.param.b64 	[param0], %rd3326;
	.param .b64 param1;
	st.param.b64 	[param1], 0;
	.param .b32 retval0;
	call.uni (retval0), 
	vprintf, 
	(
	param0, 
	param1
	);
	ld.param.b32 	%r2720, [retval0];
	} // callseq 2370
$L__BB1_1785:
	and.b64  	%rd3327, %rd27, 17592186044416;
	setp.eq.s64 	%p616, %rd3327, 0;
	@%p616 bra 	$L__BB1_1787;
	mov.u64 	%rd3328, $str$2;
	cvta.global.u64 	%rd3329, %rd3328;
	{ // callseq 2371, 0
	.param .b64 param0;
	st.param.b64 	[param0], %rd3329;
	.param .b64 param1;
	st.param.b64 	[param1], 0;
	.param .b32 retval0;
	call.uni (retval0), 
	vprintf, 
	(
	param0, 
	param1
	);
	ld.param.b32 	%r2722, [retval0];
	} // callseq 2371
	bra.uni 	$L__BB1_1788;
$L__BB1_1787:
	mov.u64 	%rd3330, $str$3;
	cvta.global.u64 	%rd3331, %rd3330;
	{ // callseq 2372, 0
	.param .b64 param0;
	st.param.b64 	[param0], %rd3331;
	.param .b64 param1;
	st.param.b64 	[param1], 0;
	.param .b32 retval0;
	call.uni (retval0), 
	vprintf, 
	(
	param0, 
	param1
	);
	ld.param.b32 	%r2724, [retval0];
	} // callseq 2372
$L__BB1_1788:
	and.b64  	%rd3332, %rd27, 8796093022208;
	setp.eq.s64 	%p617, %rd3332, 0;
	@%p617 bra 	$L__BB1_1790;
	mov.u64 	%rd3333, $str$2;
	cvta.global.u64 	%rd3334, %rd3333;
	{ // callseq 2373, 0
	.param .b64 param0;
	st.param.b64 	[param0], %rd3334;
	.param .b64 param1;
	st.param.b64 	[param1], 0;
	.param .b32 retval0;
	call.uni (retval0), 
	vprintf, 
	(
	param0, 
	param1
	);
	ld.param.b32 	%r2726, [retval0];
	} // callseq 2373
	bra.uni 	$L__BB1_1791;
$L__BB1_1790:
	mov.u64 	%rd3335, $str$3;
	cvta.global.u64 	%rd3336, %rd3335;
	{ // callseq 2374, 0
	.param .b64 param0;
	st.param.b64 	[param0], %rd3336;
	.param .b64 param1;
	st.param.b64 	[param1], 0;
	.param .b32 retval0;
	call.uni (retval0), 
	vprintf, 
	(
	param0, 
	param1
	);
	ld.param.b32 	%r2728, [retval0];
	} // callseq 2374
$L__BB1_1791:
	shr.u64 	%rd3337, %rd27, 31;
	cvt.u32.u64 	%r2730, %rd3337;
	shr.s32 	%r2731, %r2730, 12;
	cvta.to.local.u64 	%rd3339, %rd39;
	st.local.u32 	[%rd3339], %r2731;
	cvta.global.u64 	%rd3341, %rd146;
	{ // callseq 2375, 0
	.param .b64 param0;
	st.param.b64 	[param0], %rd3341;
	.param .b64 param1;
	st.param.b64 	[param1], %rd39;
	.param .b32 retval0;
	call.uni (retval0), 
	vprintf, 
	(
	param0, 
	param1
	);
	ld.param.b32 	%r2732, [retval0];
	} // callseq 2375
	shr.u64 	%rd3342, %rd27, 42;
	and.b64  	%rd28, %rd3342, 1;
	setp.eq.s64 	%p618, %rd28, 0;
	@%p618 bra 	$L__BB1_1793;
	mov.u64 	%rd3343, $str$2;
	cvta.global.u64 	%rd3344, %rd3343;
	{ // callseq 2376, 0
	.param .b64 param0;
	st.param.b64 	[param0], %rd3344;
	.param .b64 param1;
	st.param.b64 	[param1], 0;
	.param .b32 retval0;
	call.uni (retval0), 
	vprintf, 
	(
	param0, 
	param1
	);
	ld.param.b32 	%r2734, [retval0];
	} // callseq 2376
	bra.uni 	$L__BB1_1794;
$L__BB1_1793:
	mov.u64 	%rd3345, $str$3;
	cvta.global.u64 	%rd3346, %rd3345;
	{ // callseq 2377, 0
	.param .b64 param0;
	st.param.b64 	[param0], %rd3346;
	.param .b64 param1;
	st.param.b64 	[param1], 0;
	.param .b32 retval0;
	call.uni (retval0), 
	vprintf, 
	(
	param0, 
	param1
	);
	ld.param.b32 	%r2736, [retval0];
	} // callseq 2377
$L__BB1_1794:
	cvta.to.local.u64 	%rd3348, %rd39;
	st.local.u32 	[%rd3348], %rd28;
	cvta.global.u64 	%rd3350, %rd41;
	{ // callseq 2378, 0
	.param .b64 param0;
	st.param.b64 	[param0], %rd3350;
	.param .b64 param1;
	st.param.b64 	[param1], %rd39;
	.param .b32 retval0;
	call.uni (retval0), 
	vprintf, 
	(
	param0, 
	param1
	);
	ld.param.b32 	%r2738, [retval0];
	} // callseq 2378
	and.b64  	%rd3351, %rd27, 2199023255552;
	setp.eq.s64 	%p619, %rd3351, 0;
	@%p619 bra 	$L__BB1_1796;
	mov.u64 	%rd3352, $str$2;
	cvta.global.u64 	%rd3353, %rd3352;
	{ // callseq 2379, 0
	.param .b64 param0;
	st.param.b64 	[param0], %rd3353;
	.param .b64 param1;
	st.param.b64 	[param1], 0;
	.param .b32 retval0;
	call.uni (retval0), 
	vprintf, 
	(
	param0, 
	param1
	);
	ld.param.b32 	%r2740, [retval0];
	} // callseq 2379
	bra.uni 	$L__BB1_1797;
$L__BB1_1796:
	mov.u64 	%rd3354, $str$3;
	cvta.global.u64 	%rd3355, %rd3354;
	{ // callseq 2380, 0
	.param .b64 param0;
	st.param.b64 	[param0], %rd3355;
	.param .b64 param1;
	st.param.b64 	[param1], 0;
	.param .b32 retval0;
	call.uni (retval0), 
	vprintf, 
	(
	param0, 
	param1
	);
	ld.param.b32 	%r2742, [retval0];
	} // callseq 2380
$L__BB1_1797:
	and.b64  	%rd3356, %rd27, 1099511627776;
	setp.eq.s64 	%p620, %rd3356, 0;
	@%p620 bra 	$L__BB1_1799;
	mov.u64 	%rd3357, $str$2;
	cvta.global.u64 	%rd3358, %rd3357;
	{ // callseq 2381, 0
	.param .b64 param0;
	st.param.b64 	[param0], %rd3358;
	.param .b64 param1;
	st.param.b64 	[param1], 0;
	.param .b32 retval0;
	call.uni (retval0), 
	vprintf, 
	(
	param0, 
	param1
	);
	ld.param.b32 	%r2744, [retval0];
	} // callseq 2381
	bra.uni 	$L__BB1_1800;
$L__BB1_1799:
	mov.u64 	%rd3359, $str$3;
	cvta.global.u64 	%rd3360, %rd3359;
	{ // callseq 2382, 0
	.param .b64 param0;
	st.param.b64 	[param0], %rd3360;
	.param .b64 param1;
	st.param.b64 	[param1], 0;
	.param .b32 retval0;
	call.uni (retval0), 
	vprintf, 
	(
	param0, 
	param1
	);
	ld.param.b32 	%r2746, [retval0];
	} // callseq 2382
$L__BB1_1800:
	and.b64  	%rd3361, %rd27, 549755813888;
	setp.eq.s64 	%p621, %rd3361, 0;
	@%p621 bra 	$L__BB1_1802;
	mov.u64 	%rd3362, $str$2;
	cvta.global.u64 	%rd3363, %rd3362;
	{ // callseq 2383, 0
	.param .b64 param0;
	st.param.b64 	[param0], %rd3363;
	.param .b64 param1;
	st.param.b64 	[param1], 0;
	.param .b32 retval0;
	call.uni (retval0), 
	vprintf, 
	(
	param0, 
	param1
	);
	ld.param.b32 	%r2748, [retval0];
	} // callseq 2383
	bra.uni 	$L__BB1_1803;
$L__BB1_1802:
	mov.u64 	%rd3364, $str$3;
	cvta.global.u64 	%rd3365, %rd3364;
	{ // callseq 2384, 0
	.param .b64 param0;
	st.param.b64 	[param0], %rd3365;
	.param .b64 param1;
	st.param.b64 	[param1], 0;
	.param .b32 retval0;
	call.uni (retval0), 
	vprintf, 
	(
	param0, 
	param1
	);
	ld.param.b32 	%r2750, [retval0];
	} // callseq 2384
$L__BB1_1803:
	and.b64  	%rd3366, %rd27, 274877906944;
	setp.eq.s64 	%p622, %rd3366, 0;
	@%p622 bra 	$L__BB1_1805;
	mov.u64 	%rd3367, $str$2;
	cvta.global.u64 	%rd3368, %rd3367;
	{ // callseq 2385, 0
	.param .b64 param0;
	st.param.b64 	[param0], %rd3368;
	.param .b64 param1;
	st.param.b64 	[param1], 0;
	.param .b32 retval0;
	call.uni (retval0), 
	vprintf, 
	(
	param0, 
	param1
	);
	ld.param.b32 	%r2752, [retval0];
	} // callseq 2385
	bra.uni 	$L__BB1_1806;
$L__BB1_1805:
	mov.u64 	%rd3369, $str$3;
	cvta.global.u64 	%rd3370, %rd3369;
	{ // callseq 2386, 0
	.param .b64 param0;
	st.param.b64 	[param0], %rd3370;
	.param .b64 param1;
	st.param.b64 	[param1], 0;
	.param .b32 retval0;
	call.uni (retval0), 
	vprintf, 
	(
	param0, 
	param1
	);
	ld.param.b32 	%r2754, [retval0];
	} // callseq 2386
$L__BB1_1806:
	and.b64  	%rd3371, %rd27, 137438953472;
	setp.eq.s64 	%p623, %rd3371, 0;
	@%p623 bra 	$L__BB1_1808;
	mov.u64 	%rd3372, $str$2;
	cvta.global.u64 	%rd3373, %rd3372;
	{ // callseq 2387, 0
	.param .b64 param0;
	st.param.b64 	[param0], %rd3373;
	.param .b64 param1;
	st.param.b64 	[param1], 0;
	.param .b32 retval0;
	call.uni (retval0), 
	vprintf, 
	(
	param0, 
	param1
	);
	ld.param.b32 	%r2756, [retval0];
	} // callseq 2387
	bra.uni 	$L__BB1_1809;
$L__BB1_1808:
	mov.u64 	%rd3374, $str$3;
	cvta.global.u64 	%rd3375, %rd3374;
	{ // callseq 2388, 0
	.param .b64 param0;
	st.param.b64 	[param0], %rd3375;
	.param .b64 param1;
	st.param.b64 	[param1], 0;
	.param .b32 retval0;
	call.uni (retval0), 
	vprintf, 
	(
	param0, 
	param1
	);
	ld.param.b32 	%r2758, [retval0];
	} // callseq 2388
$L__BB1_1809:
	and.b64  	%rd3376, %rd27, 68719476736;
	setp.eq.s64 	%p624, %rd3376, 0;
	@%p624 bra 	$L__BB1_1811;
	mov.u64 	%rd3377, $str$2;
	cvta.global.u64 	%rd3378, %rd3377;
	{ // callseq 2389, 0
	.param .b64 param0;
	st.param.b64 	[param0], %rd3378;
	.param .b64 param1;
	st.param.b64 	[param1], 0;
	.param .b32 retval0;
	call.uni (retval0), 
	vprintf, 
	(
	param0, 
	param1
	);
	ld.param.b32 	%r2760, [retval0];
	} // callseq 2389
	bra.uni 	$L__BB1_1812;
$L__BB1_1811:
	mov.u64 	%rd3379, $str$3;
	cvta.global.u64 	%rd3380, %rd3379;
	{ // callseq 2390, 0
	.param .b64 param0;
	st.param.b64 	[param0], %rd3380;
	.param .b64 param1;
	st.param.b64 	[param1], 0;
	.param .b32 retval0;
	call.uni (retval0), 
	vprintf, 
	(
	param0, 
	param1
	);
	ld.param.b32 	%r2762, [retval0];
	} // callseq 2390
$L__BB1_1812:
	and.b64  	%rd3381, %rd27, 34359738368;
	setp.eq.s64 	%p625, %rd3381, 0;
	@%p625 bra 	$L__BB1_1814;
	mov.u64 	%rd3382, $str$2;
	cvta.global.u64 	%rd3383, %rd3382;
	{ // callseq 2391, 0
	.param .b64 param0;
	st.param.b64 	[param0], %rd3383;
	.param .b64 param1;
	st.param.b64 	[param1], 0;
	.param .b32 retval0;
	call.uni (retval0), 
	vprintf, 
	(
	param0, 
	param1
	);
	ld.param.b32 	%r2764, [retval0];
	} // callseq 2391
	bra.uni 	$L__BB1_1815;
$L__BB1_1814:
	mov.u64 	%rd3384, $str$3;
	cvta.global.u64 	%rd3385, %rd3384;
	{ // callseq 2392, 0
	.param .b64 param0;
	st.param.b64 	[param0], %rd3385;
	.param .b64 param1;
	st.param.b64 	[param1], 0;
	.param .b32 retval0;
	call.uni (retval0), 
	vprintf, 
	(
	param0, 
	param1
	);
	ld.param.b32 	%r2766, [retval0];
	} // callseq 2392
$L__BB1_1815:
	and.b64  	%rd3386, %rd27, 17179869184;
	setp.eq.s64 	%p626, %rd3386, 0;
	@%p626 bra 	$L__BB1_1817;
	mov.u64 	%rd3387, $str$2;
	cvta.global.u64 	%rd3388, %rd3387;
	{ // callseq 2393, 0
	.param .b64 param0;
	st.param.b64 	[param0], %rd3388;
	.param .b64 param1;
	st.param.b64 	[param1], 0;
	.param .b32 retval0;
	call.uni (retval0), 
	vprintf, 
	(
	param0, 
	param1
	);
	ld.param.b32 	%r2768, [retval0];
	} // callseq 2393
	bra.uni 	$L__BB1_1818;
$L__BB1_1817:
	mov.u64 	%rd3389, $str$3;
	cvta.global.u64 	%rd3390, %rd3389;
	{ // callseq 2394, 0
	.param .b64 param0;
	st.param.b64 	[param0], %rd3390;
	.param .b64 param1;
	st.param.b64 	[param1], 0;
	.param .b32 retval0;
	call.uni (retval0), 
	vprintf, 
	(
	param0, 
	param1
	);
	ld.param.b32 	%r2770, [retval0];
	} // callseq 2394
$L__BB1_1818:
	and.b64  	%rd3391, %rd27, 8589934592;
	setp.eq.s64 	%p627, %rd3391, 0;
	@%p627 bra 	$L__BB1_1820;
	mov.u64 	%rd3392, $str$2;
	cvta.global.u64 	%rd3393, %rd3392;
	{ // callseq 2395, 0
	.param .b64 param0;
	st.param.b64 	[param0], %rd3393;
	.param .b64 param1;
	st.param.b64 	[param1], 0;
	.param .b32 retval0;
	call.uni (retval0), 
	vprintf, 
	(
	param0, 
	param1
	);
	ld.param.b32 	%r2772, [retval0];
	} // callseq 2395
	bra.uni 	$L__BB1_1821;
$L__BB1_1820:
	mov.u64 	%rd3394, $str$3;
	cvta.global.u64 	%rd3395, %rd3394;
	{ // callseq 2396, 0
	.param .b64 param0;
	st.param.b64 	[param0], %rd3395;
	.param .b64 param1;
	st.param.b64 	[param1], 0;
	.param .b32 retval0;
	call.uni (retval0), 
	vprintf, 
	(
	param0, 
	param1
	);
	ld.param.b32 	%r2774, [retval0];
	} // callseq 2396
$L__BB1_1821:
	and.b64  	%rd3396, %rd27, 4294967296;
	setp.eq.s64 	%p628, %rd3396, 0;
	@%p628 bra 	$L__BB1_1823;
	mov.u64 	%rd3397, $str$2;
	cvta.global.u64 	%rd3398, %rd3397;
	{ // callseq 2397, 0
	.param .b64 param0;
	st.param.b64 	[param0], %rd3398;
	.param .b64 param1;
	st.param.b64 	[param1], 0;
	.param .b32 retval0;
	call.uni (retval0), 
	vprintf, 
	(
	param0, 
	param1
	);
	ld.param.b32 	%r2776, [retval0];
	} // callseq 2397
	bra.uni 	$L__BB1_1824;
$L__BB1_1823:
	mov.u64 	%rd3399, $str$3;
	cvta.global.u64 	%rd3400, %rd3399;
	{ // callseq 2398, 0
	.param .b64 param0;
	st.param.b64 	[param0], %rd3400;
	.param .b64 param1;
	st.param.b64 	[param1], 0;
	.param .b32 retval0;
	call.uni (retval0), 
	vprintf, 
	(
	param0, 
	param1
	);
	ld.param.b32 	%r2778, [retval0];
	} // callseq 2398
$L__BB1_1824:
	and.b64  	%rd3401, %rd27, 2147483648;
	setp.eq.s64 	%p629, %rd3401, 0;
	@%p629 bra 	$L__BB1_1826;
	mov.u64 	%rd3402, $str$2;
	cvta.global.u64 	%rd3403, %rd3402;
	{ // callseq 2399, 0
	.param .b64 param0;
	st.param.b64 	[param0], %rd3403;
	.param .b64 param1;
	st.param.b64 	[param1], 0;
	.param .b32 retval0;
	call.uni (retval0), 
	vprintf, 
	(
	param0, 
	param1
	);
	ld.param.b32 	%r2780, [retval0];
	} // callseq 2399
	bra.uni 	$L__BB1_1827;
$L__BB1_1826:
	mov.u64 	%rd3404, $str$3;
	cvta.global.u64 	%rd3405, %rd3404;
	{ // callseq 2400, 0
	.param .b64 param0;
	st.param.b64 	[param0], %rd3405;
	.param .b64 param1;
	st.param.b64 	[param1], 0;
	.param .b32 retval0;
	call.uni (retval0), 
	vprintf, 
	(
	param0, 
	param1
	);
	ld.param.b32 	%r2782, [retval0];
	} // callseq 2400
$L__BB1_1827:
	and.b64  	%rd3406, %rd27, 1073741824;
	setp.eq.s64 	%p630, %rd3406, 0;
	@%p630 bra 	$L__BB1_1829;
	mov.u64 	%rd3407, $str$2;
	cvta.global.u64 	%rd3408, %rd3407;
	{ // callseq 2401, 0
	.param .b64 param0;
	st.param.b64 	[param0], %rd3408;
	.param .b64 param1;
	st.param.b64 	[param1], 0;
	.param .b32 retval0;
	call.uni (retval0), 
	vprintf, 
	(
	param0, 
	param1
	);
	ld.param.b32 	%r2784, [retval0];
	} // callseq 2401
	bra.uni 	$L__BB1_1830;
$L__BB1_1829:
	mov.u64 	%rd3409, $str$3;
	cvta.global.u64 	%rd3410, %rd3409;
	{ // callseq 2402, 0
	.param .b64 param0;
	st.param.b64 	[param0], %rd3410;
	.param .b64 param1;
	st.param.b64 	[param1], 0;
	.param .b32 retval0;
	call.uni (retval0), 
	vprintf, 
	(
	param0, 
	param1
	);
	ld.param.b32 	%r2786, [retval0];
	} // callseq 2402
$L__BB1_1830:
	and.b64  	%rd3411, %rd27, 536870912;
	setp.eq.s64 	%p631, %rd3411, 0;
	@%p631 bra 	$L__BB1_1832;
	mov.u64 	%rd3412, $str$2;
	cvta.global.u64 	%rd3413, %rd3412;
	{ // callseq 2403, 0
	.param .b64 param0;
	st.param.b64 	[param0], %rd3413;
	.param .b64 param1;
	st.param.b64 	[param1], 0;
	.param .b32 retval0;
	call.uni (retval0), 
	vprintf, 
	(
	param0, 
	param1
	);
	ld.param.b32 	%r2788, [retval0];
	} // callseq 2403
	bra.uni 	$L__BB1_1833;
$L__BB1_1832:
	mov.u64 	%rd3414, $str$3;
	cvta.global.u64 	%rd3415, %rd3414;
	{ // callseq 2404, 0
	.param .b64 param0;
	st.param.b64 	[param0], %rd3415;
	.param .b64 param1;
	st.param.b64 	[param1], 0;
	.param .b32 retval0;
	call.uni (retval0), 
	vprintf, 
	(
	param0, 
	param1
	);
	ld.param.b32 	%r2790, [retval0];
	} // callseq 2404
$L__BB1_1833:
	and.b64  	%rd3416, %rd27, 268435456;
	setp.eq.s64 	%p632, %rd3416, 0;
	@%p632 bra 	$L__BB1_1835;
	mov.u64 	%rd3417, $str$2;
	cvta.global.u64 	%rd3418, %rd3417;
	{ // callseq 2405, 0
	.param .b64 param0;
	st.param.b64 	[param0], %rd3418;
	.param .b64 param1;
	st.param.b64 	[param1], 0;
	.param .b32 retval0;
	call.uni (retval0), 
	vprintf, 
	(
	param0, 
	param1
	);
	ld.param.b32 	%r2792, [retval0];
	} // callseq 2405
	bra.uni 	$L__BB1_1836;
$L__BB1_1835:
	mov.u64 	%rd3419, $str$3;
	cvta.global.u64 	%rd3420, %rd3419;
	{ // callseq 2406, 0
	.param .b64 param0;
	st.param.b64 	[param0], %rd3420;
	.param .b64 param1;
	st.param.b64 	[param1], 0;
	.param .b32 retval0;
	call.uni (retval0), 
	vprintf, 
	(
	param0, 
	param1
	);
	ld.param.b32 	%r2794, [retval0];
	} // callseq 2406
$L__BB1_1836:
	and.b64  	%rd3421, %rd27, 134217728;
	setp.eq.s64 	%p633, %rd3421, 0;
	@%p633 bra 	$L__BB1_1838;
	mov.u64 	%rd3422, $str$2;
	cvta.global.u64 	%rd3423, %rd3422;
	{ // callseq 2407, 0
	.param .b64 param0;
	st.param.b64 	[param0], %rd3423;
	.param .b64 param1;
	st.param.b64 	[param1], 0;
	.param .b32 retval0;
	call.uni (retval0), 
	vprintf, 
	(
	param0, 
	param1
	);
	ld.param.b32 	%r2796, [retval0];
	} // callseq 2407
	bra.uni 	$L__BB1_1839;
$L__BB1_1838:
	mov.u64 	%rd3424, $str$3;
	cvta.global.u64 	%rd3425, %rd3424;
	{ // callseq 2408, 0
	.param .b64 param0;
	st.param.b64 	[param0], %rd3425;
	.param .b64 param1;
	st.param.b64 	[param1], 0;
	.param .b32 retval0;
	call.uni (retval0), 
	vprintf, 
	(
	param0, 
	param1
	);
	ld.param.b32 	%r2798, [retval0];
	} // callseq 2408
$L__BB1_1839:
	and.b64  	%rd3426, %rd27, 67108864;
	setp.eq.s64 	%p634, %rd3426, 0;
	@%p634 bra 	$L__BB1_1841;
	mov.u64 	%rd3427, $str$2;
	cvta.global.u64 	%rd3428, %rd3427;
	{ // callseq 2409, 0
	.param .b64 param0;
	st.param.b64 	[param0], %rd3428;
	.param .b64 param1;
	st.param.b64 	[param1], 0;
	.param .b32 retval0;
	call.uni (retval0), 
	vprintf, 
	(
	param0, 
	param1
	);
	ld.param.b32 	%r2800, [retval0];
	} // callseq 2409
	bra.uni 	$L__BB1_1842;
$L__BB1_1841:
	mov.u64 	%rd3429, $str$3;
	cvta.global.u64 	%rd3430, %rd3429;
	{ // callseq 2410, 0
	.param .b64 param0;
	st.param.b64 	[param0], %rd3430;
	.param .b64 param1;
	st.param.b64 	[param1], 0;
	.param .b32 retval0;
	call.uni (retval0), 
	vprintf, 
	(
	param0, 
	param1
	);
	ld.param.b32 	%r2802, [retval0];
	} // callseq 2410
$L__BB1_1842:
	and.b64  	%rd3431, %rd27, 33554432;
	setp.eq.s64 	%p635, %rd3431, 0;
	@%p635 bra 	$L__BB1_1844;
	mov.u64 	%rd3432, $str$2;
	cvta.global.u64 	%rd3433, %rd3432;
	{ // callseq 2411, 0
	.param .b64 param0;
	st.param.b64 	[param0], %rd3433;
	.param .b64 param1;
	st.param.b64 	[param1], 0;
	.param .b32 retval0;
	call.uni (retval0), 
	vprintf, 
	(
	param0, 
	param1
	);
	ld.param.b32 	%r2804, [retval0];
	} // callseq 2411
	bra.uni 	$L__BB1_1845;
$L__BB1_1844:
	mov.u64 	%rd3434, $str$3;
	cvta.global.u64 	%rd3435, %rd3434;
	{ // callseq 2412, 0
	.param .b64 param0;
	st.param.b64 	[param0], %rd3435;
	.param .b64 param1;
	st.param.b64 	[param1], 0;
	.param .b32 retval0;
	call.uni (retval0), 
	vprintf, 
	(
	param0, 
	param1
	);
	ld.param.b32 	%r2806, [retval0];
	} // callseq 2412
$L__BB1_1845:
	and.b64  	%rd3436, %rd27, 16777216;
	setp.eq.s64 	%p636, %rd3436, 0;
	@%p636 bra 	$L__BB1_1847;
	mov.u64 	%rd3437, $str$2;
	cvta.global.u64 	%rd3438, %rd3437;
	{ // callseq 2413, 0
	.param .b64 param0;
	st.param.b64 	[param0], %rd3438;
	.param .b64 param1;
	st.param.b64 	[param1], 0;
	.param .b32 retval0;
	call.uni (retval0), 
	vprintf, 
	(
	param0, 
	param1
	);
	ld.param.b32 	%r2808, [retval0];
	} // callseq 2413
	bra.uni 	$L__BB1_1848;
$L__BB1_1847:
	mov.u64 	%rd3439, $str$3;
	cvta.global.u64 	%rd3440, %rd3439;
	{ // callseq 2414, 0
	.param .b64 param0;
	st.param.b64 	[param0], %rd3440;
	.param .b64 param1;
	st.param.b64 	[param1], 0;
	.param .b32 retval0;
	call.uni (retval0), 
	vprintf, 
	(
	param0, 
	param1
	);
	ld.param.b32 	%r2810, [retval0];
	} // callseq 2414
$L__BB1_1848:
	and.b64  	%rd3441, %rd27, 8388608;
	setp.eq.s64 	%p637, %rd3441, 0;
	@%p637 bra 	$L__BB1_1850;
	mov.u64 	%rd3442, $str$2;
	cvta.global.u64 	%rd3443, %rd3442;
	{ // callseq 2415, 0
	.param .b64 param0;
	st.param.b64 	[param0], %rd3443;
	.param .b64 param1;
	st.param.b64 	[param1], 0;
	.param .b32 retval0;
	call.uni (retval0), 
	vprintf, 
	(
	param0, 
	param1
	);
	ld.param.b32 	%r2812, [retval0];
	} // callseq 2415
	bra.uni 	$L__BB1_1851;
$L__BB1_1850:
	mov.u64 	%rd3444, $str$3;
	cvta.global.u64 	%rd3445, %rd3444;
	{ // callseq 2416, 0
	.param .b64 param0;
	st.param.b64 	[param0], %rd3445;
	.param .b64 param1;
	st.param.b64 	[param1], 0;
	.param .b32 retval0;
	call.uni (retval0), 
	vprintf, 
	(
	param0, 
	param1
	);
	ld.param.b32 	%r2814, [retval0];
	} // callseq 2416
$L__BB1_1851:
	and.b64  	%rd3446, %rd27, 4194304;
	setp.eq.s64 	%p638, %rd3446, 0;
	@%p638 bra 	$L__BB1_1853;
	mov.u64 	%rd3447, $str$2;
	cvta.global.u64 	%rd3448, %rd3447;
	{ // callseq 2417, 0
	.param .b64 param0;
	st.param.b64 	[param0], %rd3448;
	.param .b64 param1;
	st.param.b64 	[param1], 0;
	.param .b32 retval0;
	call.uni (retval0), 
	vprintf, 
	(
	param0, 
	param1
	);
	ld.param.b32 	%r2816, [retval0];
	} // callseq 2417
	bra.uni 	$L__BB1_1854;
$L__BB1_1853:
	mov.u64 	%rd3449, $str$3;
	cvta.global.u64 	%rd3450, %rd3449;
	{ // callseq 2418, 0
	.param .b64 param0;
	st.param.b64 	[param0], %rd3450;
	.param .b64 param1;
	st.param.b64 	[param1], 0;
	.param .b32 retval0;
	call.uni (retval0), 
	vprintf, 
	(
	param0, 
	param1
	);
	ld.param.b32 	%r2818, [retval0];
	} // callseq 2418
$L__BB1_1854:
	and.b64  	%rd3451, %rd27, 2097152;
	setp.eq.s64 	%p639, %rd3451, 0;
	@%p639 bra 	$L__BB1_1856;
	mov.u64 	%rd3452, $str$2;
	cvta.global.u64 	%rd3453, %rd3452;
	{ // callseq 2419, 0
	.param .b64 param0;
	st.param.b64 	[param0], %rd3453;
	.param .b64 param1;
	st.param.b64 	[param1], 0;
	.param .b32 retval0;
	call.uni (retval0), 
	vprintf, 
	(
	param0, 
	param1
	);
	ld.param.b32 	%r2820, [retval0];
	} // callseq 2419
	bra.uni 	$L__BB1_1857;
$L__BB1_1856:
	mov.u64 	%rd3454, $str$3;
	cvta.global.u64 	%rd3455, %rd3454;
	{ // callseq 2420, 0
	.param .b64 param0;
	st.param.b64 	[param0], %rd3455;
	.param .b64 param1;
	st.param.b64 	[param1], 0;
	.param .b32 retval0;
	call.uni (retval0), 
	vprintf, 
	(
	param0, 
	param1
	);
	ld.param.b32 	%r2822, [retval0];
	} // callseq 2420
$L__BB1_1857:
	shr.u64 	%rd3456, %rd27, 10;
	cvt.u32.u64 	%r2824, %rd3456;
	shr.s32 	%r2825, %r2824, 11;
	cvta.to.local.u64 	%rd3458, %rd39;
	st.local.u32 	[%rd3458], %r2825;
	cvta.global.u64 	%rd3460, %rd146;
	{ // callseq 2421, 0
	.param .b64 param0;
	st.param.b64 	[param0], %rd3460;
	.param .b64 param1;
	st.param.b64 	[param1], %rd39;
	.param .b32 retval0;
	call.uni (retval0), 
	vprintf, 
	(
	param0, 
	param1
	);
	ld.param.b32 	%r2826, [retval0];
	} // callseq 2421
	and.b64  	%rd3461, %rd27, 1048576;
	setp.eq.s64 	%p640, %rd3461, 0;
	@%p640 bra 	$L__BB1_1859;
	mov.u64 	%rd3462, $str$2;
	cvta.global.u64 	%rd3463, %rd3462;
	{ // callseq 2422, 0
	.param .b64 param0;
	st.param.b64 	[param0], %rd3463;
	.param .b64 param1;
	st.param.b64 	[param1], 0;
	.param .b32 retval0;
	call.uni (retval0), 
	vprintf, 
	(
	param0, 
	param1
	);
	ld.param.b32 	%r2828, [retval0];
	} // callseq 2422
	bra.uni 	$L__BB1_1860;
$L__BB1_1859:
	mov.u64 	%rd3464, $str$3;
	cvta.global.u64 	%rd3465, %rd3464;
	{ // callseq 2423, 0
	.param .b64 param0;
	st.param.b64 	[param0], %rd3465;
	.param .b64 param1;
	st.param.b64 	[param1], 0;
	.param .b32 retval0;
	call.uni (retval0), 
	vprintf, 
	(
	param0, 
	param1
	);
	ld.param.b32 	%r2830, [retval0];
	} // callseq 2423
$L__BB1_1860:
	and.b64  	%rd3466, %rd27, 524288;
	setp.eq.s64 	%p641, %rd3466, 0;
	@%p641 bra 	$L__BB1_1862;
	mov.u64 	%rd3467, $str$2;
	cvta.global.u64 	%rd3468, %rd3467;
	{ // callseq 2424, 0
	.param .b64 param0;
	st.param.b64 	[param0], %rd3468;
	.param .b64 param1;
	st.param.b64 	[param1], 0;
	.param .b32 retval0;
	call.uni (retval0), 
	vprintf, 
	(
	param0, 
	param1
	);
	ld.param.b32 	%r2832, [retval0];
	} // callseq 2424
	bra.uni 	$L__BB1_1863;
$L__BB1_1862:
	mov.u64 	%rd3469, $str$3;
	cvta.global.u64 	%rd3470, %rd3469;
	{ // callseq 2425, 0
	.param .b64 param0;
	st.param.b64 	[param0], %rd3470;
	.param .b64 param1;
	st.param.b64 	[param1], 0;
	.param .b32 retval0;
	call.uni (retval0), 
	vprintf, 
	(
	param0, 
	param1
	);
	ld.param.b32 	%r2834, [retval0];
	} // callseq 2425
$L__BB1_1863:
	and.b64  	%rd3471, %rd27, 262144;
	setp.eq.s64 	%p642, %rd3471, 0;
	@%p642 bra 	$L__BB1_1865;
	mov.u64 	%rd3472, $str$2;
	cvta.global.u64 	%rd3473, %rd3472;
	{ // callseq 2426, 0
	.param .b64 param0;
	st.param.b64 	[param0], %rd3473;
	.param .b64 param1;
	st.param.b64 	[param1], 0;
	.param .b32 retval0;
	call.uni (retval0), 
	vprintf, 
	(
	param0, 
	param1
	);
	ld.param.b32 	%r2836, [retval0];
	} // callseq 2426
	bra.uni 	$L__BB1_1866;
$L__BB1_1865:
	mov.u64 	%rd3474, $str$3;
	cvta.global.u64 	%rd3475, %rd3474;
	{ // callseq 2427, 0
	.param .b64 param0;
	st.param.b64 	[param0], %rd3475;
	.param .b64 param1;
	st.param.b64 	[param1], 0;
	.param .b32 retval0;
	call.uni (retval0), 
	vprintf, 
	(
	param0, 
	param1
	);
	ld.param.b32 	%r2838, [retval0];
	} // callseq 2427
$L__BB1_1866:
	and.b64  	%rd3476, %rd27, 131072;
	setp.eq.s64 	%p643, %rd3476, 0;
	@%p643 bra 	$L__BB1_1868;
	mov.u64 	%rd3477, $str$2;
	cvta.global.u64 	%rd3478, %rd3477;
	{ // callseq 2428, 0
	.param .b64 param0;
	st.param.b64 	[param0], %rd3478;
	.param .b64 param1;
	st.param.b64 	[param1], 0;
	.param .b32 retval0;
	call.uni (retval0), 
	vprintf, 
	(
	param0, 
	param1
	);
	ld.param.b32 	%r2840, [retval0];
	} // callseq 2428
	bra.uni 	$L__BB1_1869;
$L__BB1_1868:
	mov.u64 	%rd3479, $str$3;
	cvta.global.u64 	%rd3480, %rd3479;
	{ // callseq 2429, 0
	.param .b64 param0;
	st.param.b64 	[param0], %rd3480;
	.param .b64 param1;
	st.param.b64 	[param1], 0;
	.param .b32 retval0;
	call.uni (retval0), 
	vprintf, 
	(
	param0, 
	param1
	);
	ld.param.b32 	%r2842, [retval0];
	} // callseq 2429
$L__BB1_1869:
	and.b64  	%rd3481, %rd27, 65536;
	setp.eq.s64 	%p644, %rd3481, 0;
	@%p644 bra 	$L__BB1_1871;
	mov.u64 	%rd3482, $str$2;
	cvta.global.u64 	%rd3483, %rd3482;
	{ // callseq 2430, 0
	.param .b64 param0;
	st.param.b64 	[param0], %rd3483;
	.param .b64 param1;
	st.param.b64 	[param1], 0;
	.param .b32 retval0;
	call.uni (retval0), 
	vprintf, 
	(
	param0, 
	param1
	);
	ld.param.b32 	%r2844, [retval0];
	} // callseq 2430
	bra.uni 	$L__BB1_1872;
$L__BB1_1871:
	mov.u64 	%rd3484, $str$3;
	cvta.global.u64 	%rd3485, %rd3484;
	{ // callseq 2431, 0
	.param .b64 param0;
	st.param.b64 	[param0], %rd3485;
	.param .b64 param1;
	st.param.b64 	[param1], 0;
	.param .b32 retval0;
	call.uni (retval0), 
	vprintf, 
	(
	param0, 
	param1
	);
	ld.param.b32 	%r2846, [retval0];
	} // callseq 2431
$L__BB1_1872:
	and.b64  	%rd3486, %rd27, 32768;
	setp.eq.s64 	%p645, %rd3486, 0;
	@%p645 bra 	$L__BB1_1874;
	mov.u64 	%rd3487, $str$2;
	cvta.global.u64 	%rd3488, %rd3487;
	{ // callseq 2432, 0
	.param .b64 param0;
	st.param.b64 	[param0], %rd3488;
	.param .b64 param1;
	st.param.b64 	[param1], 0;
	.param .b32 retval0;
	call.uni (retval0), 
	vprintf, 
	(
	param0, 
	param1
	);
	ld.param.b32 	%r2848, [retval0];
	} // callseq 2432
	bra.uni 	$L__BB1_1875;
$L__BB1_1874:
	mov.u64 	%rd3489, $str$3;
	cvta.global.u64 	%rd3490, %rd3489;
	{ // callseq 2433, 0
	.param .b64 param0;
	st.param.b64 	[param0], %rd3490;
	.param .b64 param1;
	st.param.b64 	[param1], 0;
	.param .b32 retval0;
	call.uni (retval0), 
	vprintf, 
	(
	param0, 
	param1
	);
	ld.param.b32 	%r2850, [retval0];
	} // callseq 2433
$L__BB1_1875:
	and.b64  	%rd3491, %rd27, 16384;
	setp.eq.s64 	%p646, %rd3491, 0;
	@%p646 bra 	$L__BB1_1877;
	mov.u64 	%rd3492, $str$2;
	cvta.global.u64 	%rd3493, %rd3492;
	{ // callseq 2434, 0
	.param .b64 param0;
	st.param.b64 	[param0], %rd3493;
	.param .b64 param1;
	st.param.b64 	[param1], 0;
	.param .b32 retval0;
	call.uni (retval0), 
	vprintf, 
	(
	param0, 
	param1
	);
	ld.param.b32 	%r2852, [retval0];
	} // callseq 2434
	bra.uni 	$L__BB1_1878;
$L__BB1_1877:
	mov.u64 	%rd3494, $str$3;
	cvta.global.u64 	%rd3495, %rd3494;
	{ // callseq 2435, 0
	.param .b64 param0;
	st.param.b64 	[param0], %rd3495;
	.param .b64 param1;
	st.param.b64 	[param1], 0;
	.param .b32 retval0;
	call.uni (retval0), 
	vprintf, 
	(
	param0, 
	param1
	);
	ld.param.b32 	%r2854, [retval0];
	} // callseq 2435
$L__BB1_1878:
	and.b64  	%rd3496, %rd27, 8192;
	setp.eq.s64 	%p647, %rd3496, 0;
	@%p647 bra 	$L__BB1_1880;
	mov.u64 	%rd3497, $str$2;
	cvta.global.u64 	%rd3498, %rd3497;
	{ // callseq 2436, 0
	.param .b64 param0;
	st.param.b64 	[param0], %rd3498;
	.param .b64 param1;
	st.param.b64 	[param1], 0;
	.param .b32 retval0;
	call.uni (retval0), 
	vprintf, 
	(
	param0, 
	param1
	);
	ld.param.b32 	%r2856, [retval0];
	} // callseq 2436
	bra.uni 	$L__BB1_1881;
$L__BB1_1880:
	mov.u64 	%rd3499, $str$3;
	cvta.global.u64 	%rd3500, %rd3499;
	{ // callseq 2437, 0
	.param .b64 param0;
	st.param.b64 	[param0], %rd3500;
	.param .b64 param1;
	st.param.b64 	[param1], 0;
	.param .b32 retval0;
	call.uni (retval0), 
	vprintf, 
	(
	param0, 
	param1
	);
	ld.param.b32 	%r2858, [retval0];
	} // callseq 2437
$L__BB1_1881:
	and.b64  	%rd3501, %rd27, 4096;
	setp.eq.s64 	%p648, %rd3501, 0;
	@%p648 bra 	$L__BB1_1883;
	mov.u64 	%rd3502, $str$2;
	cvta.global.u64 	%rd3503, %rd3502;
	{ // callseq 2438, 0
	.param .b64 param0;
	st.param.b64 	[param0], %rd3503;
	.param .b64 param1;
	st.param.b64 	[param1], 0;
	.param .b32 retval0;
	call.uni (retval0), 
	vprintf, 
	(
	param0, 
	param1
	);
	ld.param.b32 	%r2860, [retval0];
	} // callseq 2438
	bra.uni 	$L__BB1_1884;
$L__BB1_1883:
	mov.u64 	%rd3504, $str$3;
	cvta.global.u64 	%rd3505, %rd3504;
	{ // callseq 2439, 0
	.param .b64 param0;
	st.param.b64 	[param0], %rd3505;
	.param .b64 param1;
	st.param.b64 	[param1], 0;
	.param .b32 retval0;
	call.uni (retval0), 
	vprintf, 
	(
	param0, 
	param1
	);
	ld.param.b32 	%r2862, [retval0];
	} // callseq 2439
$L__BB1_1884:
	and.b64  	%rd3506, %rd27, 2048;
	setp.eq.s64 	%p649, %rd3506, 0;
	@%p649 bra 	$L__BB1_1886;
	mov.u64 	%rd3507, $str$2;
	cvta.global.u64 	%rd3508, %rd3507;
	{ // callseq 2440, 0
	.param .b64 param0;
	st.param.b64 	[param0], %rd3508;
	.param .b64 param1;
	st.param.b64 	[param1], 0;
	.param .b32 retval0;
	call.uni (retval0), 
	vprintf, 
	(
	param0, 
	param1
	);
	ld.param.b32 	%r2864, [retval0];
	} // callseq 2440
	bra.uni 	$L__BB1_1887;
$L__BB1_1886:
	mov.u64 	%rd3509, $str$3;
	cvta.global.u64 	%rd3510, %rd3509;
	{ // callseq 2441, 0
	.param .b64 param0;
	st.param.b64 	[param0], %rd3510;
	.param .b64 param1;
	st.param.b64 	[param1], 0;
	.param .b32 retval0;
	call.uni (retval0), 
	vprintf, 
	(
	param0, 
	param1
	);
	ld.param.b32 	%r2866, [retval0];
	} // callseq 2441
$L__BB1_1887:
	and.b64  	%rd3511, %rd27, 1024;
	setp.eq.s64 	%p650, %rd3511, 0;
	@%p650 bra 	$L__BB1_1889;
	mov.u64 	%rd3512, $str$2;
	cvta.global.u64 	%rd3513, %rd3512;
	{ // callseq 2442, 0
	.param .b64 param0;
	st.param.b64 	[param0], %rd3513;
	.param .b64 param1;
	st.param.b64 	[param1], 0;
	.param .b32 retval0;
	call.uni (retval0), 
	vprintf, 
	(
	param0, 
	param1
	);
	ld.param.b32 	%r2868, [retval0];
	} // callseq 2442
	bra.uni 	$L__BB1_1890;
$L__BB1_1889:
	mov.u64 	%rd3514, $str$3;
	cvta.global.u64 	%rd3515, %rd3514;
	{ // callseq 2443, 0
	.param .b64 param0;
	st.param.b64 	[param0], %rd3515;
	.param .b64 param1;
	st.param.b64 	[param1], 0;
	.param .b32 retval0;
	call.uni (retval0), 
	vprintf, 
	(
	param0, 
	param1
	);
	ld.param.b32 	%r2870, [retval0];
	} // callseq 2443
$L__BB1_1890:
	and.b64  	%rd3516, %rd27, 512;
	setp.eq.s64 	%p651, %rd3516, 0;
	@%p651 bra 	$L__BB1_1892;
	mov.u64 	%rd3517, $str$2;
	cvta.global.u64 	%rd3518, %rd3517;
	{ // callseq 2444, 0
	.param .b64 param0;
	st.param.b64 	[param0], %rd3518;
	.param .b64 param1;
	st.param.b64 	[param1], 0;
	.param .b32 retval0;
	call.uni (retval0), 
	vprintf, 
	(
	param0, 
	param1
	);
	ld.param.b32 	%r2872, [retval0];
	} // callseq 2444
	bra.uni 	$L__BB1_1893;
$L__BB1_1892:
	mov.u64 	%rd3519, $str$3;
	cvta.global.u64 	%rd3520, %rd3519;
	{ // callseq 2445, 0
	.param .b64 param0;
	st.param.b64 	[param0], %rd3520;
	.param .b64 param1;
	st.param.b64 	[param1], 0;
	.param .b32 retval0;
	call.uni (retval0), 
	vprintf, 
	(
	param0, 
	param1
	);
	ld.param.b32 	%r2874, [retval0];
	} // callseq 2445
$L__BB1_1893:
	and.b64  	%rd3521, %rd27, 256;
	setp.eq.s64 	%p652, %rd3521, 0;
	@%p652 bra 	$L__BB1_1895;
	mov.u64 	%rd3522, $str$2;
	cvta.global.u64 	%rd3523, %rd3522;
	{ // callseq 2446, 0
	.param .b64 param0;
	st.param.b64 	[param0], %rd3523;
	.param .b64 param1;
	st.param.b64 	[param1], 0;
	.param .b32 retval0;
	call.uni (retval0), 
	vprintf, 
	(
	param0, 
	param1
	);
	ld.param.b32 	%r2876, [retval0];
	} // callseq 2446
	bra.uni 	$L__BB1_1896;
$L__BB1_1895:
	mov.u64 	%rd3524, $str$3;
	cvta.global.u64 	%rd3525, %rd3524;
	{ // callseq 2447, 0
	.param .b64 param0;
	st.param.b64 	[param0], %rd3525;
	.param .b64 param1;
	st.param.b64 	[param1], 0;
	.param .b32 retval0;
	call.uni (retval0), 
	vprintf, 
	(
	param0, 
	param1
	);
	ld.param.b32 	%r2878, [retval0];
	} // callseq 2447
$L__BB1_1896:
	and.b64  	%rd3526, %rd27, 128;
	setp.eq.s64 	%p653, %rd3526, 0;
	@%p653 bra 	$L__BB1_1898;
	mov.u64 	%rd3527, $str$2;
	cvta.global.u64 	%rd3528, %rd3527;
	{ // callseq 2448, 0
	.param .b64 param0;
	st.param.b64 	[param0], %rd3528;
	.param .b64 param1;
	st.param.b64 	[param1], 0;
	.param .b32 retval0;
	call.uni (retval0), 
	vprintf, 
	(
	param0, 
	param1
	);
	ld.param.b32 	%r2880, [retval0];
	} // callseq 2448
	bra.uni 	$L__BB1_1899;
$L__BB1_1898:
	mov.u64 	%rd3529, $str$3;
	cvta.global.u64 	%rd3530, %rd3529;
	{ // callseq 2449, 0
	.param .b64 param0;
	st.param.b64 	[param0], %rd3530;
	.param .b64 param1;
	st.param.b64 	[param1], 0;
	.param .b32 retval0;
	call.uni (retval0), 
	vprintf, 
	(
	param0, 
	param1
	);
	ld.param.b32 	%r2882, [retval0];
	} // callseq 2449
$L__BB1_1899:
	and.b64  	%rd3531, %rd27, 64;
	setp.eq.s64 	%p654, %rd3531, 0;
	@%p654 bra 	$L__BB1_1901;
	mov.u64 	%rd3532, $str$2;
	cvta.global.u64 	%rd3533, %rd3532;
	{ // callseq 2450, 0
	.param .b64 param0;
	st.param.b64 	[param0], %rd3533;
	.param .b64 param1;
	st.param.b64 	[param1], 0;
	.param .b32 retval0;
	call.uni (retval0), 
	vprintf, 
	(
	param0, 
	param1
	);
	ld.param.b32 	%r2884, [retval0];
	} // callseq 2450
	bra.uni 	$L__BB1_1902;
$L__BB1_1901:
	mov.u64 	%rd3534, $str$3;
	cvta.global.u64 	%rd3535, %rd3534;
	{ // callseq 2451, 0
	.param .b64 param0;
	st.param.b64 	[param0], %rd3535;
	.param .b64 param1;
	st.param.b64 	[param1], 0;
	.param .b32 retval0;
	call.uni (retval0), 
	vprintf, 
	(
	param0, 
	param1
	);
	ld.param.b32 	%r2886, [retval0];
	} // callseq 2451
$L__BB1_1902:
	and.b64  	%rd3536, %rd27, 32;
	setp.eq.s64 	%p655, %rd3536, 0;
	@%p655 bra 	$L__BB1_1904;
	mov.u64 	%rd3537, $str$2;
	cvta.global.u64 	%rd3538, %rd3537;
	{ // callseq 2452, 0
	.param .b64 param0;
	st.param.b64 	[param0], %rd3538;
	.param .b64 param1;
	st.param.b64 	[param1], 0;
	.param .b32 retval0;
	call.uni (retval0), 
	vprintf, 
	(
	param0, 
	param1
	);
	ld.param.b32 	%r2888, [retval0];
	} // callseq 2452
	bra.uni 	$L__BB1_1905;
$L__BB1_1904:
	mov.u64 	%rd3539, $str$3;
	cvta.global.u64 	%rd3540, %rd3539;
	{ // callseq 2453, 0
	.param .b64 param0;
	st.param.b64 	[param0], %rd3540;
	.param .b64 param1;
	st.param.b64 	[param1], 0;
	.param .b32 retval0;
	call.uni (retval0), 
	vprintf, 
	(
	param0, 
	param1
	);
	ld.param.b32 	%r2890, [retval0];
	} // callseq 2453
$L__BB1_1905:
	and.b64  	%rd3541, %rd27, 16;
	setp.eq.s64 	%p656, %rd3541, 0;
	@%p656 bra 	$L__BB1_1907;
	mov.u64 	%rd3542, $str$2;
	cvta.global.u64 	%rd3543, %rd3542;
	{ // callseq 2454, 0
	.param .b64 param0;
	st.param.b64 	[param0], %rd3543;
	.param .b64 param1;
	st.param.b64 	[param1], 0;
	.param .b32 retval0;
	call.uni (retval0), 
	vprintf, 
	(
	param0, 
	param1
	);
	ld.param.b32 	%r2892, [retval0];
	} // callseq 2454
	bra.uni 	$L__BB1_1908;
$L__BB1_1907:
	mov.u64 	%rd3544, $str$3;
	cvta.global.u64 	%rd3545, %rd3544;
	{ // callseq 2455, 0
	.param .b64 param0;
	st.param.b64 	[param0], %rd3545;
	.param .b64 param1;
	st.param.b64 	[param1], 0;
	.param .b32 retval0;
	call.uni (retval0), 
	vprintf, 
	(
	param0, 
	param1
	);
	ld.param.b32 	%r2894, [retval0];
	} // callseq 2455
$L__BB1_1908:
	and.b64  	%rd3546, %rd27, 8;
	setp.eq.s64 	%p657, %rd3546, 0;
	@%p657 bra 	$L__BB1_1910;
	mov.u64 	%rd3547, $str$2;
	cvta.global.u64 	%rd3548, %rd3547;
	{ // callseq 2456, 0
	.param .b64 param0;
	st.param.b64 	[param0], %rd3548;
	.param .b64 param1;
	st.param.b64 	[param1], 0;
	.param .b32 retval0;
	call.uni (retval0), 
	vprintf, 
	(
	param0, 
	param1
	);
	ld.param.b32 	%r2896, [retval0];
	} // callseq 2456
	bra.uni 	$L__BB1_1911;
$L__BB1_1910:
	mov.u64 	%rd3549, $str$3;
	cvta.global.u64 	%rd3550, %rd3549;
	{ // callseq 2457, 0
	.param .b64 param0;
	st.param.b64 	[param0], %rd3550;
	.param .b64 param1;
	st.param.b64 	[param1], 0;
	.param .b32 retval0;
	call.uni (retval0), 
	vprintf, 
	(
	param0, 
	param1
	);
	ld.param.b32 	%r2898, [retval0];
	} // callseq 2457
$L__BB1_1911:
	and.b64  	%rd3551, %rd27, 4;
	setp.eq.s64 	%p658, %rd3551, 0;
	@%p658 bra 	$L__BB1_1913;
	mov.u64 	%rd3552, $str$2;
	cvta.global.u64 	%rd3553, %rd3552;
	{ // callseq 2458, 0
	.param .b64 param0;
	st.param.b64 	[param0], %rd3553;
	.param .b64 param1;
	st.param.b64 	[param1], 0;
	.param .b32 retval0;
	call.uni (retval0), 
	vprintf, 
	(
	param0, 
	param1
	);
	ld.param.b32 	%r2900, [retval0];
	} // callseq 2458
	bra.uni 	$L__BB1_1914;
$L__BB1_1913:
	mov.u64 	%rd3554, $str$3;
	cvta.global.u64 	%rd3555, %rd3554;
	{ // callseq 2459, 0
	.param .b64 param0;
	st.param.b64 	[param0], %rd3555;
	.param .b64 param1;
	st.param.b64 	[param1], 0;
	.param .b32 retval0;
	call.uni (retval0), 
	vprintf, 
	(
	param0, 
	param1
	);
	ld.param.b32 	%r2902, [retval0];
	} // callseq 2459
$L__BB1_1914:
	and.b64  	%rd3556, %rd27, 2;
	setp.eq.s64 	%p659, %rd3556, 0;
	@%p659 bra 	$L__BB1_1916;
	mov.u64 	%rd3557, $str$2;
	cvta.global.u64 	%rd3558, %rd3557;
	{ // callseq 2460, 0
	.param .b64 param0;
	st.param.b64 	[param0], %rd3558;
	.param .b64 param1;
	st.param.b64 	[param1], 0;
	.param .b32 retval0;
	call.uni (retval0), 
	vprintf, 
	(
	param0, 
	param1
	);
	ld.param.b32 	%r2904, [retval0];
	} // callseq 2460
	bra.uni 	$L__BB1_1917;
$L__BB1_1916:
	mov.u64 	%rd3559, $str$3;
	cvta.global.u64 	%rd3560, %rd3559;
	{ // callseq 2461, 0
	.param .b64 param0;
	st.param.b64 	[param0], %rd3560;
	.param .b64 param1;
	st.param.b64 	[param1], 0;
	.param .b32 retval0;
	call.uni (retval0), 
	vprintf, 
	(
	param0, 
	param1
	);
	ld.param.b32 	%r2906, [retval0];
	} // callseq 2461
$L__BB1_1917:
	cvt.u32.u64 	%r2908, %rd27;
	shl.b32 	%r2909, %r2908, 11;
	shr.s32 	%r2910, %r2909, 12;
	cvta.to.local.u64 	%rd3562, %rd39;
	st.local.u32 	[%rd3562], %r2910;
	cvta.global.u64 	%rd3564, %rd146;
	{ // callseq 2462, 0
	.param .b64 param0;
	st.param.b64 	[param0], %rd3564;
	.param .b64 param1;
	st.param.b64 	[param1], %rd39;
	.param .b32 retval0;
	call.uni (retval0), 
	vprintf, 
	(
	param0, 
	param1
	);
	ld.param.b32 	%r2911, [retval0];
	} // callseq 2462
	and.b64  	%rd29, %rd27, 1;
	setp.eq.s64 	%p660, %rd29, 0;
	@%p660 bra 	$L__BB1_1919;
	mov.u64 	%rd3565, $str$2;
	cvta.global.u64 	%rd3566, %rd3565;
	{ // callseq 2463, 0
	.param .b64 param0;
	st.param.b64 	[param0], %rd3566;
	.param .b64 param1;
	st.param.b64 	[param1], 0;
	.param .b32 retval0;
	call.uni (retval0), 
	vprintf, 
	(
	param0, 
	param1
	);
	ld.param.b32 	%r2913, [retval0];
	} // callseq 2463
	bra.uni 	$L__BB1_1920;
$L__BB1_1919:
	mov.u64 	%rd3567, $str$3;
	cvta.global.u64 	%rd3568, %rd3567;
	{ // callseq 2464, 0
	.param .b64 param0;
	st.param.b64 	[param0], %rd3568;
	.param .b64 param1;
	st.param.b64 	[param1], 0;
	.param .b32 retval0;
	call.uni (retval0), 
	vprintf, 
	(
	param0, 
	param1
	);
	ld.param.b32 	%r2915, [retval0];
	} // callseq 2464
$L__BB1_1920:
	cvta.to.local.u64 	%rd3570, %rd39;
	add.u64 	%rd3571, %SP, 0;
	add.u64 	%rd3572, %SPL, 0;
	st.local.u32 	[%rd3572], %rd29;
	cvta.global.u64 	%rd3574, %rd41;
	{ // callseq 2465, 0
	.param .b64 param0;
	st.param.b64 	[param0], %rd3574;
	.param .b64 param1;
	st.param.b64 	[param1], %rd3571;
	.param .b32 retval0;
	call.uni (retval0), 
	vprintf, 
	(
	param0, 
	param1
	);
	ld.param.b32 	%r2923, [retval0];
	} // callseq 2465
	mov.b32 	%r2919, 0;
	// begin inline asm
	{
.reg .pred complete;
mbarrier.test_wait.parity.shared::cta.b64 complete, [%r1], %r2919;
selp.u32 %r2917, 1, 0, complete;
}

	// end inline asm
	setp.ne.s32 	%p661, %r2917, 0;
	mov.b32 	%r2922, 1;
	// begin inline asm
	{
.reg .pred complete;
mbarrier.test_wait.parity.shared::cta.b64 complete, [%r1], %r2922;
selp.u32 %r2920, 1, 0, complete;
}

	// end inline asm
	setp.ne.s32 	%p662, %r2920, 0;
	selp.u32 	%r2925, 1, 0, %p661;
	selp.u32 	%r2926, 1, 0, %p662;
	st.local.v2.u32 	[%rd3570], {%r2925, %r2926};
	cvta.global.u64 	%rd3576, %rd384;
	{ // callseq 2466, 0
	.param .b64 param0;
	st.param.b64 	[param0], %rd3576;
	.param .b64 param1;
	st.param.b64 	[param1], %rd39;
	.param .b32 retval0;
	call.uni (retval0), 
	vprintf, 
	(
	param0, 
	param1
	);
	ld.param.b32 	%r2927, [retval0];
	} // callseq 2466
	mov.b32 	%r2929, 512;
	st.local.u32 	[%rd8], %r2929;
	cvta.global.u64 	%rd3578, %rd1453;
	{ // callseq 2467, 0
	.param .b64 param0;
	st.param.b64 	[param0], %rd3578;
	.param .b64 param1;
	st.param.b64 	[param1], %rd2871;
	.param .b32 retval0;
	call.uni (retval0), 
	vprintf, 
	(
	param0, 
	param1
	);
	ld.param.b32 	%r2930, [retval0];
	} // callseq 2467
	ret;

}


// ===== COMPILED SASS (sm_100) =====

	.target	sm_100

	.elftype	@"ET_EXEC"


//--------------------- .note.nv.tkinfo           --------------------------
	.section	.note.nv.tkinfo,"",@"SHT_NOTE"
	.sectionflags	@"SHF_NOTE_NV_TKINFO"
	.tkinfo
        /*0018*/ 	.word	0x00000002
        /*0030*/ 	.string	""
        /*0030*/ 	.string	"ptxas"
        /*0030*/ 	.string	"Cuda compilation tools, release 13.0, V13.0.88"
        /*0030*/ 	.string	"Build cuda_13.0.r13.0/compiler.36424714_0"
        /*0030*/ 	.string	"-arch sm_100 -m 64 "



//--------------------- .note.nv.cuinfo           --------------------------
	.section	.note.nv.cuinfo,"",@"SHT_NOTE"
	.sectionflags	@"SHF_NOTE_NV_CUINFO"
        /*0018*/ 	.short	0x0002
        /*001a*/ 	.short	0x0064
        /*001c*/ 	.short	0x0082
	.zero		2


//--------------------- .nv.info                  --------------------------
	.section	.nv.info,"",@"SHT_CUDA_INFO"
	.align	4


	//----- nvinfo : EIATTR_REGCOUNT
	.align		4
        /*0000*/ 	.byte	0x04, 0x2f
        /*0002*/ 	.short	(.L_12 - .L_11)
	.align		4
.L_11:
        /*0004*/ 	.word	index@(_Z19mbarrier_test_case1v)
        /*0008*/ 	.word	0x0000001d


	//----- nvinfo : EIATTR_FRAME_SIZE
	.align		4
.L_12:
        /*000c*/ 	.byte	0x04, 0x11
        /*000e*/ 	.short	(.L_14 - .L_13)
	.align		4
.L_13:
        /*0010*/ 	.word	index@(_Z19mbarrier_test_case1v)
        /*0014*/ 	.word	0x00000018


	//----- nvinfo : EIATTR_REGCOUNT
	.align		4
.L_14:
        /*0018*/ 	.byte	0x04, 0x2f
        /*001a*/ 	.short	(.L_16 - .L_15)
	.align		4
.L_15:
        /*001c*/ 	.word	index@(_Z19mbarrier_test_case2v)
        /*0020*/ 	.word	0x0000001e


	//----- nvinfo : EIATTR_FRAME_SIZE
	.align		4
.L_16:
        /*0024*/ 	.byte	0x04, 0x11
        /*0026*/ 	.short	(.L_18 - .L_17)
	.align		4
.L_17:
        /*0028*/ 	.word	index@(_Z19mbarrier_test_case2v)
        /*002c*/ 	.word	0x00000018


	//----- nvinfo : EIATTR_MIN_STACK_SIZE
	.align		4
.L_18:
        /*0030*/ 	.byte	0x04, 0x12
        /*0032*/ 	.short	(.L_20 - .L_19)
	.align		4
.L_19:
        /*0034*/ 	.word	index@(_Z19mbarrier_test_case2v)
        /*0038*/ 	.word	0x00000018


	//----- nvinfo : EIATTR_MIN_STACK_SIZE
	.align		4
.L_20:
        /*003c*/ 	.byte	0x04, 0x12
        /*003e*/ 	.short	(.L_22 - .L_21)
	.align		4
.L_21:
        /*0040*/ 	.word	index@(_Z19mbarrier_test_case1v)
        /*0044*/ 	.word	0x00000018
.L_22:


//--------------------- .nv.compat                --------------------------
	.section	.nv.compat,"",@"SHT_CUDA_COMPAT_INFO"
	.align	4
        /*0000*/ 	.byte	0x02, 0x09, 0x00, 0x00, 0x02, 0x02, 0x01, 0x00, 0x02, 0x05, 0x05, 0x00, 0x03, 0x07, 0x01, 0x01
        /*0010*/ 	.byte	0x02, 0x03, 0x00, 0x00, 0x02, 0x06, 0x01, 0x00, 0x04, 0x0b, 0x08, 0x00, 0x09, 0x00, 0x00, 0x00
        /*0020*/ 	.byte	0x00, 0x00, 0x00, 0x00


//--------------------- .nv.info._Z19mbarrier_test_case2v --------------------------
	.section	.nv.info._Z19mbarrier_test_case2v,"",@"SHT_CUDA_INFO"
	.sectionflags	@""
	.align	4


	//----- nvinfo : EIATTR_CUDA_API_VERSION
	.align		4
        /*0000*/ 	.byte	0x04, 0x37
        /*0002*/ 	.short	(.L_24 - .L_23)
.L_23:
        /*0004*/ 	.word	0x00000082


	//----- nvinfo : EIATTR_SPARSE_MMA_MASK
	.align		4
.L_24:
        /*0008*/ 	.byte	0x03, 0x50
        /*000a*/ 	.short	0x0000


	//----- nvinfo : EIATTR_MAXREG_COUNT
	.align		4
        /*000c*/ 	.byte	0x03, 0x1b
        /*000e*/ 	.short	0x00ff


	//----- nvinfo : EIATTR_EXTERNS
	.align		4
        /*0010*/ 	.byte	0x04, 0x0f
        /*0012*/ 	.short	(.L_26 - .L_25)


	//   ....[0]....
	.align		4
.L_25:
        /*0014*/ 	.word	index@(vprintf)


	//----- nvinfo : EIATTR_MERCURY_ISA_VERSION
	.align		4
.L_26:
        /*0018*/ 	.byte	0x03, 0x5f
        /*001a*/ 	.short	0x0101


	//----- nvinfo : EIATTR_VRC_CTA_INIT_COUNT
	.align		4
        /*001c*/ 	.byte	0x02, 0x4a
	.zero		1
	.zero		1


	//----- nvinfo : EIATTR_SYSCALL_OFFSETS
	.align		4
        /*0020*/ 	.byte	0x04, 0x46
        /*0022*/ 	.short	(.L_28 - .L_27)


	//   ....[0]....
.L_27:
        /*0024*/ 	.word	0x000000e0


	//   ....[1]....
        /*0028*/ 	.word	0x00000210


	//   ....[2]....
        /*002c*/ 	.word	0x000002b0


	//   ....[3]....
        /*0030*/ 	.word	0x00000340


	//   ....[4]....
        /*0034*/ 	.word	0x00000420


	//   ....[5]....
        /*0038*/ 	.word	0x000004b0


	//   ....[6]....
        /*003c*/ 	.word	0x00000540


	//   ....[7]....
        /*0040*/ 	.word	0x000005e0


	//   ....[8]....
        /*0044*/ 	.word	0x00000670


	//   ....[9]....
        /*0048*/ 	.word	0x00000710


	//   ....[10]....
        /*004c*/ 	.word	0x000007a0


	//   ....[11]....
        /*0050*/ 	.word	0x00000840


	//   ....[12]....
        /*0054*/ 	.word	0x000008d0


	//   ....[13]....
        /*0058*/ 	.word	0x00000970


	//   ....[14]....
        /*005c*/ 	.word	0x00000a00


	//   ....[15]....
        /*0060*/ 	.word	0x00000aa0


	//   ....[16]....
        /*0064*/ 	.word	0x00000b30


	//   ....[17]....
        /*0068*/ 	.word	0x00000bd0


	//   ....[18]....
        /*006c*/ 	.word	0x00000c60


	//   ....[19]....
        /*0070*/ 	.word	0x00000d00


	//   ....[20]....
        /*0074*/ 	.word	0x00000d90


	//   ....[21]....
        /*0078*/ 	.word	0x00000e30


	//   ....[22]....
        /*007c*/ 	.word	0x00000ec0


	//   ....[23]....
        /*0080*/ 	.word	0x00000f60


	//   ....[24]....
        /*0084*/ 	.word	0x00000ff0


	//   ....[25]....
        /*0088*/ 	.word	0x00001090


	//   ....[26]....
        /*008c*/ 	.word	0x00001120


	//   ....[27]....
        /*0090*/ 	.word	0x000011c0


	//   ....[28]....
        /*0094*/ 	.word	0x00001250


	//   ....[29]....
        /*0098*/ 	.word	0x000012f0


	//   ....[30]....
        /*009c*/ 	.word	0x00001380


	//   ....[31]....
        /*00a0*/ 	.word	0x00001420


	//   ....[32]....
        /*00a4*/ 	.word	0x000014b0


	//   ....[33]....
        /*00a8*/ 	.word	0x00001550


	//   ....[34]....
        /*00ac*/ 	.word	0x000015e0


	//   ....[35]....
        /*00b0*/ 	.word	0x00001680


	//   ....[36]....
        /*00b4*/ 	.word	0x00001710


	//   ....[37]....
        /*00b8*/ 	.word	0x000017b0


	//   ....[38]....
        /*00bc*/ 	.word	0x00001840


	//   ....[39]....
        /*00c0*/ 	.word	0x000018e0


	//   ....[40]....
        /*00c4*/ 	.word	0x00001970


	//   ....[41]....
        /*00c8*/ 	.word	0x00001a10


	//   ....[42]....
        /*00cc*/ 	.word	0x00001aa0


	//   ....[43]....
        /*00d0*/ 	.word	0x00001b40


	//   ....[44]....
        /*00d4*/ 	.word	0x00001bd0


	//   ....[45]....
        /*00d8*/ 	.word	0x00001cb0


	//   ....[46]....
        /*00dc*/ 	.word	0x00001d70


	//   ....[47]....
        /*00e0*/ 	.word	0x00001e00


	//   ....[48]....
        /*00e4*/ 	.word	0x00001ec0


	//   ....[49]....
        /*00e8*/ 	.word	0x00001f50


	//   ....[50]....
        /*00ec*/ 	.word	0x00001fe0


	//   ....[51]....
        /*00f0*/ 	.word	0x00002080


	//   ....[52]....
        /*00f4*/ 	.word	0x00002110


	//   ....[53]....
        /*00f8*/ 	.word	0x000021b0


	//   ....[54]....
        /*00fc*/ 	.word	0x00002240


	//   ....[55]....
        /*0100*/ 	.word	0x000022e0


	//   ....[56]....
        /*0104*/ 	.word	0x00002370


	//   ....[57]....
        /*0108*/ 	.word	0x00002410


	//   ....[58]....
        /*010c*/ 	.word	0x000024a0


	//   ....[59]....
        /*0110*/ 	.word	0x00002540


	//   ....[60]....
        /*0114*/ 	.word	0x000025d0


	//   ....[61]....
        /*0118*/ 	.word	0x00002670


	//   ....[62]....
        /*011c*/ 	.word	0x00002700


	//   ....[63]....
        /*0120*/ 	.word	0x000027a0


	//   ....[64]....
        /*0124*/ 	.word	0x00002830


	//   ....[65]....
        /*0128*/ 	.word	0x000028d0


	//   ....[66]....
        /*012c*/ 	.word	0x00002960


	//   ....[67]....
        /*0130*/ 	.word	0x00002a00


	//   ....[68]....
        /*0134*/ 	.word	0x00002a90


	//   ....[69]....
        /*0138*/ 	.word	0x00002b30


	//   ....[70]....
        /*013c*/ 	.word	0x00002bc0


	//   ....[71]....
        /*0140*/ 	.word	0x00002c60


	//   ....[72]....
        /*0144*/ 	.word	0x00002cf0


	//   ....[73]....
        /*0148*/ 	.word	0x00002d90


	//   ....[74]....
        /*014c*/ 	.word	0x00002e20


	//   ....[75]....
        /*0150*/ 	.word	0x00002ec0


	//   ....[76]....
        /*0154*/ 	.word	0x00002f50


	//   ....[77]....
        /*0158*/ 	.word	0x00002ff0


	//   ....[78]....
        /*015c*/ 	.word	0x00003080


	//   ....[79]....
        /*0160*/ 	.word	0x00003120


	//   ....[80]....
        /*0164*/ 	.word	0x000031b0


	//   ....[81]....
        /*0168*/ 	.word	0x00003250


	//   ....[82]....
        /*016c*/ 	.word	0x000032e0


	//   ....[83]....
        /*0170*/ 	.word	0x00003380


	//   ....[84]....
        /*0174*/ 	.word	0x00003410


	//   ....[85]....
        /*0178*/ 	.word	0x000034b0


	//   ....[86]....
        /*017c*/ 	.word	0x00003540


	//   ....[87]....
        /*0180*/ 	.word	0x000035e0


	//   ....[88]....
        /*0184*/ 	.word	0x00003670


	//   ....[89]....
        /*0188*/ 	.word	0x00003710


	//   ....[90]....
        /*018c*/ 	.word	0x000037a0


	//   ....[91]....
        /*0190*/ 	.word	0x00003880


	//   ....[92]....
        /*0194*/ 	.word	0x00003910


	//   ....[93]....
        /*0198*/ 	.word	0x000039a0


	//   ....[94]....
        /*019c*/ 	.word	0x00003a40


	//   ....[95]....
        /*01a0*/ 	.word	0x00003ad0


	//   ....[96]....
        /*01a4*/ 	.word	0x00003b70


	//   ....[97]....
        /*01a8*/ 	.word	0x00003c00


	//   ....[98]....
        /*01ac*/ 	.word	0x00003ca0


	//   ....[99]....
        /*01b0*/ 	.word	0x00003d30


	//   ....[100]....
        /*01b4*/ 	.word	0x00003dd0


	//   ....[101]....
        /*01b8*/ 	.word	0x00003e60


	//   ....[102]....
        /*01bc*/ 	.word	0x00003f00


	//   ....[103]....
        /*01c0*/ 	.word	0x00003f90


	//   ....[104]....
        /*01c4*/ 	.word	0x00004030


	//   ....[105]....
        /*01c8*/ 	.word	0x000040c0


	//   ....[106]....
        /*01cc*/ 	.word	0x00004160


	//   ....[107]....
        /*01d0*/ 	.word	0x000041f0


	//   ....[108]....
        /*01d4*/ 	.word	0x00004290


	//   ....[109]....
        /*01d8*/ 	.word	0x00004320


	//   ....[110]....
        /*01dc*/ 	.word	0x000043c0


	//   ....[111]....
        /*01e0*/ 	.word	0x00004450


	//   ....[112]....
        /*01e4*/ 	.word	0x000044f0


	//   ....[113]....
        /*01e8*/ 	.word	0x00004580


	//   ....[114]....
        /*01ec*/ 	.word	0x00004620


	//   ....[115]....
        /*01f0*/ 	.word	0x000046b0


	//   ....[116]....
        /*01f4*/ 	.word	0x00004750


	//   ....[117]....
        /*01f8*/ 	.word	0x000047e0


	//   ....[118]....
        /*01fc*/ 	.word	0x00004880


	//   ....[119]....
        /*0200*/ 	.word	0x00004910


	//   ....[120]....
        /*0204*/ 	.word	0x000049b0


	//   ....[121]....
        /*0208*/ 	.word	0x00004a40


	//   ....[122]....
        /*020c*/ 	.word	0x00004ae0


	//   ....[123]....
        /*0210*/ 	.word	0x00004b70


	//   ....[124]....
        /*0214*/ 	.word	0x00004c10


	//   ....[125]....
        /*0218*/ 	.word	0x00004ca0


	//   ....[126]....
        /*021c*/ 	.word	0x00004d40


	//   ....[127]....
        /*0220*/ 	.word	0x00004dd0


	//   ....[128]....
        /*0224*/ 	.word	0x00004e70


	//   ....[129]....
        /*0228*/ 	.word	0x00004f00


	//   ....[130]....
        /*022c*/ 	.word	0x00004fa0


	//   ....[131]....
        /*0230*/ 	.word	0x00005030


	//   ....[132]....
        /*0234*/ 	.word	0x00005110


	//   ....[133]....
        /*0238*/ 	.word	0x000051c0


	//   ....[134]....
        /*023c*/ 	.word	0x00005250


	//   ....[135]....
        /*0240*/ 	.word	0x00005310


	//   ....[136]....
        /*0244*/ 	.word	0x00005430


	//   ....[137]....
        /*0248*/ 	.word	0x00005500


	//   ....[138]....
        /*024c*/ 	.word	0x000055e0


	//   ....[139]....
        /*0250*/ 	.word	0x00005680


	//   ....[140]....
        /*0254*/ 	.word	0x00005710


	//   ....[141]....
        /*0258*/ 	.word	0x000057e0


	//   ....[142]....
        /*025c*/ 	.word	0x00005870


	//   ....[143]....
        /*0260*/ 	.word	0x00005900


	//   ....[144]....
        /*0264*/ 	.word	0x000059a0


	//   ....[145]....
        /*0268*/ 	.word	0x00005a30


	//   ....[146]....
        /*026c*/ 	.word	0x00005ad0


	//   ....[147]....
        /*0270*/ 	.word	0x00005b60


	//   ....[148]....
        /*0274*/ 	.word	0x00005c00


	//   ....[149]....
        /*0278*/ 	.word	0x00005c90


	//   ....[150]....
        /*027c*/ 	.word	0x00005d30


	//   ....[151]....
        /*0280*/ 	.word	0x00005dc0


	//   ....[152]....
        /*0284*/ 	.word	0x00005e60


	//   ....[153]....
        /*0288*/ 	.word	0x00005ef0


	//   ....[154]....
        /*028c*/ 	.word	0x00005f90


	//   ....[155]....
        /*0290*/ 	.word	0x00006020


	//   ....[156]....
        /*0294*/ 	.word	0x000060c0


	//   ....[157]....
        /*0298*/ 	.word	0x00006150


	//   ....[158]....
        /*029c*/ 	.word	0x000061f0


	//   ....[159]....
        /*02a0*/ 	.word	0x00006280


	//   ....[160]....
        /*02a4*/ 	.word	0x00006320


	//   ....[161]....
        /*02a8*/ 	.word	0x000063b0


	//   ....[162]....
        /*02ac*/ 	.word	0x00006450


	//   ....[163]....
        /*02b0*/ 	.word	0x000064e0


	//   ....[164]....
        /*02b4*/ 	.word	0x00006580


	//   ....[165]....
        /*02b8*/ 	.word	0x00006610


	//   ....[166]....
        /*02bc*/ 	.word	0x000066b0


	//   ....[167]....
        /*02c0*/ 	.word	0x00006740


	//   ....[168]....
        /*02c4*/ 	.word	0x000067e0


	//   ....[169]....
        /*02c8*/ 	.word	0x00006870


	//   ....[170]....
        /*02cc*/ 	.word	0x00006910


	//   ....[171]....
        /*02d0*/ 	.word	0x000069a0


	//   ....[172]....
        /*02d4*/ 	.word	0x00006a40


	//   ....[173]....
        /*02d8*/ 	.word	0x00006ad0


	//   ....[174]....
        /*02dc*/ 	.word	0x00006b70


	//   ....[175]....
        /*02e0*/ 	.word	0x00006c00


	//   ....[176]....
        /*02e4*/ 	.word	0x00006ca0


	//   ....[177]....
        /*02e8*/ 	.word	0x00006d30


	//   ....[178]....
        /*02ec*/ 	.word	0x00006dd0


	//   ....[179]....
        /*02f0*/ 	.word	0x00006e60


	//   ....[180]....
        /*02f4*/ 	.word	0x00006f00


	//   ....[181]....
        /*02f8*/ 	.word	0x00006f90


	//   ....[182]....
        /*02fc*/ 	.word	0x00007070


	//   ....[183]....
        /*0300*/ 	.word	0x00007130


	//   ....[184]....
        /*0304*/ 	.word	0x000071c0


	//   ....[185]....
        /*0308*/ 	.word	0x00007280


	//   ....[186]....
        /*030c*/ 	.word	0x00007310


	//   ....[187]....
        /*0310*/ 	.word	0x000073a0


	//   ....[188]....
        /*0314*/ 	.word	0x00007440


	//   ....[189]....
        /*0318*/ 	.word	0x000074d0


	//   ....[190]....
        /*031c*/ 	.word	0x00007570


	//   ....[191]....
        /*0320*/ 	.word	0x00007600


	//   ....[192]....
        /*0324*/ 	.word	0x000076a0


	//   ....[193]....
        /*0328*/ 	.word	0x00007730


	//   ....[194]....
        /*032c*/ 	.word	0x000077d0


	//   ....[195]....
        /*0330*/ 	.word	0x00007860


	//   ....[196]....
        /*0334*/ 	.word	0x00007900


	//   ....[197]....
        /*0338*/ 	.word	0x00007990


	//   ....[198]....
        /*033c*/ 	.word	0x00007a30


	//   ....[199]....
        /*0340*/ 	.word	0x00007ac0


	//   ....[200]....
        /*0344*/ 	.word	0x00007b60


	//   ....[201]....
        /*0348*/ 	.word	0x00007bf0


	//   ....[202]....
        /*034c*/ 	.word	0x00007c90


	//   ....[203]....
        /*0350*/ 	.word	0x00007d20


	//   ....[204]....
        /*0354*/ 	.word	0x00007dc0


	//   ....[205]....
        /*0358*/ 	.word	0x00007e50


	//   ....[206]....
        /*035c*/ 	.word	0x00007ef0


	//   ....[207]....
        /*0360*/ 	.word	0x00007f80


	//   ....[208]....
        /*0364*/ 	.word	0x00008020


	//   ....[209]....
        /*0368*/ 	.word	0x000080b0


	//   ....[210]....
        /*036c*/ 	.word	0x00008150


	//   ....[211]....
        /*0370*/ 	.word	0x000081e0


	//   ....[212]....
        /*0374*/ 	.word	0x00008280


	//   ....[213]....
        /*0378*/ 	.word	0x00008310


	//   ....[214]....
        /*037c*/ 	.word	0x000083b0


	//   ....[215]....
        /*0380*/ 	.word	0x00008440


	//   ....[216]....
        /*0384*/ 	.word	0x000084e0


	//   ....[217]....
        /*0388*/ 	.word	0x00008570


	//   ....[218]....
        /*038c*/ 	.word	0x00008610


	//   ....[219]....
        /*0390*/ 	.word	0x000086a0


	//   ....[220]....
        /*0394*/ 	.word	0x00008740


	//   ....[221]....
        /*0398*/ 	.word	0x000087d0


	//   ....[222]....
        /*039c*/ 	.word	0x00008870


	//   ....[223]....
        /*03a0*/ 	.word	0x00008900


	//   ....[224]....
        /*03a4*/ 	.word	0x000089a0


	//   ....[225]....
        /*03a8*/ 	.word	0x00008a30


	//   ....[226]....
        /*03ac*/ 	.word	0x00008ad0


	//   ....[227]....
        /*03b0*/ 	.word	0x00008b60


	//   ....[228]....
        /*03b4*/ 	.word	0x00008c40


	//   ....[229]....
        /*03b8*/ 	.word	0x00008cd0


	//   ....[230]....
        /*03bc*/ 	.word	0x00008d60


	//   ....[231]....
        /*03c0*/ 	.word	0x00008e00


	//   ....[232]....
        /*03c4*/ 	.word	0x00008e90


	//   ....[233]....
        /*03c8*/ 	.word	0x00008f30


	//   ....[234]....
        /*03cc*/ 	.word	0x00008fc0


	//   ....[235]....
        /*03d0*/ 	.word	0x00009060


	//   ....[236]....
        /*03d4*/ 	.word	0x000090f0


	//   ....[237]....
        /*03d8*/ 	.word	0x00009190


	//   ....[238]....
        /*03dc*/ 	.word	0x00009220


	//   ....[239]....
        /*03e0*/ 	.word	0x000092c0


	//   ....[240]....
        /*03e4*/ 	.word	0x00009350


	//   ....[241]....
        /*03e8*/ 	.word	0x000093f0


	//   ....[242]....
        /*03ec*/ 	.word	0x00009480


	//   ....[243]....
        /*03f0*/ 	.word	0x00009520


	//   ....[244]....
        /*03f4*/ 	.word	0x000095b0


	//   ....[245]....
        /*03f8*/ 	.word	0x00009650


	//   ....[246]....
        /*03fc*/ 	.word	0x000096e0


	//   ....[247]....
        /*0400*/ 	.word	0x00009780


	//   ....[248]....
        /*0404*/ 	.word	0x00009810


	//   ....[249]....
        /*0408*/ 	.word	0x000098b0


	//   ....[250]....
        /*040c*/ 	.word	0x00009940


	//   ....[251]....
        /*0410*/ 	.word	0x000099e0


	//   ....[252]....
        /*0414*/ 	.word	0x00009a70


	//   ....[253]....
        /*0418*/ 	.word	0x00009b10


	//   ....[254]....
        /*041c*/ 	.word	0x00009ba0


	//   ....[255]....
        /*0420*/ 	.word	0x00009c40


	//   ....[0]....
        /*0424*/ 	.word	0x00009cd0


	//   ....[1]....
        /*0428*/ 	.word	0x00009d70


	//   ....[2]....
        /*042c*/ 	.word	0x00009e00


	//   ....[3]....
        /*0430*/ 	.word	0x00009ea0


	//   ....[4]....
        /*0434*/ 	.word	0x00009f30


	//   ....[5]....
        /*0438*/ 	.word	0x00009fd0


	//   ....[6]....
        /*043c*/ 	.word	0x0000a060


	//   ....[7]....
        /*0440*/ 	.word	0x0000a100


	//   ....[8]....
        /*0444*/ 	.word	0x0000a190


	//   ....[9]....
        /*0448*/ 	.word	0x0000a230


	//   ....[10]....
        /*044c*/ 	.word	0x0000a2c0


	//   ....[11]....
        /*0450*/ 	.word	0x0000a360


	//   ....[12]....
        /*0454*/ 	.word	0x0000a3f0


	//   ....[13]....
        /*0458*/ 	.word	0x0000a4d0


	//   ....[14]....
        /*045c*/ 	.word	0x0000a580


	//   ....[15]....
        /*0460*/ 	.word	0x0000a610


	//   ....[16]....
        /*0464*/ 	.word	0x0000a6d0


	//   ....[17]....
        /*0468*/ 	.word	0x0000a7f0


	//   ....[18]....
        /*046c*/ 	.word	0x0000a8b0


	//   ....[19]....
        /*0470*/ 	.word	0x0000a980


	//   ....[20]....
        /*0474*/ 	.word	0x0000aa20


	//   ....[21]....
        /*0478*/ 	.word	0x0000aab0


	//   ....[22]....
        /*047c*/ 	.word	0x0000ab80


	//   ....[23]....
        /*0480*/ 	.word	0x0000ac10


	//   ....[24]....
        /*0484*/ 	.word	0x0000aca0


	//   ....[25]....
        /*0488*/ 	.word	0x0000ad40


	//   ....[26]....
        /*048c*/ 	.word	0x0000add0


	//   ....[27]....
        /*0490*/ 	.word	0x0000ae70


	//   ....[28]....
        /*0494*/ 	.word	0x0000af00


	//   ....[29]....
        /*0498*/ 	.word	0x0000afa0


	//   ....[30]....
        /*049c*/ 	.word	0x0000b030


	//   ....[31]....
        /*04a0*/ 	.word	0x0000b0d0


	//   ....[32]....
        /*04a4*/ 	.word	0x0000b160


	//   ....[33]....
        /*04a8*/ 	.word	0x0000b200


	//   ....[34]....
        /*04ac*/ 	.word	0x0000b290


	//   ....[35]....
        /*04b0*/ 	.word	0x0000b330


	//   ....[36]....
        /*04b4*/ 	.word	0x0000b3c0


	//   ....[37]....
        /*04b8*/ 	.word	0x0000b460


	//   ....[38]....
        /*04bc*/ 	.word	0x0000b4f0


	//   ....[39]....
        /*04c0*/ 	.word	0x0000b590


	//   ....[40]....
        /*04c4*/ 	.word	0x0000b620


	//   ....[41]....
        /*04c8*/ 	.word	0x0000b6c0


	//   ....[42]....
        /*04cc*/ 	.word	0x0000b750


	//   ....[43]....
        /*04d0*/ 	.word	0x0000b7f0


	//   ....[44]....
        /*04d4*/ 	.word	0x0000b880


	//   ....[45]....
        /*04d8*/ 	.word	0x0000b920


	//   ....[46]....
        /*04dc*/ 	.word	0x0000b9b0


	//   ....[47]....
        /*04e0*/ 	.word	0x0000ba50


	//   ....[48]....
        /*04e4*/ 	.word	0x0000bae0


	//   ....[49]....
        /*04e8*/ 	.word	0x0000bb80


	//   ....[50]....
        /*04ec*/ 	.word	0x0000bc10


	//   ....[51]....
        /*04f0*/ 	.word	0x0000bcb0


	//   ....[52]....
        /*04f4*/ 	.word	0x0000bd40


	//   ....[53]....
        /*04f8*/ 	.word	0x0000bde0


	//   ....[54]....
        /*04fc*/ 	.word	0x0000be70


	//   ....[55]....
        /*0500*/ 	.word	0x0000bf10


	//   ....[56]....
        /*0504*/ 	.word	0x0000bfa0


	//   ....[57]....
        /*0508*/ 	.word	0x0000c040


	//   ....[58]....
        /*050c*/ 	.word	0x0000c0d0


	//   ....[59]....
        /*0510*/ 	.word	0x0000c170


	//   ....[60]....
        /*0514*/ 	.word	0x0000c200


	//   ....[61]....
        /*0518*/ 	.word	0x0000c2a0


	//   ....[62]....
        /*051c*/ 	.word	0x0000c330


	//   ....[63]....
        /*0520*/ 	.word	0x0000c410


	//   ....[64]....
        /*0524*/ 	.word	0x0000c4d0


	//   ....[65]....
        /*0528*/ 	.word	0x0000c560


	//   ....[66]....
        /*052c*/ 	.word	0x0000c620


	//   ....[67]....
        /*0530*/ 	.word	0x0000c6b0


	//   ....[68]....
        /*0534*/ 	.word	0x0000c740


	//   ....[69]....
        /*0538*/ 	.word	0x0000c7e0


	//   ....[70]....
        /*053c*/ 	.word	0x0000c870


	//   ....[71]....
        /*0540*/ 	.word	0x0000c910


	//   ....[72]....
        /*0544*/ 	.word	0x0000c9a0


	//   ....[73]....
        /*0548*/ 	.word	0x0000ca40


	//   ....[74]....
        /*054c*/ 	.word	0x0000cad0


	//   ....[75]....
        /*0550*/ 	.word	0x0000cb70


	//   ....[76]....
        /*0554*/ 	.word	0x0000cc00


	//   ....[77]....
        /*0558*/ 	.word	0x0000cca0


	//   ....[78]....
        /*055c*/ 	.word	0x0000cd30


	//   ....[79]....
        /*0560*/ 	.word	0x0000cdd0


	//   ....[80]....
        /*0564*/ 	.word	0x0000ce60


	//   ....[81]....
        /*0568*/ 	.word	0x0000cf00


	//   ....[82]....
        /*056c*/ 	.word	0x0000cf90


	//   ....[83]....
        /*0570*/ 	.word	0x0000d030


	//   ....[84]....
        /*0574*/ 	.word	0x0000d0c0


	//   ....[85]....
        /*0578*/ 	.word	0x0000d160


	//   ....[86]....
        /*057c*/ 	.word	0x0000d1f0


	//   ....[87]....
        /*0580*/ 	.word	0x0000d290


	//   ....[88]....
        /*0584*/ 	.word	0x0000d320


	//   ....[89]....
        /*0588*/ 	.word	0x0000d3c0


	//   ....[90]....
        /*058c*/ 	.word	0x0000d450


	//   ....[91]....
        /*0590*/ 	.word	0x0000d4f0


	//   ....[92]....
        /*0594*/ 	.word	0x0000d580


	//   ....[93]....
        /*0598*/ 	.word	0x0000d620


	//   ....[94]....
        /*059c*/ 	.word	0x0000d6b0


	//   ....[95]....
        /*05a0*/ 	.word	0x0000d750


	//   ....[96]....
        /*05a4*/ 	.word	0x0000d7e0


	//   ....[97]....
        /*05a8*/ 	.word	0x0000d880


	//   ....[98]....
        /*05ac*/ 	.word	0x0000d910


	//   ....[99]....
        /*05b0*/ 	.word	0x0000d9b0


	//   ....[100]....
        /*05b4*/ 	.word	0x0000da40


	//   ....[101]....
        /*05b8*/ 	.word	0x0000dae0


	//   ....[102]....
        /*05bc*/ 	.word	0x0000db70


	//   ....[103]....
        /*05c0*/ 	.word	0x0000dc10


	//   ....[104]....
        /*05c4*/ 	.word	0x0000dca0


	//   ....[105]....
        /*05c8*/ 	.word	0x0000dd40


	//   ....[106]....
        /*05cc*/ 	.word	0x0000ddd0


	//   ....[107]....
        /*05d0*/ 	.word	0x0000de70


	//   ....[108]....
        /*05d4*/ 	.word	0x0000df00


	//   ....[109]....
        /*05d8*/ 	.word	0x0000dfe0


	//   ....[110]....
        /*05dc*/ 	.word	0x0000e070


	//   ....[111]....
        /*05e0*/ 	.word	0x0000e100


	//   ....[112]....
        /*05e4*/ 	.word	0x0000e1a0


	//   ....[113]....
        /*05e8*/ 	.word	0x0000e230


	//   ....[114]....
        /*05ec*/ 	.word	0x0000e2d0


	//   ....[115]....
        /*05f0*/ 	.word	0x0000e360


	//   ....[116]....
        /*05f4*/ 	.word	0x0000e400


	//   ....[117]....
        /*05f8*/ 	.word	0x0000e490


	//   ....[118]....
        /*05fc*/ 	.word	0x0000e530


	//   ....[119]....
        /*0600*/ 	.word	0x0000e5c0


	//   ....[120]....
        /*0604*/ 	.word	0x0000e660


	//   ....[121]....
        /*0608*/ 	.word	0x0000e6f0


	//   ....[122]....
        /*060c*/ 	.word	0x0000e790


	//   ....[123]....
        /*0610*/ 	.word	0x0000e820


	//   ....[124]....
        /*0614*/ 	.word	0x0000e8c0


	//   ....[125]....
        /*0618*/ 	.word	0x0000e950


	//   ....[126]....
        /*061c*/ 	.word	0x0000e9f0


	//   ....[127]....
        /*0620*/ 	.word	0x0000ea80


	//   ....[128]....
        /*0624*/ 	.word	0x0000eb20


	//   ....[129]....
        /*0628*/ 	.word	0x0000ebb0


	//   ....[130]....
        /*062c*/ 	.word	0x0000ec50


	//   ....[131]....
        /*0630*/ 	.word	0x0000ece0


	//   ....[132]....
        /*0634*/ 	.word	0x0000ed80


	//   ....[133]....
        /*0638*/ 	.word	0x0000ee10


	//   ....[134]....
        /*063c*/ 	.word	0x0000eeb0


	//   ....[135]....
        /*0640*/ 	.word	0x0000ef40


	//   ....[136]....
        /*0644*/ 	.word	0x0000efe0


	//   ....[137]....
        /*0648*/ 	.word	0x0000f070


	//   ....[138]....
        /*064c*/ 	.word	0x0000f110


	//   ....[139]....
        /*0650*/ 	.word	0x0000f1a0


	//   ....[140]....
        /*0654*/ 	.word	0x0000f240


	//   ....[141]....
        /*0658*/ 	.word	0x0000f2d0


	//   ....[142]....
        /*065c*/ 	.word	0x0000f370


	//   ....[143]....
        /*0660*/ 	.word	0x0000f400


	//   ....[144]....
        /*0664*/ 	.word	0x0000f4a0


	//   ....[145]....
        /*0668*/ 	.word	0x0000f530


	//   ....[146]....
        /*066c*/ 	.word	0x0000f5d0


	//   ....[147]....
        /*0670*/ 	.word	0x0000f660


	//   ....[148]....
        /*0674*/ 	.word	0x0000f700


	//   ....[149]....
        /*0678*/ 	.word	0x0000f790


	//   ....[150]....
        /*067c*/ 	.word	0x0000f870


	//   ....[151]....
        /*0680*/ 	.word	0x0000f920


	//   ....[152]....
        /*0684*/ 	.word	0x0000f9b0


	//   ....[153]....
        /*0688*/ 	.word	0x0000fa70


	//   ....[154]....
        /*068c*/ 	.word	0x0000fb90


	//   ....[155]....
        /*0690*/ 	.word	0x0000fc50


	//   ....[156]....
        /*0694*/ 	.word	0x0000fd30


	//   ....[157]....
        /*0698*/ 	.word	0x0000fde0


	//   ....[158]....
        /*069c*/ 	.word	0x0000fe70


	//   ....[159]....
        /*06a0*/ 	.word	0x0000ff40


	//   ....[160]....
        /*06a4*/ 	.word	0x0000ffe0


	//   ....[161]....
        /*06a8*/ 	.word	0x00010070


	//   ....[162]....
        /*06ac*/ 	.word	0x00010110


	//   ....[163]....
        /*06b0*/ 	.word	0x000101a0


	//   ....[164]....
        /*06b4*/ 	.word	0x00010240


	//   ....[165]....
        /*06b8*/ 	.word	0x000102d0


	//   ....[166]....
        /*06bc*/ 	.word	0x00010370


	//   ....[167]....
        /*06c0*/ 	.word	0x00010400


	//   ....[168]....
        /*06c4*/ 	.word	0x000104a0


	//   ....[169]....
        /*06c8*/ 	.word	0x00010530


	//   ....[170]....
        /*06cc*/ 	.word	0x000105d0


	//   ....[171]....
        /*06d0*/ 	.word	0x00010660


	//   ....[172]....
        /*06d4*/ 	.word	0x00010700


	//   ....[173]....
        /*06d8*/ 	.word	0x00010790


	//   ....[174]....
        /*06dc*/ 	.word	0x00010830


	//   ....[175]....
        /*06e0*/ 	.word	0x000108c0


	//   ....[176]....
        /*06e4*/ 	.word	0x00010960


	//   ....[177]....
        /*06e8*/ 	.word	0x000109f0


	//   ....[178]....
        /*06ec*/ 	.word	0x00010a90


	//   ....[179]....
        /*06f0*/ 	.word	0x00010b20


	//   ....[180]....
        /*06f4*/ 	.word	0x00010bc0


	//   ....[181]....
        /*06f8*/ 	.word	0x00010c50


	//   ....[182]....
        /*06fc*/ 	.word	0x00010cf0


	//   ....[183]....
        /*0700*/ 	.word	0x00010d80


	//   ....[184]....
        /*0704*/ 	.word	0x00010e20


	//   ....[185]....
        /*0708*/ 	.word	0x00010eb0


	//   ....[186]....
        /*070c*/ 	.word	0x00010f50


	//   ....[187]....
        /*0710*/ 	.word	0x00010fe0


	//   ....[188]....
        /*0714*/ 	.word	0x00011080


	//   ....[189]....
        /*0718*/ 	.word	0x00011110


	//   ....[190]....
        /*071c*/ 	.word	0x000111b0


	//   ....[191]....
        /*0720*/ 	.word	0x00011240


	//   ....[192]....
        /*0724*/ 	.word	0x000112e0


	//   ....[193]....
        /*0728*/ 	.word	0x00011370


	//   ....[194]....
        /*072c*/ 	.word	0x00011410


	//   ....[195]....
        /*0730*/ 	.word	0x000114a0


	//   ....[196]....
        /*0734*/ 	.word	0x00011540


	//   ....[197]....
        /*0738*/ 	.word	0x000115d0


	//   ....[198]....
        /*073c*/ 	.word	0x00011670


	//   ....[199]....
        /*0740*/ 	.word	0x00011700


	//   ....[200]....
        /*0744*/ 	.word	0x000117e0


	//   ....[201]....
        /*0748*/ 	.word	0x000118b0


	//   ....[202]....
        /*074c*/ 	.word	0x00011940


	//   ....[203]....
        /*0750*/ 	.word	0x00011a00


	//   ....[204]....
        /*0754*/ 	.word	0x00011aa0


	//   ....[205]....
        /*0758*/ 	.word	0x00011b30


	//   ....[206]....
        /*075c*/ 	.word	0x00011bd0


	//   ....[207]....
        /*0760*/ 	.word	0x00011c60


	//   ....[208]....
        /*0764*/ 	.word	0x00011d00


	//   ....[209]....
        /*0768*/ 	.word	0x00011d90


	//   ....[210]....
        /*076c*/ 	.word	0x00011e30


	//   ....[211]....
        /*0770*/ 	.word	0x00011ec0


	//   ....[212]....
        /*0774*/ 	.word	0x00011f60


	//   ....[213]....
        /*0778*/ 	.word	0x00011ff0


	//   ....[214]....
        /*077c*/ 	.word	0x00012090


	//   ....[215]....
        /*0780*/ 	.word	0x00012120


	//   ....[216]....
        /*0784*/ 	.word	0x000121c0


	//   ....[217]....
        /*0788*/ 	.word	0x00012250


	//   ....[218]....
        /*078c*/ 	.word	0x000122f0


	//   ....[219]....
        /*0790*/ 	.word	0x00012380


	//   ....[220]....
        /*0794*/ 	.word	0x00012420


	//   ....[221]....
        /*0798*/ 	.word	0x000124b0


	//   ....[222]....
        /*079c*/ 	.word	0x00012550


	//   ....[223]....
        /*07a0*/ 	.word	0x000125e0


	//   ....[224]....
        /*07a4*/ 	.word	0x00012680


	//   ....[225]....
        /*07a8*/ 	.word	0x00012710


	//   ....[226]....
        /*07ac*/ 	.word	0x000127b0


	//   ....[227]....
        /*07b0*/ 	.word	0x00012840


	//   ....[228]....
        /*07b4*/ 	.word	0x000128e0


	//   ....[229]....
        /*07b8*/ 	.word	0x00012970


	//   ....[230]....
        /*07bc*/ 	.word	0x00012a10


	//   ....[231]....
        /*07c0*/ 	.word	0x00012aa0


	//   ....[232]....
        /*07c4*/ 	.word	0x00012b40


	//   ....[233]....
        /*07c8*/ 	.word	0x00012bd0


	//   ....[234]....
        /*07cc*/ 	.word	0x00012c70


	//   ....[235]....
        /*07d0*/ 	.word	0x00012d00


	//   ....[236]....
        /*07d4*/ 	.word	0x00012da0


	//   ....[237]....
        /*07d8*/ 	.word	0x00012e30


	//   ....[238]....
        /*07dc*/ 	.word	0x00012ed0


	//   ....[239]....
        /*07e0*/ 	.word	0x00012f60


	//   ....[240]....
        /*07e4*/ 	.word	0x00013000


	//   ....[241]....
        /*07e8*/ 	.word	0x00013090


	//   ....[242]....
        /*07ec*/ 	.word	0x00013130


	//   ....[243]....
        /*07f0*/ 	.word	0x000131c0


	//   ....[244]....
        /*07f4*/ 	.word	0x00013260


	//   ....[245]....
        /*07f8*/ 	.word	0x000132f0


	//   ....[246]....
        /*07fc*/ 	.word	0x000133d0


	//   ....[247]....
        /*0800*/ 	.word	0x00013470


	//   ....[248]....
        /*0804*/ 	.word	0x00013500


	//   ....[249]....
        /*0808*/ 	.word	0x000135a0


	//   ....[250]....
        /*080c*/ 	.word	0x00013630


	//   ....[251]....
        /*0810*/ 	.word	0x000136d0


	//   ....[252]....
        /*0814*/ 	.word	0x00013760


	//   ....[253]....
        /*0818*/ 	.word	0x00013800


	//   ....[254]....
        /*081c*/ 	.word	0x00013890


	//   ....[255]....
        /*0820*/ 	.word	0x00013930


	//   ....[0]....
        /*0824*/ 	.word	0x000139c0


	//   ....[1]....
        /*0828*/ 	.word	0x00013a60


	//   ....[2]....
        /*082c*/ 	.word	0x00013af0


	//   ....[3]....
        /*0830*/ 	.word	0x00013b90


	//   ....[4]....
        /*0834*/ 	.word	0x00013c20


	//   ....[5]....
        /*0838*/ 	.word	0x00013cc0


	//   ....[6]....
        /*083c*/ 	.word	0x00013d50


	//   ....[7]....
        /*0840*/ 	.word	0x00013df0


	//   ....[8]....
        /*0844*/ 	.word	0x00013e80


	//   ....[9]....
        /*0848*/ 	.word	0x00013f20


	//   ....[10]....
        /*084c*/ 	.word	0x00013fb0


	//   ....[11]....
        /*0850*/ 	.word	0x00014050


	//   ....[12]....
        /*0854*/ 	.word	0x000140e0


	//   ....[13]....
        /*0858*/ 	.word	0x00014180


	//   ....[14]....
        /*085c*/ 	.word	0x00014210


	//   ....[15]....
        /*0860*/ 	.word	0x000142b0


	//   ....[16]....
        /*0864*/ 	.word	0x00014340


	//   ....[17]....
        /*0868*/ 	.word	0x000143e0


	//   ....[18]....
        /*086c*/ 	.word	0x00014470


	//   ....[19]....
        /*0870*/ 	.word	0x00014510


	//   ....[20]....
        /*0874*/ 	.word	0x000145a0


	//   ....[21]....
        /*0878*/ 	.word	0x00014640


	//   ....[22]....
        /*087c*/ 	.word	0x000146d0


	//   ....[23]....
        /*0880*/ 	.word	0x00014770


	//   ....[24]....
        /*0884*/ 	.word	0x00014800


	//   ....[25]....
        /*0888*/ 	.word	0x000148a0


	//   ....[26]....
        /*088c*/ 	.word	0x00014930


	//   ....[27]....
        /*0890*/ 	.word	0x000149d0


	//   ....[28]....
        /*0894*/ 	.word	0x00014a60


	//   ....[29]....
        /*0898*/ 	.word	0x00014b00


	//   ....[30]....
        /*089c*/ 	.word	0x00014b90


	//   ....[31]....
        /*08a0*/ 	.word	0x00014c70


	//   ....[32]....
        /*08a4*/ 	.word	0x00014d30


	//   ....[33]....
        /*08a8*/ 	.word	0x00014dc0


	//   ....[34]....
        /*08ac*/ 	.word	0x00014e80


	//   ....[35]....
        /*08b0*/ 	.word	0x00014fa0


	//   ....[36]....
        /*08b4*/ 	.word	0x00015050


	//   ....[37]....
        /*08b8*/ 	.word	0x00015130


	//   ....[38]....
        /*08bc*/ 	.word	0x000151e0


	//   ....[39]....
        /*08c0*/ 	.word	0x00015270


	//   ....[40]....
        /*08c4*/ 	.word	0x00015340


	//   ....[41]....
        /*08c8*/ 	.word	0x000153e0


	//   ....[42]....
        /*08cc*/ 	.word	0x00015470


	//   ....[43]....
        /*08d0*/ 	.word	0x00015510


	//   ....[44]....
        /*08d4*/ 	.word	0x000155a0


	//   ....[45]....
        /*08d8*/ 	.word	0x00015640


	//   ....[46]....
        /*08dc*/ 	.word	0x000156d0


	//   ....[47]....
        /*08e0*/ 	.word	0x00015770


	//   ....[48]....
        /*08e4*/ 	.word	0x00015800


	//   ....[49]....
        /*08e8*/ 	.word	0x000158a0


	//   ....[50]....
        /*08ec*/ 	.word	0x00015930


	//   ....[51]....
        /*08f0*/ 	.word	0x000159d0


	//   ....[52]....
        /*08f4*/ 	.word	0x00015a60


	//   ....[53]....
        /*08f8*/ 	.word	0x00015b00


	//   ....[54]....
        /*08fc*/ 	.word	0x00015b90


	//   ....[55]....
        /*0900*/ 	.word	0x00015c30


	//   ....[56]....
        /*0904*/ 	.word	0x00015cc0


	//   ....[57]....
        /*0908*/ 	.word	0x00015d60


	//   ....[58]....
        /*090c*/ 	.word	0x00015df0


	//   ....[59]....
        /*0910*/ 	.word	0x00015e90


	//   ....[60]....
        /*0914*/ 	.word	0x00015f20


	//   ....[61]....
        /*0918*/ 	.word	0x00015fc0


	//   ....[62]....
        /*091c*/ 	.word	0x00016050


	//   ....[63]....
        /*0920*/ 	.word	0x000160f0


	//   ....[64]....
        /*0924*/ 	.word	0x00016180


	//   ....[65]....
        /*0928*/ 	.word	0x00016220


	//   ....[66]....
        /*092c*/ 	.word	0x000162b0


	//   ....[67]....
        /*0930*/ 	.word	0x00016350


	//   ....[68]....
        /*0934*/ 	.word	0x000163e0


	//   ....[69]....
        /*0938*/ 	.word	0x00016480


	//   ....[70]....
        /*093c*/ 	.word	0x00016510


	//   ....[71]....
        /*0940*/ 	.word	0x000165b0


	//   ....[72]....
        /*0944*/ 	.word	0x00016640


	//   ....[73]....
        /*0948*/ 	.word	0x000166e0


	//   ....[74]....
        /*094c*/ 	.word	0x00016770


	//   ....[75]....
        /*0950*/ 	.word	0x00016810


	//   ....[76]....
        /*0954*/ 	.word	0x000168a0


	//   ....[77]....
        /*0958*/ 	.word	0x00016940


	//   ....[78]....
        /*095c*/ 	.word	0x000169d0


	//   ....[79]....
        /*0960*/ 	.word	0x00016a70


	//   ....[80]....
        /*0964*/ 	.word	0x00016b00


	//   ....[81]....
        /*0968*/ 	.word	0x00016be0


	//   ....[82]....
        /*096c*/ 	.word	0x00016cb0


	//   ....[83]....
        /*0970*/ 	.word	0x00016d40


	//   ....[84]....
        /*0974*/ 	.word	0x00016e00


	//   ....[85]....
        /*0978*/ 	.word	0x00016ea0


	//   ....[86]....
        /*097c*/ 	.word	0x00016f30


	//   ....[87]....
        /*0980*/ 	.word	0x00016fd0


	//   ....[88]....
        /*0984*/ 	.word	0x00017060


	//   ....[89]....
        /*0988*/ 	.word	0x00017100


	//   ....[90]....
        /*098c*/ 	.word	0x00017190


	//   ....[91]....
        /*0990*/ 	.word	0x00017230


	//   ....[92]....
        /*0994*/ 	.word	0x000172c0


	//   ....[93]....
        /*0998*/ 	.word	0x00017360


	//   ....[94]....
        /*099c*/ 	.word	0x000173f0


	//   ....[95]....
        /*09a0*/ 	.word	0x00017490


	//   ....[96]....
        /*09a4*/ 	.word	0x00017520


	//   ....[97]....
        /*09a8*/ 	.word	0x000175c0


	//   ....[98]....
        /*09ac*/ 	.word	0x00017650


	//   ....[99]....
        /*09b0*/ 	.word	0x000176f0


	//   ....[100]....
        /*09b4*/ 	.word	0x00017780


	//   ....[101]....
        /*09b8*/ 	.word	0x00017820


	//   ....[102]....
        /*09bc*/ 	.word	0x000178b0


	//   ....[103]....
        /*09c0*/ 	.word	0x00017950


	//   ....[104]....
        /*09c4*/ 	.word	0x000179e0


	//   ....[105]....
        /*09c8*/ 	.word	0x00017a80


	//   ....[106]....
        /*09cc*/ 	.word	0x00017b10


	//   ....[107]....
        /*09d0*/ 	.word	0x00017bb0


	//   ....[108]....
        /*09d4*/ 	.word	0x00017c40


	//   ....[109]....
        /*09d8*/ 	.word	0x00017ce0


	//   ....[110]....
        /*09dc*/ 	.word	0x00017d70


	//   ....[111]....
        /*09e0*/ 	.word	0x00017e10


	//   ....[112]....
        /*09e4*/ 	.word	0x00017ea0


	//   ....[113]....
        /*09e8*/ 	.word	0x00017f40


	//   ....[114]....
        /*09ec*/ 	.word	0x00017fd0


	//   ....[115]....
        /*09f0*/ 	.word	0x00018070


	//   ....[116]....
        /*09f4*/ 	.word	0x00018100


	//   ....[117]....
        /*09f8*/ 	.word	0x000181a0


	//   ....[118]....
        /*09fc*/ 	.word	0x00018230


	//   ....[119]....
        /*0a00*/ 	.word	0x000182d0


	//   ....[120]....
        /*0a04*/ 	.word	0x00018360


	//   ....[121]....
        /*0a08*/ 	.word	0x00018400


	//   ....[122]....
        /*0a0c*/ 	.word	0x00018490


	//   ....[123]....
        /*0a10*/ 	.word	0x00018530


	//   ....[124]....
        /*0a14*/ 	.word	0x000185c0


	//   ....[125]....
        /*0a18*/ 	.word	0x00018660


	//   ....[126]....
        /*0a1c*/ 	.word	0x000186f0


	//   ....[127]....
        /*0a20*/ 	.word	0x000187d0


	//   ....[128]....
        /*0a24*/ 	.word	0x00018870


	//   ....[129]....
        /*0a28*/ 	.word	0x00018900


	//   ....[130]....
        /*0a2c*/ 	.word	0x000189a0


	//   ....[131]....
        /*0a30*/ 	.word	0x00018a30


	//   ....[132]....
        /*0a34*/ 	.word	0x00018ad0


	//   ....[133]....
        /*0a38*/ 	.word	0x00018b60


	//   ....[134]....
        /*0a3c*/ 	.word	0x00018c00


	//   ....[135]....
        /*0a40*/ 	.word	0x00018c90


	//   ....[136]....
        /*0a44*/ 	.word	0x00018d30


	//   ....[137]....
        /*0a48*/ 	.word	0x00018dc0


	//   ....[138]....
        /*0a4c*/ 	.word	0x00018e60


	//   ....[139]....
        /*0a50*/ 	.word	0x00018ef0


	//   ....[140]....
        /*0a54*/ 	.word	0x00018f90


	//   ....[141]....
        /*0a58*/ 	.word	0x00019020


	//   ....[142]....
        /*0a5c*/ 	.word	0x000190c0


	//   ....[143]....
        /*0a60*/ 	.word	0x00019150


	//   ....[144]....
        /*0a64*/ 	.word	0x000191f0


	//   ....[145]....
        /*0a68*/ 	.word	0x00019280


	//   ....[146]....
        /*0a6c*/ 	.word	0x00019320


	//   ....[147]....
        /*0a70*/ 	.word	0x000193b0


	//   ....[148]....
        /*0a74*/ 	.word	0x00019450


	//   ....[149]....
        /*0a78*/ 	.word	0x000194e0


	//   ....[150]....
        /*0a7c*/ 	.word	0x00019580


	//   ....[151]....
        /*0a80*/ 	.word	0x00019610


	//   ....[152]....
        /*0a84*/ 	.word	0x000196b0


	//   ....[153]....
        /*0a88*/ 	.word	0x00019740


	//   ....[154]....
        /*0a8c*/ 	.word	0x000197e0


	//   ....[155]....
        /*0a90*/ 	.word	0x00019870


	//   ....[156]....
        /*0a94*/ 	.word	0x00019910


	//   ....[157]....
        /*0a98*/ 	.word	0x000199a0


	//   ....[158]....
        /*0a9c*/ 	.word	0x00019a40


	//   ....[159]....
        /*0aa0*/ 	.word	0x00019ad0


	//   ....[160]....
        /*0aa4*/ 	.word	0x00019b70


	//   ....[161]....
        /*0aa8*/ 	.word	0x00019c00


	//   ....[162]....
        /*0aac*/ 	.word	0x00019ca0


	//   ....[163]....
        /*0ab0*/ 	.word	0x00019d30


	//   ....[164]....
        /*0ab4*/ 	.word	0x00019dd0


	//   ....[165]....
        /*0ab8*/ 	.word	0x00019e60


	//   ....[166]....
        /*0abc*/ 	.word	0x00019f00


	//   ....[167]....
        /*0ac0*/ 	.word	0x00019f90


	//   ....[168]....
        /*0ac4*/ 	.word	0x0001a070


	//   ....[169]....
        /*0ac8*/ 	.word	0x0001a130


	//   ....[170]....
        /*0acc*/ 	.word	0x0001a1c0


	//   ....[171]....
        /*0ad0*/ 	.word	0x0001a280


	//   ....[172]....
        /*0ad4*/ 	.word	0x0001a3a0


	//   ....[173]....
        /*0ad8*/ 	.word	0x0001a450


	//   ....[174]....
        /*0adc*/ 	.word	0x0001a530


	//   ....[175]....
        /*0ae0*/ 	.word	0x0001a5d0


	//   ....[176]....
        /*0ae4*/ 	.word	0x0001a660


	//   ....[177]....
        /*0ae8*/ 	.word	0x0001a730


	//   ....[178]....
        /*0aec*/ 	.word	0x0001a7c0


	//   ....[179]....
        /*0af0*/ 	.word	0x0001a850


	//   ....[180]....
        /*0af4*/ 	.word	0x0001a8f0


	//   ....[181]....
        /*0af8*/ 	.word	0x0001a980


	//   ....[182]....
        /*0afc*/ 	.word	0x0001aa20


	//   ....[183]....
        /*0b00*/ 	.word	0x0001aab0


	//   ....[184]....
        /*0b04*/ 	.word	0x0001ab50


	//   ....[185]....
        /*0b08*/ 	.word	0x0001abe0


	//   ....[186]....
        /*0b0c*/ 	.word	0x0001ac80


	//   ....[187]....
        /*0b10*/ 	.word	0x0001ad10


	//   ....[188]....
        /*0b14*/ 	.word	0x0001adb0


	//   ....[189]....
        /*0b18*/ 	.word	0x0001ae40


	//   ....[190]....
        /*0b1c*/ 	.word	0x0001aee0


	//   ....[191]....
        /*0b20*/ 	.word	0x0001af70


	//   ....[192]....
        /*0b24*/ 	.word	0x0001b010


	//   ....[193]....
        /*0b28*/ 	.word	0x0001b0a0


	//   ....[194]....
        /*0b2c*/ 	.word	0x0001b140


	//   ....[195]....
        /*0b30*/ 	.word	0x0001b1d0


	//   ....[196]....
        /*0b34*/ 	.word	0x0001b270


	//   ....[197]....
        /*0b38*/ 	.word	0x0001b300


	//   ....[198]....
        /*0b3c*/ 	.word	0x0001b3a0


	//   ....[199]....
        /*0b40*/ 	.word	0x0001b430


	//   ....[200]....
        /*0b44*/ 	.word	0x0001b4d0


	//   ....[201]....
        /*0b48*/ 	.word	0x0001b560


	//   ....[202]....
        /*0b4c*/ 	.word	0x0001b600


	//   ....[203]....
        /*0b50*/ 	.word	0x0001b690


	//   ....[204]....
        /*0b54*/ 	.word	0x0001b730


	//   ....[205]....
        /*0b58*/ 	.word	0x0001b7c0


	//   ....[206]....
        /*0b5c*/ 	.word	0x0001b860


	//   ....[207]....
        /*0b60*/ 	.word	0x0001b8f0


	//   ....[208]....
        /*0b64*/ 	.word	0x0001b990


	//   ....[209]....
        /*0b68*/ 	.word	0x0001ba20


	//   ....[210]....
        /*0b6c*/ 	.word	0x0001bac0


	//   ....[211]....
        /*0b70*/ 	.word	0x0001bb50


	//   ....[212]....
        /*0b74*/ 	.word	0x0001bbf0


	//   ....[213]....
        /*0b78*/ 	.word	0x0001bc80


	//   ....[214]....
        /*0b7c*/ 	.word	0x0001bd20


	//   ....[215]....
        /*0b80*/ 	.word	0x0001bdb0


	//   ....[216]....
        /*0b84*/ 	.word	0x0001be50


	//   ....[217]....
        /*0b88*/ 	.word	0x0001bee0


	//   ....[218]....
        /*0b8c*/ 	.word	0x0001bfc0


	//   ....[219]....
        /*0b90*/ 	.word	0x0001c080


	//   ....[220]....
        /*0b94*/ 	.word	0x0001c110


	//   ....[221]....
        /*0b98*/ 	.word	0x0001c1d0


	//   ....[222]....
        /*0b9c*/ 	.word	0x0001c260


	//   ....[223]....
        /*0ba0*/ 	.word	0x0001c2f0


	//   ....[224]....
        /*0ba4*/ 	.word	0x0001c390


	//   ....[225]....
        /*0ba8*/ 	.word	0x0001c420


	//   ....[226]....
        /*0bac*/ 	.word	0x0001c4c0


	//   ....[227]....
        /*0bb0*/ 	.word	0x0001c550


	//   ....[228]....
        /*0bb4*/ 	.word	0x0001c5f0


	//   ....[229]....
        /*0bb8*/ 	.word	0x0001c680


	//   ....[230]....
        /*0bbc*/ 	.word	0x0001c720


	//   ....[231]....
        /*0bc0*/ 	.word	0x0001c7b0


	//   ....[232]....
        /*0bc4*/ 	.word	0x0001c850


	//   ....[233]....
        /*0bc8*/ 	.word	0x0001c8e0


	//   ....[234]....
        /*0bcc*/ 	.word	0x0001c980


	//   ....[235]....
        /*0bd0*/ 	.word	0x0001ca10


	//   ....[236]....
        /*0bd4*/ 	.word	0x0001cab0


	//   ....[237]....
        /*0bd8*/ 	.word	0x0001cb40


	//   ....[238]....
        /*0bdc*/ 	.word	0x0001cbe0


	//   ....[239]....
        /*0be0*/ 	.word	0x0001cc70


	//   ....[240]....
        /*0be4*/ 	.word	0x0001cd10


	//   ....[241]....
        /*0be8*/ 	.word	0x0001cda0


	//   ....[242]....
        /*0bec*/ 	.word	0x0001ce40


	//   ....[243]....
        /*0bf0*/ 	.word	0x0001ced0


	//   ....[244]....
        /*0bf4*/ 	.word	0x0001cf70


	//   ....[245]....
        /*0bf8*/ 	.word	0x0001d000


	//   ....[246]....
        /*0bfc*/ 	.word	0x0001d0a0


	//   ....[247]....
        /*0c00*/ 	.word	0x0001d130


	//   ....[248]....
        /*0c04*/ 	.word	0x0001d1d0


	//   ....[249]....
        /*0c08*/ 	.word	0x0001d260


	//   ....[250]....
        /*0c0c*/ 	.word	0x0001d300


	//   ....[251]....
        /*0c10*/ 	.word	0x0001d390


	//   ....[252]....
        /*0c14*/ 	.word	0x0001d430


	//   ....[253]....
        /*0c18*/ 	.word	0x0001d4c0


	//   ....[254]....
        /*0c1c*/ 	.word	0x0001d560


	//   ....[255]....
        /*0c20*/ 	.word	0x0001d5f0


	//   ....[0]....
        /*0c24*/ 	.word	0x0001d690


	//   ....[1]....
        /*0c28*/ 	.word	0x0001d720


	//   ....[2]....
        /*0c2c*/ 	.word	0x0001d7c0


	//   ....[3]....
        /*0c30*/ 	.word	0x0001d850


	//   ....[4]....
        /*0c34*/ 	.word	0x0001d8f0


	//   ....[5]....
        /*0c38*/ 	.word	0x0001d980


	//   ....[6]....
        /*0c3c*/ 	.word	0x0001da20


	//   ....[7]....
        /*0c40*/ 	.word	0x0001dab0


	//   ....[8]....
        /*0c44*/ 	.word	0x0001db90


	//   ....[9]....
        /*0c48*/ 	.word	0x0001dc20


	//   ....[10]....
        /*0c4c*/ 	.word	0x0001dcb0


	//   ....[11]....
        /*0c50*/ 	.word	0x0001dd50


	//   ....[12]....
        /*0c54*/ 	.word	0x0001dde0


	//   ....[13]....
        /*0c58*/ 	.word	0x0001de80


	//   ....[14]....
        /*0c5c*/ 	.word	0x0001df10


	//   ....[15]....
        /*0c60*/ 	.word	0x0001dfb0


	//   ....[16]....
        /*0c64*/ 	.word	0x0001e040


	//   ....[17]....
        /*0c68*/ 	.word	0x0001e0e0


	//   ....[18]....
        /*0c6c*/ 	.word	0x0001e170


	//   ....[19]....
        /*0c70*/ 	.word	0x0001e210


	//   ....[20]....
        /*0c74*/ 	.word	0x0001e2a0


	//   ....[21]....
        /*0c78*/ 	.word	0x0001e340


	//   ....[22]....
        /*0c7c*/ 	.word	0x0001e3d0


	//   ....[23]....
        /*0c80*/ 	.word	0x0001e470


	//   ....[24]....
        /*0c84*/ 	.word	0x0001e500


	//   ....[25]....
        /*0c88*/ 	.word	0x0001e5a0


	//   ....[26]....
        /*0c8c*/ 	.word	0x0001e630


	//   ....[27]....
        /*0c90*/ 	.word	0x0001e6d0


	//   ....[28]....
        /*0c94*/ 	.word	0x0001e760


	//   ....[29]....
        /*0c98*/ 	.word	0x0001e800


	//   ....[30]....
        /*0c9c*/ 	.word	0x0001e890


	//   ....[31]....
        /*0ca0*/ 	.word	0x0001e930


	//   ....[32]....
        /*0ca4*/ 	.word	0x0001e9c0


	//   ....[33]....
        /*0ca8*/ 	.word	0x0001ea60


	//   ....[34]....
        /*0cac*/ 	.word	0x0001eaf0


	//   ....[35]....
        /*0cb0*/ 	.word	0x0001eb90


	//   ....[36]....
        /*0cb4*/ 	.word	0x0001ec20


	//   ....[37]....
        /*0cb8*/ 	.word	0x0001ecc0


	//   ....[38]....
        /*0cbc*/ 	.word	0x0001ed50


	//   ....[39]....
        /*0cc0*/ 	.word	0x0001edf0


	//   ....[40]....
        /*0cc4*/ 	.word	0x0001ee80


	//   ....[41]....
        /*0cc8*/ 	.word	0x0001ef20


	//   ....[42]....
        /*0ccc*/ 	.word	0x0001efb0


	//   ....[43]....
        /*0cd0*/ 	.word	0x0001f050


	//   ....[44]....
        /*0cd4*/ 	.word	0x0001f0e0


	//   ....[45]....
        /*0cd8*/ 	.word	0x0001f180


	//   ....[46]....
        /*0cdc*/ 	.word	0x0001f210


	//   ....[47]....
        /*0ce0*/ 	.word	0x0001f2b0


	//   ....[48]....
        /*0ce4*/ 	.word	0x0001f340


	//   ....[49]....
        /*0ce8*/ 	.word	0x0001f420


	//   ....[50]....
        /*0cec*/ 	.word	0x0001f4d0


	//   ....[51]....
        /*0cf0*/ 	.word	0x0001f560


	//   ....[52]....
        /*0cf4*/ 	.word	0x0001f620


	//   ....[53]....
        /*0cf8*/ 	.word	0x0001f740


	//   ....[54]....
        /*0cfc*/ 	.word	0x0001f810


	//   ....[55]....
        /*0d00*/ 	.word	0x0001f8f0


	//   ....[56]....
        /*0d04*/ 	.word	0x0001f9a0


	//   ....[57]....
        /*0d08*/ 	.word	0x0001fa30


	//   ....[58]....
        /*0d0c*/ 	.word	0x0001fb00


	//   ....[59]....
        /*0d10*/ 	.word	0x0001fb90


	//   ....[60]....
        /*0d14*/ 	.word	0x0001fc20


	//   ....[61]....
        /*0d18*/ 	.word	0x0001fcc0


	//   ....[62]....
        /*0d1c*/ 	.word	0x0001fd50


	//   ....[63]....
        /*0d20*/ 	.word	0x0001fdf0


	//   ....[64]....
        /*0d24*/ 	.word	0x0001fe80


	//   ....[65]....
        /*0d28*/ 	.word	0x0001ff20


	//   ....[66]....
        /*0d2c*/ 	.word	0x0001ffb0


	//   ....[67]....
        /*0d30*/ 	.word	0x00020050


	//   ....[68]....
        /*0d34*/ 	.word	0x000200e0


	//   ....[69]....
        /*0d38*/ 	.word	0x00020180


	//   ....[70]....
        /*0d3c*/ 	.word	0x00020210


	//   ....[71]....
        /*0d40*/ 	.word	0x000202b0


	//   ....[72]....
        /*0d44*/ 	.word	0x00020340


	//   ....[73]....
        /*0d48*/ 	.word	0x000203e0


	//   ....[74]....
        /*0d4c*/ 	.word	0x00020470


	//   ....[75]....
        /*0d50*/ 	.word	0x00020510


	//   ....[76]....
        /*0d54*/ 	.word	0x000205a0


	//   ....[77]....
        /*0d58*/ 	.word	0x00020640


	//   ....[78]....
        /*0d5c*/ 	.word	0x000206d0


	//   ....[79]....
        /*0d60*/ 	.word	0x00020770


	//   ....[80]....
        /*0d64*/ 	.word	0x00020800


	//   ....[81]....
        /*0d68*/ 	.word	0x000208a0


	//   ....[82]....
        /*0d6c*/ 	.word	0x00020930


	//   ....[83]....
        /*0d70*/ 	.word	0x000209d0


	//   ....[84]....
        /*0d74*/ 	.word	0x00020a60


	//   ....[85]....
        /*0d78*/ 	.word	0x00020b00


	//   ....[86]....
        /*0d7c*/ 	.word	0x00020b90


	//   ....[87]....
        /*0d80*/ 	.word	0x00020c30


	//   ....[88]....
        /*0d84*/ 	.word	0x00020cc0


	//   ....[89]....
        /*0d88*/ 	.word	0x00020d60


	//   ....[90]....
        /*0d8c*/ 	.word	0x00020df0


	//   ....[91]....
        /*0d90*/ 	.word	0x00020e90


	//   ....[92]....
        /*0d94*/ 	.word	0x00020f20


	//   ....[93]....
        /*0d98*/ 	.word	0x00020fc0


	//   ....[94]....
        /*0d9c*/ 	.word	0x00021050


	//   ....[95]....
        /*0da0*/ 	.word	0x000210f0


	//   ....[96]....
        /*0da4*/ 	.word	0x00021180


	//   ....[97]....
        /*0da8*/ 	.word	0x00021220


	//   ....[98]....
        /*0dac*/ 	.word	0x000212b0


	//   ....[99]....
        /*0db0*/ 	.word	0x00021390


	//   ....[100]....
        /*0db4*/ 	.word	0x00021450


	//   ....[101]....
        /*0db8*/ 	.word	0x000214e0


	//   ....[102]....
        /*0dbc*/ 	.word	0x000215a0


	//   ....[103]....
        /*0dc0*/ 	.word	0x00021630


	//   ....[104]....
        /*0dc4*/ 	.word	0x000216c0


	//   ....[105]....
        /*0dc8*/ 	.word	0x00021760


	//   ....[106]....
        /*0dcc*/ 	.word	0x000217f0


	//   ....[107]....
        /*0dd0*/ 	.word	0x00021890


	//   ....[108]....
        /*0dd4*/ 	.word	0x00021920


	//   ....[109]....
        /*0dd8*/ 	.word	0x000219c0


	//   ....[110]....
        /*0ddc*/ 	.word	0x00021a50


	//   ....[111]....
        /*0de0*/ 	.word	0x00021af0


	//   ....[112]....
        /*0de4*/ 	.word	0x00021b80


	//   ....[113]....
        /*0de8*/ 	.word	0x00021c20


	//   ....[114]....
        /*0dec*/ 	.word	0x00021cb0


	//   ....[115]....
        /*0df0*/ 	.word	0x00021d50


	//   ....[116]....
        /*0df4*/ 	.word	0x00021de0


	//   ....[117]....
        /*0df8*/ 	.word	0x00021e80


	//   ....[118]....
        /*0dfc*/ 	.word	0x00021f10


	//   ....[119]....
        /*0e00*/ 	.word	0x00021fb0


	//   ....[120]....
        /*0e04*/ 	.word	0x00022040


	//   ....[121]....
        /*0e08*/ 	.word	0x000220e0


	//   ....[122]....
        /*0e0c*/ 	.word	0x00022170


	//   ....[123]....
        /*0e10*/ 	.word	0x00022210


	//   ....[124]....
        /*0e14*/ 	.word	0x000222a0


	//   ....[125]....
        /*0e18*/ 	.word	0x00022340


	//   ....[126]....
        /*0e1c*/ 	.word	0x000223d0


	//   ....[127]....
        /*0e20*/ 	.word	0x00022470


	//   ....[128]....
        /*0e24*/ 	.word	0x00022500


	//   ....[129]....
        /*0e28*/ 	.word	0x000225a0


	//   ....[130]....
        /*0e2c*/ 	.word	0x00022630


	//   ....[131]....
        /*0e30*/ 	.word	0x000226d0


	//   ....[132]....
        /*0e34*/ 	.word	0x00022760


	//   ....[133]....
        /*0e38*/ 	.word	0x00022800


	//   ....[134]....
        /*0e3c*/ 	.word	0x00022890


	//   ....[135]....
        /*0e40*/ 	.word	0x00022930


	//   ....[136]....
        /*0e44*/ 	.word	0x000229c0


	//   ....[137]....
        /*0e48*/ 	.word	0x00022a60


	//   ....[138]....
        /*0e4c*/ 	.word	0x00022af0


	//   ....[139]....
        /*0e50*/ 	.word	0x00022b90


	//   ....[140]....
        /*0e54*/ 	.word	0x00022c20


	//   ....[141]....
        /*0e58*/ 	.word	0x00022cc0


	//   ....[142]....
        /*0e5c*/ 	.word	0x00022d50


	//   ....[143]....
        /*0e60*/ 	.word	0x00022df0


	//   ....[144]....
        /*0e64*/ 	.word	0x00022e80


	//   ....[145]....
        /*0e68*/ 	.word	0x00022f60


	//   ....[146]....
        /*0e6c*/ 	.word	0x00022ff0


	//   ....[147]....
        /*0e70*/ 	.word	0x00023080


	//   ....[148]....
        /*0e74*/ 	.word	0x00023120


	//   ....[149]....
        /*0e78*/ 	.word	0x000231b0


	//   ....[150]....
        /*0e7c*/ 	.word	0x00023250


	//   ....[151]....
        /*0e80*/ 	.word	0x000232e0


	//   ....[152]....
        /*0e84*/ 	.word	0x00023380


	//   ....[153]....
        /*0e88*/ 	.word	0x00023410


	//   ....[154]....
        /*0e8c*/ 	.word	0x000234b0


	//   ....[155]....
        /*0e90*/ 	.word	0x00023540


	//   ....[156]....
        /*0e94*/ 	.word	0x000235e0


	//   ....[157]....
        /*0e98*/ 	.word	0x00023670


	//   ....[158]....
        /*0e9c*/ 	.word	0x00023710


	//   ....[159]....
        /*0ea0*/ 	.word	0x000237a0


	//   ....[160]....
        /*0ea4*/ 	.word	0x00023840


	//   ....[161]....
        /*0ea8*/ 	.word	0x000238d0


	//   ....[162]....
        /*0eac*/ 	.word	0x00023970


	//   ....[163]....
        /*0eb0*/ 	.word	0x00023a00


	//   ....[164]....
        /*0eb4*/ 	.word	0x00023aa0


	//   ....[165]....
        /*0eb8*/ 	.word	0x00023b30


	//   ....[166]....
        /*0ebc*/ 	.word	0x00023bd0


	//   ....[167]....
        /*0ec0*/ 	.word	0x00023c60


	//   ....[168]....
        /*0ec4*/ 	.word	0x00023d00


	//   ....[169]....
        /*0ec8*/ 	.word	0x00023d90


	//   ....[170]....
        /*0ecc*/ 	.word	0x00023e30


	//   ....[171]....
        /*0ed0*/ 	.word	0x00023ec0


	//   ....[172]....
        /*0ed4*/ 	.word	0x00023f60


	//   ....[173]....
        /*0ed8*/ 	.word	0x00023ff0


	//   ....[174]....
        /*0edc*/ 	.word	0x00024090


	//   ....[175]....
        /*0ee0*/ 	.word	0x00024120


	//   ....[176]....
        /*0ee4*/ 	.word	0x000241c0


	//   ....[177]....
        /*0ee8*/ 	.word	0x00024250


	//   ....[178]....
        /*0eec*/ 	.word	0x000242f0


	//   ....[179]....
        /*0ef0*/ 	.word	0x00024380


	//   ....[180]....
        /*0ef4*/ 	.word	0x00024420


	//   ....[181]....
        /*0ef8*/ 	.word	0x000244b0


	//   ....[182]....
        /*0efc*/ 	.word	0x00024550


	//   ....[183]....
        /*0f00*/ 	.word	0x000245e0


	//   ....[184]....
        /*0f04*/ 	.word	0x00024680


	//   ....[185]....
        /*0f08*/ 	.word	0x00024710


	//   ....[186]....
        /*0f0c*/ 	.word	0x000247f0


	//   ....[187]....
        /*0f10*/ 	.word	0x000248a0


	//   ....[188]....
        /*0f14*/ 	.word	0x00024930


	//   ....[189]....
        /*0f18*/ 	.word	0x000249f0


	//   ....[190]....
        /*0f1c*/ 	.word	0x00024b10


	//   ....[191]....
        /*0f20*/ 	.word	0x00024bc0


	//   ....[192]....
        /*0f24*/ 	.word	0x00024ca0


	//   ....[193]....
        /*0f28*/ 	.word	0x00024d40


	//   ....[194]....
        /*0f2c*/ 	.word	0x00024dd0


	//   ....[195]....
        /*0f30*/ 	.word	0x00024ea0


	//   ....[196]....
        /*0f34*/ 	.word	0x00024f30


	//   ....[197]....
        /*0f38*/ 	.word	0x00024fc0


	//   ....[198]....
        /*0f3c*/ 	.word	0x00025060


	//   ....[199]....
        /*0f40*/ 	.word	0x000250f0


	//   ....[200]....
        /*0f44*/ 	.word	0x00025190


	//   ....[201]....
        /*0f48*/ 	.word	0x00025220


	//   ....[202]....
        /*0f4c*/ 	.word	0x000252c0


	//   ....[203]....
        /*0f50*/ 	.word	0x00025350


	//   ....[204]....
        /*0f54*/ 	.word	0x000253f0


	//   ....[205]....
        /*0f58*/ 	.word	0x00025480


	//   ....[206]....
        /*0f5c*/ 	.word	0x00025520


	//   ....[207]....
        /*0f60*/ 	.word	0x000255b0


	//   ....[208]....
        /*0f64*/ 	.word	0x00025650


	//   ....[209]....
        /*0f68*/ 	.word	0x000256e0


	//   ....[210]....
        /*0f6c*/ 	.word	0x00025780


	//   ....[211]....
        /*0f70*/ 	.word	0x00025810


	//   ....[212]....
        /*0f74*/ 	.word	0x000258b0


	//   ....[213]....
        /*0f78*/ 	.word	0x00025940


	//   ....[214]....
        /*0f7c*/ 	.word	0x000259e0


	//   ....[215]....
        /*0f80*/ 	.word	0x00025a70


	//   ....[216]....
        /*0f84*/ 	.word	0x00025b10


	//   ....[217]....
        /*0f88*/ 	.word	0x00025ba0


	//   ....[218]....
        /*0f8c*/ 	.word	0x00025c40


	//   ....[219]....
        /*0f90*/ 	.word	0x00025cd0


	//   ....[220]....
        /*0f94*/ 	.word	0x00025d70


	//   ....[221]....
        /*0f98*/ 	.word	0x00025e00


	//   ....[222]....
        /*0f9c*/ 	.word	0x00025ea0


	//   ....[223]....
        /*0fa0*/ 	.word	0x00025f30


	//   ....[224]....
        /*0fa4*/ 	.word	0x00025fd0


	//   ....[225]....
        /*0fa8*/ 	.word	0x00026060


	//   ....[226]....
        /*0fac*/ 	.word	0x00026100


	//   ....[227]....
        /*0fb0*/ 	.word	0x00026190


	//   ....[228]....
        /*0fb4*/ 	.word	0x00026230


	//   ....[229]....
        /*0fb8*/ 	.word	0x000262c0


	//   ....[230]....
        /*0fbc*/ 	.word	0x00026360


	//   ....[231]....
        /*0fc0*/ 	.word	0x000263f0


	//   ....[232]....
        /*0fc4*/ 	.word	0x00026490


	//   ....[233]....
        /*0fc8*/ 	.word	0x00026520


	//   ....[234]....
        /*0fcc*/ 	.word	0x000265c0


	//   ....[235]....
        /*0fd0*/ 	.word	0x00026650


	//   ....[236]....
        /*0fd4*/ 	.word	0x00026730


	//   ....[237]....
        /*0fd8*/ 	.word	0x000267f0


	//   ....[238]....
        /*0fdc*/ 	.word	0x00026880


	//   ....[239]....
        /*0fe0*/ 	.word	0x00026940


	//   ....[240]....
        /*0fe4*/ 	.word	0x000269d0


	//   ....[241]....
        /*0fe8*/ 	.word	0x00026a60


	//   ....[242]....
        /*0fec*/ 	.word	0x00026b00


	//   ....[243]....
        /*0ff0*/ 	.word	0x00026b90


	//   ....[244]....
        /*0ff4*/ 	.word	0x00026c30


	//   ....[245]....
        /*0ff8*/ 	.word	0x00026cc0


	//   ....[246]....
        /*0ffc*/ 	.word	0x00026d60


	//   ....[247]....
        /*1000*/ 	.word	0x00026df0


	//   ....[248]....
        /*1004*/ 	.word	0x00026e90


	//   ....[249]....
        /*1008*/ 	.word	0x00026f20


	//   ....[250]....
        /*100c*/ 	.word	0x00026fc0


	//   ....[251]....
        /*1010*/ 	.word	0x00027050


	//   ....[252]....
        /*1014*/ 	.word	0x000270f0


	//   ....[253]....
        /*1018*/ 	.word	0x00027180


	//   ....[254]....
        /*101c*/ 	.word	0x00027220


	//   ....[255]....
        /*1020*/ 	.word	0x000272b0


	//   ....[0]....
        /*1024*/ 	.word	0x00027350


	//   ....[1]....
        /*1028*/ 	.word	0x000273e0


	//   ....[2]....
        /*102c*/ 	.word	0x00027480


	//   ....[3]....
        /*1030*/ 	.word	0x00027510


	//   ....[4]....
        /*1034*/ 	.word	0x000275b0


	//   ....[5]....
        /*1038*/ 	.word	0x00027640


	//   ....[6]....
        /*103c*/ 	.word	0x000276e0


	//   ....[7]....
        /*1040*/ 	.word	0x00027770


	//   ....[8]....
        /*1044*/ 	.word	0x00027810


	//   ....[9]....
        /*1048*/ 	.word	0x000278a0


	//   ....[10]....
        /*104c*/ 	.word	0x00027940


	//   ....[11]....
        /*1050*/ 	.word	0x000279d0


	//   ....[12]....
        /*1054*/ 	.word	0x00027a70


	//   ....[13]....
        /*1058*/ 	.word	0x00027b00


	//   ....[14]....
        /*105c*/ 	.word	0x00027ba0


	//   ....[15]....
        /*1060*/ 	.word	0x00027c30


	//   ....[16]....
        /*1064*/ 	.word	0x00027cd0


	//   ....[17]....
        /*1068*/ 	.word	0x00027d60


	//   ....[18]....
        /*106c*/ 	.word	0x00027e00


	//   ....[19]....
        /*1070*/ 	.word	0x00027e90


	//   ....[20]....
        /*1074*/ 	.word	0x00027f30


	//   ....[21]....
        /*1078*/ 	.word	0x00027fc0


	//   ....[22]....
        /*107c*/ 	.word	0x00028060


	//   ....[23]....
        /*1080*/ 	.word	0x000280f0


	//   ....[24]....
        /*1084*/ 	.word	0x00028190


	//   ....[25]....
        /*1088*/ 	.word	0x00028220


	//   ....[26]....
        /*108c*/ 	.word	0x00028300


	//   ....[27]....
        /*1090*/ 	.word	0x00028390


	//   ....[28]....
        /*1094*/ 	.word	0x00028420


	//   ....[29]....
        /*1098*/ 	.word	0x000284c0


	//   ....[30]....
        /*109c*/ 	.word	0x00028550


	//   ....[31]....
        /*10a0*/ 	.word	0x000285f0


	//   ....[32]....
        /*10a4*/ 	.word	0x00028680


	//   ....[33]....
        /*10a8*/ 	.word	0x00028720


	//   ....[34]....
        /*10ac*/ 	.word	0x000287b0


	//   ....[35]....
        /*10b0*/ 	.word	0x00028850


	//   ....[36]....
        /*10b4*/ 	.word	0x000288e0


	//   ....[37]....
        /*10b8*/ 	.word	0x00028980


	//   ....[38]....
        /*10bc*/ 	.word	0x00028a10


	//   ....[39]....
        /*10c0*/ 	.word	0x00028ab0


	//   ....[40]....
        /*10c4*/ 	.word	0x00028b40


	//   ....[41]....
        /*10c8*/ 	.word	0x00028be0


	//   ....[42]....
        /*10cc*/ 	.word	0x00028c70


	//   ....[43]....
        /*10d0*/ 	.word	0x00028d10


	//   ....[44]....
        /*10d4*/ 	.word	0x00028da0


	//   ....[45]....
        /*10d8*/ 	.word	0x00028e40


	//   ....[46]....
        /*10dc*/ 	.word	0x00028ed0


	//   ....[47]....
        /*10e0*/ 	.word	0x00028f70


	//   ....[48]....
        /*10e4*/ 	.word	0x00029000


	//   ....[49]....
        /*10e8*/ 	.word	0x000290a0


	//   ....[50]....
        /*10ec*/ 	.word	0x00029130


	//   ....[51]....
        /*10f0*/ 	.word	0x000291d0


	//   ....[52]....
        /*10f4*/ 	.word	0x00029260


	//   ....[53]....
        /*10f8*/ 	.word	0x00029300


	//   ....[54]....
        /*10fc*/ 	.word	0x00029390


	//   ....[55]....
        /*1100*/ 	.word	0x00029430


	//   ....[56]....
        /*1104*/ 	.word	0x000294c0


	//   ....[57]....
        /*1108*/ 	.word	0x00029560


	//   ....[58]....
        /*110c*/ 	.word	0x000295f0


	//   ....[59]....
        /*1110*/ 	.word	0x00029690


	//   ....[60]....
        /*1114*/ 	.word	0x00029720


	//   ....[61]....
        /*1118*/ 	.word	0x000297c0


	//   ....[62]....
        /*111c*/ 	.word	0x00029850


	//   ....[63]....
        /*1120*/ 	.word	0x000298f0


	//   ....[64]....
        /*1124*/ 	.word	0x00029980


	//   ....[65]....
        /*1128*/ 	.word	0x00029a20


	//   ....[66]....
        /*112c*/ 	.word	0x00029ab0


	//   ....[67]....
        /*1130*/ 	.word	0x00029b90


	//   ....[68]....
        /*1134*/ 	.word	0x00029c40


	//   ....[69]....
        /*1138*/ 	.word	0x00029cd0


	//   ....[70]....
        /*113c*/ 	.word	0x00029d90


	//   ....[71]....
        /*1140*/ 	.word	0x00029eb0


	//   ....[72]....
        /*1144*/ 	.word	0x00029f80


	//   ....[73]....
        /*1148*/ 	.word	0x0002a060


	//   ....[74]....
        /*114c*/ 	.word	0x0002a110


	//   ....[75]....
        /*1150*/ 	.word	0x0002a1a0


	//   ....[76]....
        /*1154*/ 	.word	0x0002a270


	//   ....[77]....
        /*1158*/ 	.word	0x0002a310


	//   ....[78]....
        /*115c*/ 	.word	0x0002a3a0


	//   ....[79]....
        /*1160*/ 	.word	0x0002a440


	//   ....[80]....
        /*1164*/ 	.word	0x0002a4d0


	//   ....[81]....
        /*1168*/ 	.word	0x0002a570


	//   ....[82]....
        /*116c*/ 	.word	0x0002a600


	//   ....[83]....
        /*1170*/ 	.word	0x0002a6a0


	//   ....[84]....
        /*1174*/ 	.word	0x0002a730


	//   ....[85]....
        /*1178*/ 	.word	0x0002a7d0


	//   ....[86]....
        /*117c*/ 	.word	0x0002a860


	//   ....[87]....
        /*1180*/ 	.word	0x0002a900


	//   ....[88]....
        /*1184*/ 	.word	0x0002a990


	//   ....[89]....
        /*1188*/ 	.word	0x0002aa30


	//   ....[90]....
        /*118c*/ 	.word	0x0002aac0


	//   ....[91]....
        /*1190*/ 	.word	0x0002ab60


	//   ....[92]....
        /*1194*/ 	.word	0x0002abf0


	//   ....[93]....
        /*1198*/ 	.word	0x0002ac90


	//   ....[94]....
        /*119c*/ 	.word	0x0002ad20


	//   ....[95]....
        /*11a0*/ 	.word	0x0002adc0


	//   ....[96]....
        /*11a4*/ 	.word	0x0002ae50


	//   ....[97]....
        /*11a8*/ 	.word	0x0002aef0


	//   ....[98]....
        /*11ac*/ 	.word	0x0002af80


	//   ....[99]....
        /*11b0*/ 	.word	0x0002b020


	//   ....[100]....
        /*11b4*/ 	.word	0x0002b0b0


	//   ....[101]....
        /*11b8*/ 	.word	0x0002b150


	//   ....[102]....
        /*11bc*/ 	.word	0x0002b1e0


	//   ....[103]....
        /*11c0*/ 	.word	0x0002b280


	//   ....[104]....
        /*11c4*/ 	.word	0x0002b310


	//   ....[105]....
        /*11c8*/ 	.word	0x0002b3b0


	//   ....[106]....
        /*11cc*/ 	.word	0x0002b440


	//   ....[107]....
        /*11d0*/ 	.word	0x0002b4e0


	//   ....[108]....
        /*11d4*/ 	.word	0x0002b570


	//   ....[109]....
        /*11d8*/ 	.word	0x0002b610


	//   ....[110]....
        /*11dc*/ 	.word	0x0002b6a0


	//   ....[111]....
        /*11e0*/ 	.word	0x0002b740


	//   ....[112]....
        /*11e4*/ 	.word	0x0002b7d0


	//   ....[113]....
        /*11e8*/ 	.word	0x0002b870


	//   ....[114]....
        /*11ec*/ 	.word	0x0002b900


	//   ....[115]....
        /*11f0*/ 	.word	0x0002b9a0


	//   ....[116]....
        /*11f4*/ 	.word	0x0002ba30


	//   ....[117]....
        /*11f8*/ 	.word	0x0002bb10


	//   ....[118]....
        /*11fc*/ 	.word	0x0002bbe0


	//   ....[119]....
        /*1200*/ 	.word	0x0002bc70


	//   ....[120]....
        /*1204*/ 	.word	0x0002bd50


	//   ....[121]....
        /*1208*/ 	.word	0x0002bdf0


	//   ....[122]....
        /*120c*/ 	.word	0x0002be80


	//   ....[123]....
        /*1210*/ 	.word	0x0002bf20


	//   ....[124]....
        /*1214*/ 	.word	0x0002bfb0


	//   ....[125]....
        /*1218*/ 	.word	0x0002c050


	//   ....[126]....
        /*121c*/ 	.word	0x0002c0e0


	//   ....[127]....
        /*1220*/ 	.word	0x0002c180


	//   ....[128]....
        /*1224*/ 	.word	0x0002c210


	//   ....[129]....
        /*1228*/ 	.word	0x0002c2b0


	//   ....[130]....
        /*122c*/ 	.word	0x0002c340


	//   ....[131]....
        /*1230*/ 	.word	0x0002c3e0


	//   ....[132]....
        /*1234*/ 	.word	0x0002c470


	//   ....[133]....
        /*1238*/ 	.word	0x0002c510


	//   ....[134]....
        /*123c*/ 	.word	0x0002c5a0


	//   ....[135]....
        /*1240*/ 	.word	0x0002c640


	//   ....[136]....
        /*1244*/ 	.word	0x0002c6d0


	//   ....[137]....
        /*1248*/ 	.word	0x0002c770


	//   ....[138]....
        /*124c*/ 	.word	0x0002c800


	//   ....[139]....
        /*1250*/ 	.word	0x0002c8a0


	//   ....[140]....
        /*1254*/ 	.word	0x0002c930


	//   ....[141]....
        /*1258*/ 	.word	0x0002c9d0


	//   ....[142]....
        /*125c*/ 	.word	0x0002ca60


	//   ....[143]....
        /*1260*/ 	.word	0x0002cb00


	//   ....[144]....
        /*1264*/ 	.word	0x0002cb90


	//   ....[145]....
        /*1268*/ 	.word	0x0002cc30


	//   ....[146]....
        /*126c*/ 	.word	0x0002ccc0


	//   ....[147]....
        /*1270*/ 	.word	0x0002cd60


	//   ....[148]....
        /*1274*/ 	.word	0x0002cdf0


	//   ....[149]....
        /*1278*/ 	.word	0x0002ce90


	//   ....[150]....
        /*127c*/ 	.word	0x0002cf20


	//   ....[151]....
        /*1280*/ 	.word	0x0002cfc0


	//   ....[152]....
        /*1284*/ 	.word	0x0002d050


	//   ....[153]....
        /*1288*/ 	.word	0x0002d0f0


	//   ....[154]....
        /*128c*/ 	.word	0x0002d180


	//   ....[155]....
        /*1290*/ 	.word	0x0002d220


	//   ....[156]....
        /*1294*/ 	.word	0x0002d2b0


	//   ....[157]....
        /*1298*/ 	.word	0x0002d350


	//   ....[158]....
        /*129c*/ 	.word	0x0002d3e0


	//   ....[159]....
        /*12a0*/ 	.word	0x0002d480


	//   ....[160]....
        /*12a4*/ 	.word	0x0002d510


	//   ....[161]....
        /*12a8*/ 	.word	0x0002d5b0


	//   ....[162]....
        /*12ac*/ 	.word	0x0002d640


	//   ....[163]....
        /*12b0*/ 	.word	0x0002d720


	//   ....[164]....
        /*12b4*/ 	.word	0x0002d7c0


	//   ....[165]....
        /*12b8*/ 	.word	0x0002d850


	//   ....[166]....
        /*12bc*/ 	.word	0x0002d8f0


	//   ....[167]....
        /*12c0*/ 	.word	0x0002d980


	//   ....[168]....
        /*12c4*/ 	.word	0x0002da20


	//   ....[169]....
        /*12c8*/ 	.word	0x0002dab0


	//   ....[170]....
        /*12cc*/ 	.word	0x0002db50


	//   ....[171]....
        /*12d0*/ 	.word	0x0002dbe0


	//   ....[172]....
        /*12d4*/ 	.word	0x0002dc80


	//   ....[173]....
        /*12d8*/ 	.word	0x0002dd10


	//   ....[174]....
        /*12dc*/ 	.word	0x0002ddb0


	//   ....[175]....
        /*12e0*/ 	.word	0x0002de40


	//   ....[176]....
        /*12e4*/ 	.word	0x0002dee0


	//   ....[177]....
        /*12e8*/ 	.word	0x0002df70


	//   ....[178]....
        /*12ec*/ 	.word	0x0002e010


	//   ....[179]....
        /*12f0*/ 	.word	0x0002e0a0


	//   ....[180]....
        /*12f4*/ 	.word	0x0002e140


	//   ....[181]....
        /*12f8*/ 	.word	0x0002e1d0


	//   ....[182]....
        /*12fc*/ 	.word	0x0002e270


	//   ....[183]....
        /*1300*/ 	.word	0x0002e300


	//   ....[184]....
        /*1304*/ 	.word	0x0002e3a0


	//   ....[185]....
        /*1308*/ 	.word	0x0002e430


	//   ....[186]....
        /*130c*/ 	.word	0x0002e4d0


	//   ....[187]....
        /*1310*/ 	.word	0x0002e560


	//   ....[188]....
        /*1314*/ 	.word	0x0002e600


	//   ....[189]....
        /*1318*/ 	.word	0x0002e690


	//   ....[190]....
        /*131c*/ 	.word	0x0002e730


	//   ....[191]....
        /*1320*/ 	.word	0x0002e7c0


	//   ....[192]....
        /*1324*/ 	.word	0x0002e860


	//   ....[193]....
        /*1328*/ 	.word	0x0002e8f0


	//   ....[194]....
        /*132c*/ 	.word	0x0002e990


	//   ....[195]....
        /*1330*/ 	.word	0x0002ea20


	//   ....[196]....
        /*1334*/ 	.word	0x0002eac0


	//   ....[197]....
        /*1338*/ 	.word	0x0002eb50


	//   ....[198]....
        /*133c*/ 	.word	0x0002ebf0


	//   ....[199]....
        /*1340*/ 	.word	0x0002ec80


	//   ....[200]....
        /*1344*/ 	.word	0x0002ed20


	//   ....[201]....
        /*1348*/ 	.word	0x0002edb0


	//   ....[202]....
        /*134c*/ 	.word	0x0002ee50


	//   ....[203]....
        /*1350*/ 	.word	0x0002eee0


	//   ....[204]....
        /*1354*/ 	.word	0x0002efc0


	//   ....[205]....
        /*1358*/ 	.word	0x0002f080


	//   ....[206]....
        /*135c*/ 	.word	0x0002f110


	//   ....[207]....
        /*1360*/ 	.word	0x0002f1d0


	//   ....[208]....
        /*1364*/ 	.word	0x0002f2f0


	//   ....[209]....
        /*1368*/ 	.word	0x0002f390


	//   ....[210]....
        /*136c*/ 	.word	0x0002f470


	//   ....[211]....
        /*1370*/ 	.word	0x0002f520


	//   ....[212]....
        /*1374*/ 	.word	0x0002f5b0


	//   ....[213]....
        /*1378*/ 	.word	0x0002f680


	//   ....[214]....
        /*137c*/ 	.word	0x0002f720


	//   ....[215]....
        /*1380*/ 	.word	0x0002f7b0


	//   ....[216]....
        /*1384*/ 	.word	0x0002f850


	//   ....[217]....
        /*1388*/ 	.word	0x0002f8e0


	//   ....[218]....
        /*138c*/ 	.word	0x0002f980


	//   ....[219]....
        /*1390*/ 	.word	0x0002fa10


	//   ....[220]....
        /*1394*/ 	.word	0x0002fab0


	//   ....[221]....
        /*1398*/ 	.word	0x0002fb40


	//   ....[222]....
        /*139c*/ 	.word	0x0002fbe0


	//   ....[223]....
        /*13a0*/ 	.word	0x0002fc70


	//   ....[224]....
        /*13a4*/ 	.word	0x0002fd10


	//   ....[225]....
        /*13a8*/ 	.word	0x0002fda0


	//   ....[226]....
        /*13ac*/ 	.word	0x0002fe40


	//   ....[227]....
        /*13b0*/ 	.word	0x0002fed0


	//   ....[228]....
        /*13b4*/ 	.word	0x0002ff70


	//   ....[229]....
        /*13b8*/ 	.word	0x00030000


	//   ....[230]....
        /*13bc*/ 	.word	0x000300a0


	//   ....[231]....
        /*13c0*/ 	.word	0x00030130


	//   ....[232]....
        /*13c4*/ 	.word	0x000301d0


	//   ....[233]....
        /*13c8*/ 	.word	0x00030260


	//   ....[234]....
        /*13cc*/ 	.word	0x00030300


	//   ....[235]....
        /*13d0*/ 	.word	0x00030390


	//   ....[236]....
        /*13d4*/ 	.word	0x00030430


	//   ....[237]....
        /*13d8*/ 	.word	0x000304c0


	//   ....[238]....
        /*13dc*/ 	.word	0x00030560


	//   ....[239]....
        /*13e0*/ 	.word	0x000305f0


	//   ....[240]....
        /*13e4*/ 	.word	0x00030690


	//   ....[241]....
        /*13e8*/ 	.word	0x00030720


	//   ....[242]....
        /*13ec*/ 	.word	0x000307c0


	//   ....[243]....
        /*13f0*/ 	.word	0x00030850


	//   ....[244]....
        /*13f4*/ 	.word	0x000308f0


	//   ....[245]....
        /*13f8*/ 	.word	0x00030980


	//   ....[246]....
        /*13fc*/ 	.word	0x00030a20


	//   ....[247]....
        /*1400*/ 	.word	0x00030ab0


	//   ....[248]....
        /*1404*/ 	.word	0x00030b50


	//   ....[249]....
        /*1408*/ 	.word	0x00030be0


	//   ....[250]....
        /*140c*/ 	.word	0x00030c80


	//   ....[251]....
        /*1410*/ 	.word	0x00030d10


	//   ....[252]....
        /*1414*/ 	.word	0x00030db0


	//   ....[253]....
        /*1418*/ 	.word	0x00030e40


	//   ....[254]....
        /*141c*/ 	.word	0x00030f20


	//   ....[255]....
        /*1420*/ 	.word	0x00030ff0


	//   ....[0]....
        /*1424*/ 	.word	0x00031080


	//   ....[1]....
        /*1428*/ 	.word	0x00031160


	//   ....[2]....
        /*142c*/ 	.word	0x00031200


	//   ....[3]....
        /*1430*/ 	.word	0x00031290


	//   ....[4]....
        /*1434*/ 	.word	0x00031330


	//   ....[5]....
        /*1438*/ 	.word	0x000313c0


	//   ....[6]....
        /*143c*/ 	.word	0x00031460


	//   ....[7]....
        /*1440*/ 	.word	0x000314f0


	//   ....[8]....
        /*1444*/ 	.word	0x00031590


	//   ....[9]....
        /*1448*/ 	.word	0x00031620


	//   ....[10]....
        /*144c*/ 	.word	0x000316c0


	//   ....[11]....
        /*1450*/ 	.word	0x00031750


	//   ....[12]....
        /*1454*/ 	.word	0x000317f0


	//   ....[13]....
        /*1458*/ 	.word	0x00031880


	//   ....[14]....
        /*145c*/ 	.word	0x00031920


	//   ....[15]....
        /*1460*/ 	.word	0x000319b0


	//   ....[16]....
        /*1464*/ 	.word	0x00031a50


	//   ....[17]....
        /*1468*/ 	.word	0x00031ae0


	//   ....[18]....
        /*146c*/ 	.word	0x00031b80


	//   ....[19]....
        /*1470*/ 	.word	0x00031c10


	//   ....[20]....
        /*1474*/ 	.word	0x00031cb0


	//   ....[21]....
        /*1478*/ 	.word	0x00031d40


	//   ....[22]....
        /*147c*/ 	.word	0x00031de0


	//   ....[23]....
        /*1480*/ 	.word	0x00031e70


	//   ....[24]....
        /*1484*/ 	.word	0x00031f10


	//   ....[25]....
        /*1488*/ 	.word	0x00031fa0


	//   ....[26]....
        /*148c*/ 	.word	0x00032040


	//   ....[27]....
        /*1490*/ 	.word	0x000320d0


	//   ....[28]....
        /*1494*/ 	.word	0x00032170


	//   ....[29]....
        /*1498*/ 	.word	0x00032200


	//   ....[30]....
        /*149c*/ 	.word	0x000322a0


	//   ....[31]....
        /*14a0*/ 	.word	0x00032330


	//   ....[32]....
        /*14a4*/ 	.word	0x000323d0


	//   ....[33]....
        /*14a8*/ 	.word	0x00032460


	//   ....[34]....
        /*14ac*/ 	.word	0x00032500


	//   ....[35]....
        /*14b0*/ 	.word	0x00032590


	//   ....[36]....
        /*14b4*/ 	.word	0x00032630


	//   ....[37]....
        /*14b8*/ 	.word	0x000326c0


	//   ....[38]....
        /*14bc*/ 	.word	0x00032760


	//   ....[39]....
        /*14c0*/ 	.word	0x000327f0


	//   ....[40]....
        /*14c4*/ 	.word	0x00032890


	//   ....[41]....
        /*14c8*/ 	.word	0x00032920


	//   ....[42]....
        /*14cc*/ 	.word	0x000329c0


	//   ....[43]....
        /*14d0*/ 	.word	0x00032a50


	//   ....[44]....
        /*14d4*/ 	.word	0x00032b30


	//   ....[45]....
        /*14d8*/ 	.word	0x00032bd0


	//   ....[46]....
        /*14dc*/ 	.word	0x00032c60


	//   ....[47]....
        /*14e0*/ 	.word	0x00032d00


	//   ....[48]....
        /*14e4*/ 	.word	0x00032d90


	//   ....[49]....
        /*14e8*/ 	.word	0x00032e30


	//   ....[50]....
        /*14ec*/ 	.word	0x00032ec0


	//   ....[51]....
        /*14f0*/ 	.word	0x00032f60


	//   ....[52]....
        /*14f4*/ 	.word	0x00032ff0


	//   ....[53]....
        /*14f8*/ 	.word	0x00033090


	//   ....[54]....
        /*14fc*/ 	.word	0x00033120


	//   ....[55]....
        /*1500*/ 	.word	0x000331c0


	//   ....[56]....
        /*1504*/ 	.word	0x00033250


	//   ....[57]....
        /*1508*/ 	.word	0x000332f0


	//   ....[58]....
        /*150c*/ 	.word	0x00033380


	//   ....[59]....
        /*1510*/ 	.word	0x00033420


	//   ....[60]....
        /*1514*/ 	.word	0x000334b0


	//   ....[61]....
        /*1518*/ 	.word	0x00033550


	//   ....[62]....
        /*151c*/ 	.word	0x000335e0


	//   ....[63]....
        /*1520*/ 	.word	0x00033680


	//   ....[64]....
        /*1524*/ 	.word	0x00033710


	//   ....[65]....
        /*1528*/ 	.word	0x000337b0


	//   ....[66]....
        /*152c*/ 	.word	0x00033840


	//   ....[67]....
        /*1530*/ 	.word	0x000338e0


	//   ....[68]....
        /*1534*/ 	.word	0x00033970


	//   ....[69]....
        /*1538*/ 	.word	0x00033a10


	//   ....[70]....
        /*153c*/ 	.word	0x00033aa0


	//   ....[71]....
        /*1540*/ 	.word	0x00033b40


	//   ....[72]....
        /*1544*/ 	.word	0x00033bd0


	//   ....[73]....
        /*1548*/ 	.word	0x00033c70


	//   ....[74]....
        /*154c*/ 	.word	0x00033d00


	//   ....[75]....
        /*1550*/ 	.word	0x00033da0


	//   ....[76]....
        /*1554*/ 	.word	0x00033e30


	//   ....[77]....
        /*1558*/ 	.word	0x00033ed0


	//   ....[78]....
        /*155c*/ 	.word	0x00033f60


	//   ....[79]....
        /*1560*/ 	.word	0x00034000


	//   ....[80]....
        /*1564*/ 	.word	0x00034090


	//   ....[81]....
        /*1568*/ 	.word	0x00034130


	//   ....[82]....
        /*156c*/ 	.word	0x000341c0


	//   ....[83]....
        /*1570*/ 	.word	0x00034260


	//   ....[84]....
        /*1574*/ 	.word	0x000342f0


	//   ....[85]....
        /*1578*/ 	.word	0x000343d0


	//   ....[86]....
        /*157c*/ 	.word	0x00034490


	//   ....[87]....
        /*1580*/ 	.word	0x00034520


	//   ....[88]....
        /*1584*/ 	.word	0x000345e0


	//   ....[89]....
        /*1588*/ 	.word	0x000346e0


	//   ....[90]....
        /*158c*/ 	.word	0x00034780


	//----- nvinfo : EIATTR_MBARRIER_INSTR_OFFSETS
	.align		4
.L_28:
        /*1590*/ 	.byte	0x04, 0x39
        /*1592*/ 	.short	(.L_30 - .L_29)


	//   ....[0]....
.L_29:
        /*1594*/ 	.word	0x000001a0
        /*1598*/ 	.word	0x000000ff
        /*159c*/ 	.word	0x00000000
        /*15a0*/ 	.short	0x0100
        /*15a2*/ 	.byte	0x06
	.zero		1


	//   ....[1]....
        /*15a4*/ 	.word	0x000001c0
        /*15a8*/ 	.word	0x00000002
        /*15ac*/ 	.word	0x00000000
        /*15b0*/ 	.short	0x0108
        /*15b2*/ 	.byte	0xff
	.zero		1


	//   ....[2]....
        /*15b4*/ 	.word	0x00005390
        /*15b8*/ 	.word	0x00000002
        /*15bc*/ 	.word	0x00000000
        /*15c0*/ 	.short	0x0106
        /*15c2*/ 	.byte	0xff
	.zero		1


	//   ....[3]....
        /*15c4*/ 	.word	0x000053c0
        /*15c8*/ 	.word	0x00000002
        /*15cc*/ 	.word	0x00000000
        /*15d0*/ 	.short	0x0106
        /*15d2*/ 	.byte	0xff
	.zero		1


	//   ....[4]....
        /*15d4*/ 	.word	0x00005560
        /*15d8*/ 	.word	0x00000002
        /*15dc*/ 	.word	0x00000000
        /*15e0*/ 	.short	0x010b
        /*15e2*/ 	.byte	0xff
	.zero		1


	//   ....[5]....
        /*15e4*/ 	.word	0x00005580
        /*15e8*/ 	.word	0x00000002
        /*15ec*/ 	.word	0x00000000
        /*15f0*/ 	.short	0x0108
        /*15f2*/ 	.byte	0xff
	.zero		1


	//   ....[6]....
        /*15f4*/ 	.word	0x0000a730
        /*15f8*/ 	.word	0x0000001a
        /*15fc*/ 	.word	0x00000000
        /*1600*/ 	.short	0x0106
        /*1602*/ 	.byte	0xff
	.zero		1


	//   ....[7]....
        /*1604*/ 	.word	0x0000a770
        /*1608*/ 	.word	0x0000001a
        /*160c*/ 	.word	0x00000000
        /*1610*/ 	.short	0x0106
        /*1612*/ 	.byte	0xff
	.zero		1


	//   ....[8]....
        /*1614*/ 	.word	0x0000a8e0
        /*1618*/ 	.word	0x0000001a
        /*161c*/ 	.word	0x00000000
        /*1620*/ 	.short	0x0101
        /*1622*/ 	.byte	0xff
	.zero		1


	//   ....[9]....
        /*1624*/ 	.word	0x0000a910
        /*1628*/ 	.word	0x0000001a
        /*162c*/ 	.word	0x00000000
        /*1630*/ 	.short	0x0108
        /*1632*/ 	.byte	0xff
	.zero		1


	//   ....[10]....
        /*1634*/ 	.word	0x0000fad0
        /*1638*/ 	.word	0x00000018
        /*163c*/ 	.word	0x00000000
        /*1640*/ 	.short	0x0106
        /*1642*/ 	.byte	0xff
	.zero		1


	//   ....[11]....
        /*1644*/ 	.word	0x0000fb10
        /*1648*/ 	.word	0x00000018
        /*164c*/ 	.word	0x00000000
        /*1650*/ 	.short	0x0106
        /*1652*/ 	.byte	0xff
	.zero		1


	//   ....[12]....
        /*1654*/ 	.word	0x0000fcc0
        /*1658*/ 	.word	0x00000018
        /*165c*/ 	.word	0x00000000
        /*1660*/ 	.short	0x010c
        /*1662*/ 	.byte	0xff
	.zero		1


	//   ....[13]....
        /*1664*/ 	.word	0x0000fcf0
        /*1668*/ 	.word	0x00000018
        /*166c*/ 	.word	0x00000000
        /*1670*/ 	.short	0x0108
        /*1672*/ 	.byte	0xff
	.zero		1


	//   ....[14]....
        /*1674*/ 	.word	0x00014f00
        /*1678*/ 	.word	0x00000019
        /*167c*/ 	.word	0x00000000
        /*1680*/ 	.short	0x0106
        /*1682*/ 	.byte	0xff
	.zero		1


	//   ....[15]....
        /*1684*/ 	.word	0x00014f30
        /*1688*/ 	.word	0x00000019
        /*168c*/ 	.word	0x00000000
        /*1690*/ 	.short	0x0106
        /*1692*/ 	.byte	0xff
	.zero		1


	//   ....[16]....
        /*1694*/ 	.word	0x000150c0
        /*1698*/ 	.word	0x00000019
        /*169c*/ 	.word	0x00000000
        /*16a0*/ 	.short	0x0101
        /*16a2*/ 	.byte	0xff
	.zero		1


	//   ....[17]....
        /*16a4*/ 	.word	0x000150f0
        /*16a8*/ 	.word	0x00000019
        /*16ac*/ 	.word	0x00000000
        /*16b0*/ 	.short	0x0108
        /*16b2*/ 	.byte	0xff
	.zero		1


	//   ....[18]....
        /*16b4*/ 	.word	0x0001a300
        /*16b8*/ 	.word	0x00000018
        /*16bc*/ 	.word	0x00000000
        /*16c0*/ 	.short	0x0106
        /*16c2*/ 	.byte	0xff
	.zero		1


	//   ....[19]....
        /*16c4*/ 	.word	0x0001a330
        /*16c8*/ 	.word	0x00000018
        /*16cc*/ 	.word	0x00000000
        /*16d0*/ 	.short	0x0106
        /*16d2*/ 	.byte	0xff
	.zero		1


	//   ....[20]....
        /*16d4*/ 	.word	0x0001a4c0
        /*16d8*/ 	.word	0x00000018
        /*16dc*/ 	.word	0x00000000
        /*16e0*/ 	.short	0x010c
        /*16e2*/ 	.byte	0xff
	.zero		1


	//   ....[21]....
        /*16e4*/ 	.word	0x0001a4e0
        /*16e8*/ 	.word	0x00000018
        /*16ec*/ 	.word	0x00000000
        /*16f0*/ 	.short	0x0108
        /*16f2*/ 	.byte	0xff
	.zero		1


	//   ....[22]....
        /*16f4*/ 	.word	0x0001f6a0
        /*16f8*/ 	.word	0x00000016
        /*16fc*/ 	.word	0x00000000
        /*1700*/ 	.short	0x0106
        /*1702*/ 	.byte	0xff
	.zero		1


	//   ....[23]....
        /*1704*/ 	.word	0x0001f6d0
        /*1708*/ 	.word	0x00000016
        /*170c*/ 	.word	0x00000000
        /*1710*/ 	.short	0x0106
        /*1712*/ 	.byte	0xff
	.zero		1


	//   ....[24]....
        /*1714*/ 	.word	0x0001f880
        /*1718*/ 	.word	0x00000016
        /*171c*/ 	.word	0x00000000
        /*1720*/ 	.short	0x010c
        /*1722*/ 	.byte	0xff
	.zero		1


	//   ....[25]....
        /*1724*/ 	.word	0x0001f8b0
        /*1728*/ 	.word	0x00000016
        /*172c*/ 	.word	0x00000000
        /*1730*/ 	.short	0x0108
        /*1732*/ 	.byte	0xff
	.zero		1


	//   ....[26]....
        /*1734*/ 	.word	0x00024a70
        /*1738*/ 	.word	0x00000017
        /*173c*/ 	.word	0x00000000
        /*1740*/ 	.short	0x0106
        /*1742*/ 	.byte	0xff
	.zero		1


	//   ....[27]....
        /*1744*/ 	.word	0x00024aa0
        /*1748*/ 	.word	0x00000017
        /*174c*/ 	.word	0x00000000
        /*1750*/ 	.short	0x0106
        /*1752*/ 	.byte	0xff
	.zero		1


	//   ....[28]....
        /*1754*/ 	.word	0x00024c50
        /*1758*/ 	.word	0x00000017
        /*175c*/ 	.word	0x00000000
        /*1760*/ 	.short	0x0108
        /*1762*/ 	.byte	0xff
	.zero		1


	//   ....[29]....
        /*1764*/ 	.word	0x00029e10
        /*1768*/ 	.word	0x00000019
        /*176c*/ 	.word	0x00000000
        /*1770*/ 	.short	0x0106
        /*1772*/ 	.byte	0xff
	.zero		1


	//   ....[30]....
        /*1774*/ 	.word	0x00029e40
        /*1778*/ 	.word	0x00000019
        /*177c*/ 	.word	0x00000000
        /*1780*/ 	.short	0x0106
        /*1782*/ 	.byte	0xff
	.zero		1


	//   ....[31]....
        /*1784*/ 	.word	0x00029ff0
        /*1788*/ 	.word	0x00000019
        /*178c*/ 	.word	0x00000000
        /*1790*/ 	.short	0x0101
        /*1792*/ 	.byte	0xff
	.zero		1


	//   ....[32]....
        /*1794*/ 	.word	0x0002a020
        /*1798*/ 	.word	0x00000019
        /*179c*/ 	.word	0x00000000
        /*17a0*/ 	.short	0x0108
        /*17a2*/ 	.byte	0xff
	.zero		1


	//   ....[33]....
        /*17a4*/ 	.word	0x0002f250
        /*17a8*/ 	.word	0x0000001a
        /*17ac*/ 	.word	0x00000000
        /*17b0*/ 	.short	0x0106
        /*17b2*/ 	.byte	0xff
	.zero		1


	//   ....[34]....
        /*17b4*/ 	.word	0x0002f280
        /*17b8*/ 	.word	0x0000001a
        /*17bc*/ 	.word	0x00000000
        /*17c0*/ 	.short	0x0106
        /*17c2*/ 	.byte	0xff
	.zero		1


	//   ....[35]....
        /*17c4*/ 	.word	0x0002f400
        /*17c8*/ 	.word	0x0000001a
        /*17cc*/ 	.word	0x00000000
        /*17d0*/ 	.short	0x010c
        /*17d2*/ 	.byte	0xff
	.zero		1


	//   ....[36]....
        /*17d4*/ 	.word	0x0002f420
        /*17d8*/ 	.word	0x0000001a
        /*17dc*/ 	.word	0x00000000
        /*17e0*/ 	.short	0x0108
        /*17e2*/ 	.byte	0xff
	.zero		1


	//   ....[37]....
        /*17e4*/ 	.word	0x00034660
        /*17e8*/ 	.word	0x00000018
        /*17ec*/ 	.word	0x00000000
        /*17f0*/ 	.short	0x0106
        /*17f2*/ 	.byte	0xff
	.zero		1


	//   ....[38]....
        /*17f4*/ 	.word	0x00034680
        /*17f8*/ 	.word	0x00000018
        /*17fc*/ 	.word	0x00000000
        /*1800*/ 	.short	0x0106
        /*1802*/ 	.byte	0xff
	.zero		1


	//----- nvinfo : EIATTR_NUM_MBARRIERS
	.align		4
.L_30:
        /*1804*/ 	.byte	0x03, 0x38
        /*1806*/ 	.short	0x0001


	//----- nvinfo : EIATTR_EXIT_INSTR_OFFSETS
	.align		4
        /*1808*/ 	.byte	0x04, 0x1c
        /*180a*/ 	.short	(.L_32 - .L_31)


	//   ....[0]....
.L_31:
        /*180c*/ 	.word	0x00034790


	//----- nvinfo : EIATTR_SW_WAR
	.align		4
.L_32:
        /*1810*/ 	.byte	0x04, 0x36
        /*1812*/ 	.short	(.L_34 - .L_33)
.L_33:
        /*1814*/ 	.word	0x00000008
.L_34:


//--------------------- .nv.info._Z19mbarrier_test_case1v --------------------------
	.section	.nv.info._Z19mbarrier_test_case1v,"",@"SHT_CUDA_INFO"
	.sectionflags	@""
	.align	4


	//----- nvinfo : EIATTR_CUDA_API_VERSION
	.align		4
        /*0000*/ 	.byte	0x04, 0x37
        /*0002*/ 	.short	(.L_36 - .L_35)
.L_35:
        /*0004*/ 	.word	0x00000082


	//----- nvinfo : EIATTR_SPARSE_MMA_MASK
	.align		4
.L_36:
        /*0008*/ 	.byte	0x03, 0x50
        /*000a*/ 	.short	0x0000


	//----- nvinfo : EIATTR_MAXREG_COUNT
	.align		4
        /*000c*/ 	.byte	0x03, 0x1b
        /*000e*/ 	.short	0x00ff


	//----- nvinfo : EIATTR_EXTERNS
	.align		4
        /*0010*/ 	.byte	0x04, 0x0f
        /*0012*/ 	.short	(.L_38 - .L_37)


	//   ....[0]....
	.align		4
.L_37:
        /*0014*/ 	.word	index@(vprintf)


	//----- nvinfo : EIATTR_MERCURY_ISA_VERSION
	.align		4
.L_38:
        /*0018*/ 	.byte	0x03, 0x5f
        /*001a*/ 	.short	0x0101


	//----- nvinfo : EIATTR_VRC_CTA_INIT_COUNT
	.align		4
        /*001c*/ 	.byte	0x02, 0x4a
	.zero		1
	.zero		1


	//----- nvinfo : EIATTR_SYSCALL_OFFSETS
	.align		4
        /*0020*/ 	.byte	0x04, 0x46
        /*0022*/ 	.short	(.L_40 - .L_39)


	//   ....[0]....
.L_39:
        /*0024*/ 	.word	0x000000e0


	//   ....[1]....
        /*0028*/ 	.word	0x00000210


	//   ....[2]....
        /*002c*/ 	.word	0x000002b0


	//   ....[3]....
        /*0030*/ 	.word	0x00000340


	//   ....[4]....
        /*0034*/ 	.word	0x00000420


	//   ....[5]....
        /*0038*/ 	.word	0x000004b0


	//   ....[6]....
        /*003c*/ 	.word	0x00000540


	//   ....[7]....
        /*0040*/ 	.word	0x000005e0


	//   ....[8]....
        /*0044*/ 	.word	0x00000670


	//   ....[9]....
        /*0048*/ 	.word	0x00000710


	//   ....[10]....
        /*004c*/ 	.word	0x000007a0


	//   ....[11]....
        /*0050*/ 	.word	0x00000840


	//   ....[12]....
        /*0054*/ 	.word	0x000008d0


	//   ....[13]....
        /*0058*/ 	.word	0x00000970


	//   ....[14]....
        /*005c*/ 	.word	0x00000a00


	//   ....[15]....
        /*0060*/ 	.word	0x00000aa0


	//   ....[16]....
        /*0064*/ 	.word	0x00000b30


	//   ....[17]....
        /*0068*/ 	.word	0x00000bd0


	//   ....[18]....
        /*006c*/ 	.word	0x00000c60


	//   ....[19]....
        /*0070*/ 	.word	0x00000d00


	//   ....[20]....
        /*0074*/ 	.word	0x00000d90


	//   ....[21]....
        /*0078*/ 	.word	0x00000e30


	//   ....[22]....
        /*007c*/ 	.word	0x00000ec0


	//   ....[23]....
        /*0080*/ 	.word	0x00000f60


	//   ....[24]....
        /*0084*/ 	.word	0x00000ff0


	//   ....[25]....
        /*0088*/ 	.word	0x00001090


	//   ....[26]....
        /*008c*/ 	.word	0x00001120


	//   ....[27]....
        /*0090*/ 	.word	0x000011c0


	//   ....[28]....
        /*0094*/ 	.word	0x00001250


	//   ....[29]....
        /*0098*/ 	.word	0x000012f0


	//   ....[30]....
        /*009c*/ 	.word	0x00001380


	//   ....[31]....
        /*00a0*/ 	.word	0x00001420


	//   ....[32]....
        /*00a4*/ 	.word	0x000014b0


	//   ....[33]....
        /*00a8*/ 	.word	0x00001550


	//   ....[34]....
        /*00ac*/ 	.word	0x000015e0


	//   ....[35]....
        /*00b0*/ 	.word	0x00001680


	//   ....[36]....
        /*00b4*/ 	.word	0x00001710


	//   ....[37]....
        /*00b8*/ 	.word	0x000017b0


	//   ....[38]....
        /*00bc*/ 	.word	0x00001840


	//   ....[39]....
        /*00c0*/ 	.word	0x000018e0


	//   ....[40]....
        /*00c4*/ 	.word	0x00001970


	//   ....[41]....
        /*00c8*/ 	.word	0x00001a10


	//   ....[42]....
        /*00cc*/ 	.word	0x00001aa0


	//   ....[43]....
        /*00d0*/ 	.word	0x00001b40


	//   ....[44]....
        /*00d4*/ 	.word	0x00001bd0


	//   ....[45]....
        /*00d8*/ 	.word	0x00001cb0


	//   ....[46]....
        /*00dc*/ 	.word	0x00001d70


	//   ....[47]....
        /*00e0*/ 	.word	0x00001e00


	//   ....[48]....
        /*00e4*/ 	.word	0x00001ec0


	//   ....[49]....
        /*00e8*/ 	.word	0x00001f50


	//   ....[50]....
        /*00ec*/ 	.word	0x00001fe0


	//   ....[51]....
        /*00f0*/ 	.word	0x00002080


	//   ....[52]....
        /*00f4*/ 	.word	0x00002110


	//   ....[53]....
        /*00f8*/ 	.word	0x000021b0


	//   ....[54]....
        /*00fc*/ 	.word	0x00002240


	//   ....[55]....
        /*0100*/ 	.word	0x000022e0


	//   ....[56]....
        /*0104*/ 	.word	0x00002370


	//   ....[57]....
        /*0108*/ 	.word	0x00002410


	//   ....[58]....
        /*010c*/ 	.word	0x000024a0


	//   ....[59]....
        /*0110*/ 	.word	0x00002540


	//   ....[60]....
        /*0114*/ 	.word	0x000025d0


	//   ....[61]....
        /*0118*/ 	.word	0x00002670


	//   ....[62]....
        /*011c*/ 	.word	0x00002700


	//   ....[63]....
        /*0120*/ 	.word	0x000027a0


	//   ....[64]....
        /*0124*/ 	.word	0x00002830


	//   ....[65]....
        /*0128*/ 	.word	0x000028d0


	//   ....[66]....
        /*012c*/ 	.word	0x00002960


	//   ....[67]....
        /*0130*/ 	.word	0x00002a00


	//   ....[68]....
        /*0134*/ 	.word	0x00002a90


	//   ....[69]....
        /*0138*/ 	.word	0x00002b30


	//   ....[70]....
        /*013c*/ 	.word	0x00002bc0


	//   ....[71]....
        /*0140*/ 	.word	0x00002c60


	//   ....[72]....
        /*0144*/ 	.word	0x00002cf0


	//   ....[73]....
        /*0148*/ 	.word	0x00002d90


	//   ....[74]....
        /*014c*/ 	.word	0x00002e20


	//   ....[75]....
        /*0150*/ 	.word	0x00002ec0


	//   ....[76]....
        /*0154*/ 	.word	0x00002f50


	//   ....[77]....
        /*0158*/ 	.word	0x00002ff0


	//   ....[78]....
        /*015c*/ 	.word	0x00003080


	//   ....[79]....
        /*0160*/ 	.word	0x00003120


	//   ....[80]....
        /*0164*/ 	.word	0x000031b0


	//   ....[81]....
        /*0168*/ 	.word	0x00003250


	//   ....[82]....
        /*016c*/ 	.word	0x000032e0


	//   ....[83]....
        /*0170*/ 	.word	0x00003380


	//   ....[84]....
        /*0174*/ 	.word	0x00003410


	//   ....[85]....
        /*0178*/ 	.word	0x000034b0


	//   ....[86]....
        /*017c*/ 	.word	0x00003540


	//   ....[87]....
        /*0180*/ 	.word	0x000035e0


	//   ....[88]....
        /*0184*/ 	.word	0x00003670


	//   ....[89]....
        /*0188*/ 	.word	0x00003710


	//   ....[90]....
        /*018c*/ 	.word	0x000037a0


	//   ....[91]....
        /*0190*/ 	.word	0x00003880


	//   ....[92]....
        /*0194*/ 	.word	0x00003910


	//   ....[93]....
        /*0198*/ 	.word	0x000039a0


	//   ....[94]....
        /*019c*/ 	.word	0x00003a40


	//   ....[95]....
        /*01a0*/ 	.word	0x00003ad0


	//   ....[96]....
        /*01a4*/ 	.word	0x00003b70


	//   ....[97]....
        /*01a8*/ 	.word	0x00003c00


	//   ....[98]....
        /*01ac*/ 	.word	0x00003ca0


	//   ....[99]....
        /*01b0*/ 	.word	0x00003d30


	//   ....[100]....
        /*01b4*/ 	.word	0x00003dd0


	//   ....[101]....
        /*01b8*/ 	.word	0x00003e60


	//   ....[102]....
        /*01bc*/ 	.word	0x00003f00


	//   ....[103]....
        /*01c0*/ 	.word	0x00003f90


	//   ....[104]....
        /*01c4*/ 	.word	0x00004030


	//   ....[105]....
        /*01c8*/ 	.word	0x000040c0


	//   ....[106]....
        /*01cc*/ 	.word	0x00004160


	//   ....[107]....
        /*01d0*/ 	.word	0x000041f0


	//   ....[108]....
        /*01d4*/ 	.word	0x00004290


	//   ....[109]....
        /*01d8*/ 	.word	0x00004320


	//   ....[110]....
        /*01dc*/ 	.word	0x000043c0


	//   ....[111]....
        /*01e0*/ 	.word	0x00004450


	//   ....[112]....
        /*01e4*/ 	.word	0x000044f0


	//   ....[113]....
        /*01e8*/ 	.word	0x00004580


	//   ....[114]....
        /*01ec*/ 	.word	0x00004620


	//   ....[115]....
        /*01f0*/ 	.word	0x000046b0


	//   ....[116]....
        /*01f4*/ 	.word	0x00004750


	//   ....[117]....
        /*01f8*/ 	.word	0x000047e0


	//   ....[118]....
        /*01fc*/ 	.word	0x00004880


	//   ....[119]....
        /*0200*/ 	.word	0x00004910


	//   ....[120]....
        /*0204*/ 	.word	0x000049b0


	//   ....[121]....
        /*0208*/ 	.word	0x00004a40


	//   ....[122]....
        /*020c*/ 	.word	0x00004ae0


	//   ....[123]....
        /*0210*/ 	.word	0x00004b70


	//   ....[124]....
        /*0214*/ 	.word	0x00004c10


	//   ....[125]....
        /*0218*/ 	.word	0x00004ca0


	//   ....[126]....
        /*021c*/ 	.word	0x00004d40


	//   ....[127]....
        /*0220*/ 	.word	0x00004dd0


	//   ....[128]....
        /*0224*/ 	.word	0x00004e70


	//   ....[129]....
        /*0228*/ 	.word	0x00004f00


	//   ....[130]....
        /*022c*/ 	.word	0x00004fa0


	//   ....[131]....
        /*0230*/ 	.word	0x00005030


	//   ....[132]....
        /*0234*/ 	.word	0x00005110


	//   ....[133]....
        /*0238*/ 	.word	0x000051c0


	//   ....[134]....
        /*023c*/ 	.word	0x00005250


	//   ....[135]....
        /*0240*/ 	.word	0x00005310


	//   ....[136]....
        /*0244*/ 	.word	0x00005430


	//   ....[137]....
        /*0248*/ 	.word	0x00005500


	//   ....[138]....
        /*024c*/ 	.word	0x000055d0


	//   ....[139]....
        /*0250*/ 	.word	0x00005670


	//   ....[140]....
        /*0254*/ 	.word	0x00005700


	//   ....[141]....
        /*0258*/ 	.word	0x000057d0


	//   ....[142]....
        /*025c*/ 	.word	0x00005860


	//   ....[143]....
        /*0260*/ 	.word	0x000058f0


	//   ....[144]....
        /*0264*/ 	.word	0x00005990


	//   ....[145]....
        /*0268*/ 	.word	0x00005a20


	//   ....[146]....
        /*026c*/ 	.word	0x00005ac0


	//   ....[147]....
        /*0270*/ 	.word	0x00005b50


	//   ....[148]....
        /*0274*/ 	.word	0x00005bf0


	//   ....[149]....
        /*0278*/ 	.word	0x00005c80


	//   ....[150]....
        /*027c*/ 	.word	0x00005d20


	//   ....[151]....
        /*0280*/ 	.word	0x00005db0


	//   ....[152]....
        /*0284*/ 	.word	0x00005e50


	//   ....[153]....
        /*0288*/ 	.word	0x00005ee0


	//   ....[154]....
        /*028c*/ 	.word	0x00005f80


	//   ....[155]....
        /*0290*/ 	.word	0x00006010


	//   ....[156]....
        /*0294*/ 	.word	0x000060b0


	//   ....[157]....
        /*0298*/ 	.word	0x00006140


	//   ....[158]....
        /*029c*/ 	.word	0x000061e0


	//   ....[159]....
        /*02a0*/ 	.word	0x00006270


	//   ....[160]....
        /*02a4*/ 	.word	0x00006310


	//   ....[161]....
        /*02a8*/ 	.word	0x000063a0


	//   ....[162]....
        /*02ac*/ 	.word	0x00006440


	//   ....[163]....
        /*02b0*/ 	.word	0x000064d0


	//   ....[164]....
        /*02b4*/ 	.word	0x00006570


	//   ....[165]....
        /*02b8*/ 	.word	0x00006600


	//   ....[166]....
        /*02bc*/ 	.word	0x000066a0


	//   ....[167]....
        /*02c0*/ 	.word	0x00006730


	//   ....[168]....
        /*02c4*/ 	.word	0x000067d0


	//   ....[169]....
        /*02c8*/ 	.word	0x00006860


	//   ....[170]....
        /*02cc*/ 	.word	0x00006900


	//   ....[171]....
        /*02d0*/ 	.word	0x00006990


	//   ....[172]....
        /*02d4*/ 	.word	0x00006a30


	//   ....[173]....
        /*02d8*/ 	.word	0x00006ac0


	//   ....[174]....
        /*02dc*/ 	.word	0x00006b60


	//   ....[175]....
        /*02e0*/ 	.word	0x00006bf0


	//   ....[176]....
        /*02e4*/ 	.word	0x00006c90


	//   ....[177]....
        /*02e8*/ 	.word	0x00006d20


	//   ....[178]....
        /*02ec*/ 	.word	0x00006dc0


	//   ....[179]....
        /*02f0*/ 	.word	0x00006e50


	//   ....[180]....
        /*02f4*/ 	.word	0x00006ef0


	//   ....[181]....
        /*02f8*/ 	.word	0x00006f80


	//   ....[182]....
        /*02fc*/ 	.word	0x00007060


	//   ....[183]....
        /*0300*/ 	.word	0x00007120


	//   ....[184]....
        /*0304*/ 	.word	0x000071b0


	//   ....[185]....
        /*0308*/ 	.word	0x00007270


	//   ....[186]....
        /*030c*/ 	.word	0x00007300


	//   ....[187]....
        /*0310*/ 	.word	0x00007390


	//   ....[188]....
        /*0314*/ 	.word	0x00007430


	//   ....[189]....
        /*0318*/ 	.word	0x000074c0


	//   ....[190]....
        /*031c*/ 	.word	0x00007560


	//   ....[191]....
        /*0320*/ 	.word	0x000075f0


	//   ....[192]....
        /*0324*/ 	.word	0x00007690


	//   ....[193]....
        /*0328*/ 	.word	0x00007720


	//   ....[194]....
        /*032c*/ 	.word	0x000077c0


	//   ....[195]....
        /*0330*/ 	.word	0x00007850


	//   ....[196]....
        /*0334*/ 	.word	0x000078f0


	//   ....[197]....
        /*0338*/ 	.word	0x00007980


	//   ....[198]....
        /*033c*/ 	.word	0x00007a20


	//   ....[199]....
        /*0340*/ 	.word	0x00007ab0


	//   ....[200]....
        /*0344*/ 	.word	0x00007b50


	//   ....[201]....
        /*0348*/ 	.word	0x00007be0


	//   ....[202]....
        /*034c*/ 	.word	0x00007c80


	//   ....[203]....
        /*0350*/ 	.word	0x00007d10


	//   ....[204]....
        /*0354*/ 	.word	0x00007db0


	//   ....[205]....
        /*0358*/ 	.word	0x00007e40


	//   ....[206]....
        /*035c*/ 	.word	0x00007ee0


	//   ....[207]....
        /*0360*/ 	.word	0x00007f70


	//   ....[208]....
        /*0364*/ 	.word	0x00008010


	//   ....[209]....
        /*0368*/ 	.word	0x000080a0


	//   ....[210]....
        /*036c*/ 	.word	0x00008140


	//   ....[211]....
        /*0370*/ 	.word	0x000081d0


	//   ....[212]....
        /*0374*/ 	.word	0x00008270


	//   ....[213]....
        /*0378*/ 	.word	0x00008300


	//   ....[214]....
        /*037c*/ 	.word	0x000083a0


	//   ....[215]....
        /*0380*/ 	.word	0x00008430


	//   ....[216]....
        /*0384*/ 	.word	0x000084d0


	//   ....[217]....
        /*0388*/ 	.word	0x00008560


	//   ....[218]....
        /*038c*/ 	.word	0x00008600


	//   ....[219]....
        /*0390*/ 	.word	0x00008690


	//   ....[220]....
        /*0394*/ 	.word	0x00008730


	//   ....[221]....
        /*0398*/ 	.word	0x000087c0


	//   ....[222]....
        /*039c*/ 	.word	0x00008860


	//   ....[223]....
        /*03a0*/ 	.word	0x000088f0


	//   ....[224]....
        /*03a4*/ 	.word	0x00008990


	//   ....[225]....
        /*03a8*/ 	.word	0x00008a20


	//   ....[226]....
        /*03ac*/ 	.word	0x00008ac0


	//   ....[227]....
        /*03b0*/ 	.word	0x00008b50


	//   ....[228]....
        /*03b4*/ 	.word	0x00008c30


	//   ....[229]....
        /*03b8*/ 	.word	0x00008cc0


	//   ....[230]....
        /*03bc*/ 	.word	0x00008d50


	//   ....[231]....
        /*03c0*/ 	.word	0x00008df0


	//   ....[232]....
        /*03c4*/ 	.word	0x00008e80


	//   ....[233]....
        /*03c8*/ 	.word	0x00008f20


	//   ....[234]....
        /*03cc*/ 	.word	0x00008fb0


	//   ....[235]....
        /*03d0*/ 	.word	0x00009050


	//   ....[236]....
        /*03d4*/ 	.word	0x000090e0


	//   ....[237]....
        /*03d8*/ 	.word	0x00009180


	//   ....[238]....
        /*03dc*/ 	.word	0x00009210


	//   ....[239]....
        /*03e0*/ 	.word	0x000092b0


	//   ....[240]....
        /*03e4*/ 	.word	0x00009340


	//   ....[241]....
        /*03e8*/ 	.word	0x000093e0


	//   ....[242]....
        /*03ec*/ 	.word	0x00009470


	//   ....[243]....
        /*03f0*/ 	.word	0x00009510


	//   ....[244]....
        /*03f4*/ 	.word	0x000095a0


	//   ....[245]....
        /*03f8*/ 	.word	0x00009640


	//   ....[246]....
        /*03fc*/ 	.word	0x000096d0


	//   ....[247]....
        /*0400*/ 	.word	0x00009770


	//   ....[248]....
        /*0404*/ 	.word	0x00009800


	//   ....[249]....
        /*0408*/ 	.word	0x000098a0


	//   ....[250]....
        /*040c*/ 	.word	0x00009930


	//   ....[251]....
        /*0410*/ 	.word	0x000099d0


	//   ....[252]....
        /*0414*/ 	.word	0x00009a60


	//   ....[253]....
        /*0418*/ 	.word	0x00009b00


	//   ....[254]....
        /*041c*/ 	.word	0x00009b90


	//   ....[255]....
        /*0420*/ 	.word	0x00009c30


	//   ....[0]....
        /*0424*/ 	.word	0x00009cc0


	//   ....[1]....
        /*0428*/ 	.word	0x00009d60


	//   ....[2]....
        /*042c*/ 	.word	0x00009df0


	//   ....[3]....
        /*0430*/ 	.word	0x00009e90


	//   ....[4]....
        /*0434*/ 	.word	0x00009f20


	//   ....[5]....
        /*0438*/ 	.word	0x00009fc0


	//   ....[6]....
        /*043c*/ 	.word	0x0000a050


	//   ....[7]....
        /*0440*/ 	.word	0x0000a0f0


	//   ....[8]....
        /*0444*/ 	.word	0x0000a180


	//   ....[9]....
        /*0448*/ 	.word	0x0000a220


	//   ....[10]....
        /*044c*/ 	.word	0x0000a2b0


	//   ....[11]....
        /*0450*/ 	.word	0x0000a350


	//   ....[12]....
        /*0454*/ 	.word	0x0000a3e0


	//   ....[13]....
        /*0458*/ 	.word	0x0000a4c0


	//   ....[14]....
        /*045c*/ 	.word	0x0000a570


	//   ....[15]....
        /*0460*/ 	.word	0x0000a600


	//   ....[16]....
        /*0464*/ 	.word	0x0000a6c0


	//   ....[17]....
        /*0468*/ 	.word	0x0000a7e0


	//   ....[18]....
        /*046c*/ 	.word	0x0000a8a0


	//   ....[19]....
        /*0470*/ 	.word	0x0000a980


	//   ....[20]....
        /*0474*/ 	.word	0x0000aa20


	//   ....[21]....
        /*0478*/ 	.word	0x0000aab0


	//   ....[22]....
        /*047c*/ 	.word	0x0000ab80


	//   ....[23]....
        /*0480*/ 	.word	0x0000ac10


	//   ....[24]....
        /*0484*/ 	.word	0x0000aca0


	//   ....[25]....
        /*0488*/ 	.word	0x0000ad40


	//   ....[26]....
        /*048c*/ 	.word	0x0000add0


	//   ....[27]....
        /*0490*/ 	.word	0x0000ae70


	//   ....[28]....
        /*0494*/ 	.word	0x0000af00


	//   ....[29]....
        /*0498*/ 	.word	0x0000afa0


	//   ....[30]....
        /*049c*/ 	.word	0x0000b030


	//   ....[31]....
        /*04a0*/ 	.word	0x0000b0d0


	//   ....[32]....
        /*04a4*/ 	.word	0x0000b160


	//   ....[33]....
        /*04a8*/ 	.word	0x0000b200


	//   ....[34]....
        /*04ac*/ 	.word	0x0000b290


	//   ....[35]....
        /*04b0*/ 	.word	0x0000b330


	//   ....[36]....
        /*04b4*/ 	.word	0x0000b3c0


	//   ....[37]....
        /*04b8*/ 	.word	0x0000b460


	//   ....[38]....
        /*04bc*/ 	.word	0x0000b4f0


	//   ....[39]....
        /*04c0*/ 	.word	0x0000b590


	//   ....[40]....
        /*04c4*/ 	.word	0x0000b620


	//   ....[41]....
        /*04c8*/ 	.word	0x0000b6c0


	//   ....[42]....
        /*04cc*/ 	.word	0x0000b750


	//   ....[43]....
        /*04d0*/ 	.word	0x0000b7f0


	//   ....[44]....
        /*04d4*/ 	.word	0x0000b880


	//   ....[45]....
        /*04d8*/ 	.word	0x0000b920


	//   ....[46]....
        /*04dc*/ 	.word	0x0000b9b0


	//   ....[47]....
        /*04e0*/ 	.word	0x0000ba50


	//   ....[48]....
        /*04e4*/ 	.word	0x0000bae0


	//   ....[49]....
        /*04e8*/ 	.word	0x0000bb80


	//   ....[50]....
        /*04ec*/ 	.word	0x0000bc10


	//   ....[51]....
        /*04f0*/ 	.word	0x0000bcb0


	//   ....[52]....
        /*04f4*/ 	.word	0x0000bd40


	//   ....[53]....
        /*04f8*/ 	.word	0x0000bde0


	//   ....[54]....
        /*04fc*/ 	.word	0x0000be70


	//   ....[55]....
        /*0500*/ 	.word	0x0000bf10


	//   ....[56]....
        /*0504*/ 	.word	0x0000bfa0


	//   ....[57]....
        /*0508*/ 	.word	0x0000c040


	//   ....[58]....
        /*050c*/ 	.word	0x0000c0d0


	//   ....[59]....
        /*0510*/ 	.word	0x0000c170


	//   ....[60]....
        /*0514*/ 	.word	0x0000c200


	//   ....[61]....
        /*0518*/ 	.word	0x0000c2a0


	//   ....[62]....
        /*051c*/ 	.word	0x0000c330


	//   ....[63]....
        /*0520*/ 	.word	0x0000c410


	//   ....[64]....
        /*0524*/ 	.word	0x0000c4d0


	//   ....[65]....
        /*0528*/ 	.word	0x0000c560


	//   ....[66]....
        /*052c*/ 	.word	0x0000c620


	//   ....[67]....
        /*0530*/ 	.word	0x0000c6b0


	//   ....[68]....
        /*0534*/ 	.word	0x0000c740


	//   ....[69]....
        /*0538*/ 	.word	0x0000c7e0


	//   ....[70]....
        /*053c*/ 	.word	0x0000c870


	//   ....[71]....
        /*0540*/ 	.word	0x0000c910


	//   ....[72]....
        /*0544*/ 	.word	0x0000c9a0


	//   ....[73]....
        /*0548*/ 	.word	0x0000ca40


	//   ....[74]....
        /*054c*/ 	.word	0x0000cad0


	//   ....[75]....
        /*0550*/ 	.word	0x0000cb70


	//   ....[76]....
        /*0554*/ 	.word	0x0000cc00


	//   ....[77]....
        /*0558*/ 	.word	0x0000cca0


	//   ....[78]....
        /*055c*/ 	.word	0x0000cd30


	//   ....[79]....
        /*0560*/ 	.word	0x0000cdd0


	//   ....[80]....
        /*0564*/ 	.word	0x0000ce60


	//   ....[81]....
        /*0568*/ 	.word	0x0000cf00


	//   ....[82]....
        /*056c*/ 	.word	0x0000cf90


	//   ....[83]....
        /*0570*/ 	.word	0x0000d030


	//   ....[84]....
        /*0574*/ 	.word	0x0000d0c0


	//   ....[85]....
        /*0578*/ 	.word	0x0000d160


	//   ....[86]....
        /*057c*/ 	.word	0x0000d1f0


	//   ....[87]....
        /*0580*/ 	.word	0x0000d290


	//   ....[88]....
        /*0584*/ 	.word	0x0000d320


	//   ....[89]....
        /*0588*/ 	.word	0x0000d3c0


	//   ....[90]....
        /*058c*/ 	.word	0x0000d450


	//   ....[91]....
        /*0590*/ 	.word	0x0000d4f0


	//   ....[92]....
        /*0594*/ 	.word	0x0000d580


	//   ....[93]....
        /*0598*/ 	.word	0x0000d620


	//   ....[94]....
        /*059c*/ 	.word	0x0000d6b0


	//   ....[95]....
        /*05a0*/ 	.word	0x0000d750


	//   ....[96]....
        /*05a4*/ 	.word	0x0000d7e0


	//   ....[97]....
        /*05a8*/ 	.word	0x0000d880


	//   ....[98]....
        /*05ac*/ 	.word	0x0000d910


	//   ....[99]....
        /*05b0*/ 	.word	0x0000d9b0


	//   ....[100]....
        /*05b4*/ 	.word	0x0000da40


	//   ....[101]....
        /*05b8*/ 	.word	0x0000dae0


	//   ....[102]....
        /*05bc*/ 	.word	0x0000db70


	//   ....[103]....
        /*05c0*/ 	.word	0x0000dc10


	//   ....[104]....
        /*05c4*/ 	.word	0x0000dca0


	//   ....[105]....
        /*05c8*/ 	.word	0x0000dd40


	//   ....[106]....
        /*05cc*/ 	.word	0x0000ddd0


	//   ....[107]....
        /*05d0*/ 	.word	0x0000de70


	//   ....[108]....
        /*05d4*/ 	.word	0x0000df00


	//   ....[109]....
        /*05d8*/ 	.word	0x0000dfe0


	//   ....[110]....
        /*05dc*/ 	.word	0x0000e070


	//   ....[111]....
        /*05e0*/ 	.word	0x0000e100


	//   ....[112]....
        /*05e4*/ 	.word	0x0000e1a0


	//   ....[113]....
        /*05e8*/ 	.word	0x0000e230


	//   ....[114]....
        /*05ec*/ 	.word	0x0000e2d0


	//   ....[115]....
        /*05f0*/ 	.word	0x0000e360


	//   ....[116]....
        /*05f4*/ 	.word	0x0000e400


	//   ....[117]....
        /*05f8*/ 	.word	0x0000e490


	//   ....[118]....
        /*05fc*/ 	.word	0x0000e530


	//   ....[119]....
        /*0600*/ 	.word	0x0000e5c0


	//   ....[120]....
        /*0604*/ 	.word	0x0000e660


	//   ....[121]....
        /*0608*/ 	.word	0x0000e6f0


	//   ....[122]....
        /*060c*/ 	.word	0x0000e790


	//   ....[123]....
        /*0610*/ 	.word	0x0000e820


	//   ....[124]....
        /*0614*/ 	.word	0x0000e8c0


	//   ....[125]....
        /*0618*/ 	.word	0x0000e950


	//   ....[126]....
        /*061c*/ 	.word	0x0000e9f0


	//   ....[127]....
        /*0620*/ 	.word	0x0000ea80


	//   ....[128]....
        /*0624*/ 	.word	0x0000eb20


	//   ....[129]....
        /*0628*/ 	.word	0x0000ebb0


	//   ....[130]....
        /*062c*/ 	.word	0x0000ec50


	//   ....[131]....
        /*0630*/ 	.word	0x0000ece0


	//   ....[132]....
        /*0634*/ 	.word	0x0000ed80


	//   ....[133]....
        /*0638*/ 	.word	0x0000ee10


	//   ....[134]....
        /*063c*/ 	.word	0x0000eeb0


	//   ....[135]....
        /*0640*/ 	.word	0x0000ef40


	//   ....[136]....
        /*0644*/ 	.word	0x0000efe0


	//   ....[137]....
        /*0648*/ 	.word	0x0000f070


	//   ....[138]....
        /*064c*/ 	.word	0x0000f110


	//   ....[139]....
        /*0650*/ 	.word	0x0000f1a0


	//   ....[140]....
        /*0654*/ 	.word	0x0000f240


	//   ....[141]....
        /*0658*/ 	.word	0x0000f2d0


	//   ....[142]....
        /*065c*/ 	.word	0x0000f370


	//   ....[143]....
        /*0660*/ 	.word	0x0000f400


	//   ....[144]....
        /*0664*/ 	.word	0x0000f4a0


	//   ....[145]....
        /*0668*/ 	.word	0x0000f530


	//   ....[146]....
        /*066c*/ 	.word	0x0000f5d0


	//   ....[147]....
        /*0670*/ 	.word	0x0000f660


	//   ....[148]....
        /*0674*/ 	.word	0x0000f700


	//   ....[149]....
        /*0678*/ 	.word	0x0000f790


	//   ....[150]....
        /*067c*/ 	.word	0x0000f870


	//   ....[151]....
        /*0680*/ 	.word	0x0000f920


	//   ....[152]....
        /*0684*/ 	.word	0x0000f9b0


	//   ....[153]....
        /*0688*/ 	.word	0x0000fa70


	//   ....[154]....
        /*068c*/ 	.word	0x0000fb90


	//   ....[155]....
        /*0690*/ 	.word	0x0000fc50


	//   ....[156]....
        /*0694*/ 	.word	0x0000fd30


	//   ....[157]....
        /*0698*/ 	.word	0x0000fdd0


	//   ....[158]....
        /*069c*/ 	.word	0x0000fe60


	//   ....[159]....
        /*06a0*/ 	.word	0x0000ff30


	//   ....[160]....
        /*06a4*/ 	.word	0x0000ffc0


	//   ....[161]....
        /*06a8*/ 	.word	0x00010050


	//   ....[162]....
        /*06ac*/ 	.word	0x000100f0


	//   ....[163]....
        /*06b0*/ 	.word	0x00010180


	//   ....[164]....
        /*06b4*/ 	.word	0x00010220


	//   ....[165]....
        /*06b8*/ 	.word	0x000102b0


	//   ....[166]....
        /*06bc*/ 	.word	0x00010350


	//   ....[167]....
        /*06c0*/ 	.word	0x000103e0


	//   ....[168]....
        /*06c4*/ 	.word	0x00010480


	//   ....[169]....
        /*06c8*/ 	.word	0x00010510


	//   ....[170]....
        /*06cc*/ 	.word	0x000105b0


	//   ....[171]....
        /*06d0*/ 	.word	0x00010640


	//   ....[172]....
        /*06d4*/ 	.word	0x000106e0


	//   ....[173]....
        /*06d8*/ 	.word	0x00010770


	//   ....[174]....
        /*06dc*/ 	.word	0x00010810


	//   ....[175]....
        /*06e0*/ 	.word	0x000108a0


	//   ....[176]....
        /*06e4*/ 	.word	0x00010940


	//   ....[177]....
        /*06e8*/ 	.word	0x000109d0


	//   ....[178]....
        /*06ec*/ 	.word	0x00010a70


	//   ....[179]....
        /*06f0*/ 	.word	0x00010b00


	//   ....[180]....
        /*06f4*/ 	.word	0x00010ba0


	//   ....[181]....
        /*06f8*/ 	.word	0x00010c30


	//   ....[182]....
        /*06fc*/ 	.word	0x00010cd0


	//   ....[183]....
        /*0700*/ 	.word	0x00010d60


	//   ....[184]....
        /*0704*/ 	.word	0x00010e00


	//   ....[185]....
        /*0708*/ 	.word	0x00010e90


	//   ....[186]....
        /*070c*/ 	.word	0x00010f30


	//   ....[187]....
        /*0710*/ 	.word	0x00010fc0


	//   ....[188]....
        /*0714*/ 	.word	0x00011060


	//   ....[189]....
        /*0718*/ 	.word	0x000110f0


	//   ....[190]....
        /*071c*/ 	.word	0x00011190


	//   ....[191]....
        /*0720*/ 	.word	0x00011220


	//   ....[192]....
        /*0724*/ 	.word	0x000112c0


	//   ....[193]....
        /*0728*/ 	.word	0x00011350


	//   ....[194]....
        /*072c*/ 	.word	0x000113f0


	//   ....[195]....
        /*0730*/ 	.word	0x00011480


	//   ....[196]....
        /*0734*/ 	.word	0x00011520


	//   ....[197]....
        /*0738*/ 	.word	0x000115b0


	//   ....[198]....
        /*073c*/ 	.word	0x00011650


	//   ....[199]....
        /*0740*/ 	.word	0x000116e0


	//   ....[200]....
        /*0744*/ 	.word	0x000117c0


	//   ....[201]....
        /*0748*/ 	.word	0x00011880


	//   ....[202]....
        /*074c*/ 	.word	0x00011910


	//   ....[203]....
        /*0750*/ 	.word	0x000119d0


	//   ....[204]....
        /*0754*/ 	.word	0x00011a60


	//   ....[205]....
        /*0758*/ 	.word	0x00011af0


	//   ....[206]....
        /*075c*/ 	.word	0x00011b90


	//   ....[207]....
        /*0760*/ 	.word	0x00011c20


	//   ....[208]....
        /*0764*/ 	.word	0x00011cc0


	//   ....[209]....
        /*0768*/ 	.word	0x00011d50


	//   ....[210]....
        /*076c*/ 	.word	0x00011df0


	//   ....[211]....
        /*0770*/ 	.word	0x00011e80


	//   ....[212]....
        /*0774*/ 	.word	0x00011f20


	//   ....[213]....
        /*0778*/ 	.word	0x00011fb0


	//   ....[214]....
        /*077c*/ 	.word	0x00012050


	//   ....[215]....
        /*0780*/ 	.word	0x000120e0


	//   ....[216]....
        /*0784*/ 	.word	0x00012180


	//   ....[217]....
        /*0788*/ 	.word	0x00012210


	//   ....[218]....
        /*078c*/ 	.word	0x000122b0


	//   ....[219]....
        /*0790*/ 	.word	0x00012340


	//   ....[220]....
        /*0794*/ 	.word	0x000123e0


	//   ....[221]....
        /*0798*/ 	.word	0x00012470


	//   ....[222]....
        /*079c*/ 	.word	0x00012510


	//   ....[223]....
        /*07a0*/ 	.word	0x000125a0


	//   ....[224]....
        /*07a4*/ 	.word	0x00012640


	//   ....[225]....
        /*07a8*/ 	.word	0x000126d0


	//   ....[226]....
        /*07ac*/ 	.word	0x00012770


	//   ....[227]....
        /*07b0*/ 	.word	0x00012800


	//   ....[228]....
        /*07b4*/ 	.word	0x000128a0


	//   ....[229]....
        /*07b8*/ 	.word	0x00012930


	//   ....[230]....
        /*07bc*/ 	.word	0x000129d0


	//   ....[231]....
        /*07c0*/ 	.word	0x00012a60


	//   ....[232]....
        /*07c4*/ 	.word	0x00012b00


	//   ....[233]....
        /*07c8*/ 	.word	0x00012b90


	//   ....[234]....
        /*07cc*/ 	.word	0x00012c30


	//   ....[235]....
        /*07d0*/ 	.word	0x00012cc0


	//   ....[236]....
        /*07d4*/ 	.word	0x00012d60


	//   ....[237]....
        /*07d8*/ 	.word	0x00012df0


	//   ....[238]....
        /*07dc*/ 	.word	0x00012e90


	//   ....[239]....
        /*07e0*/ 	.word	0x00012f20


	//   ....[240]....
        /*07e4*/ 	.word	0x00012fc0


	//   ....[241]....
        /*07e8*/ 	.word	0x00013050


	//   ....[242]....
        /*07ec*/ 	.word	0x000130f0


	//   ....[243]....
        /*07f0*/ 	.word	0x00013180


	//   ....[244]....
        /*07f4*/ 	.word	0x00013220


	//   ....[245]....
        /*07f8*/ 	.word	0x000132b0


	//   ....[246]....
        /*07fc*/ 	.word	0x00013390


	//   ....[247]....
        /*0800*/ 	.word	0x00013420


	//   ....[248]....
        /*0804*/ 	.word	0x000134b0


	//   ....[249]....
        /*0808*/ 	.word	0x00013550


	//   ....[250]....
        /*080c*/ 	.word	0x000135e0


	//   ....[251]....
        /*0810*/ 	.word	0x00013680


	//   ....[252]....
        /*0814*/ 	.word	0x00013710


	//   ....[253]....
        /*0818*/ 	.word	0x000137b0


	//   ....[254]....
        /*081c*/ 	.word	0x00013840


	//   ....[255]....
        /*0820*/ 	.word	0x000138e0


	//   ....[0]....
        /*0824*/ 	.word	0x00013970


	//   ....[1]....
        /*0828*/ 	.word	0x00013a10


	//   ....[2]....
        /*082c*/ 	.word	0x00013aa0


	//   ....[3]....
        /*0830*/ 	.word	0x00013b40


	//   ....[4]....
        /*0834*/ 	.word	0x00013bd0


	//   ....[5]....
        /*0838*/ 	.word	0x00013c70


	//   ....[6]....
        /*083c*/ 	.word	0x00013d00


	//   ....[7]....
        /*0840*/ 	.word	0x00013da0


	//   ....[8]....
        /*0844*/ 	.word	0x00013e30


	//   ....[9]....
        /*0848*/ 	.word	0x00013ed0


	//   ....[10]....
        /*084c*/ 	.word	0x00013f60


	//   ....[11]....
        /*0850*/ 	.word	0x00014000


	//   ....[12]....
        /*0854*/ 	.word	0x00014090


	//   ....[13]....
        /*0858*/ 	.word	0x00014130


	//   ....[14]....
        /*085c*/ 	.word	0x000141c0


	//   ....[15]....
        /*0860*/ 	.word	0x00014260


	//   ....[16]....
        /*0864*/ 	.word	0x000142f0


	//   ....[17]....
        /*0868*/ 	.word	0x00014390


	//   ....[18]....
        /*086c*/ 	.word	0x00014420


	//   ....[19]....
        /*0870*/ 	.word	0x000144c0


	//   ....[20]....
        /*0874*/ 	.word	0x00014550


	//   ....[21]....
        /*0878*/ 	.word	0x000145f0


	//   ....[22]....
        /*087c*/ 	.word	0x00014680


	//   ....[23]....
        /*0880*/ 	.word	0x00014720


	//   ....[24]....
        /*0884*/ 	.word	0x000147b0


	//   ....[25]....
        /*0888*/ 	.word	0x00014850


	//   ....[26]....
        /*088c*/ 	.word	0x000148e0


	//   ....[27]....
        /*0890*/ 	.word	0x00014980


	//   ....[28]....
        /*0894*/ 	.word	0x00014a10


	//   ....[29]....
        /*0898*/ 	.word	0x00014ab0


	//   ....[30]....
        /*089c*/ 	.word	0x00014b40


	//   ....[31]....
        /*08a0*/ 	.word	0x00014c20


	//   ....[32]....
        /*08a4*/ 	.word	0x00014cd0


	//   ....[33]....
        /*08a8*/ 	.word	0x00014d60


	//   ....[34]....
        /*08ac*/ 	.word	0x00014e20


	//   ....[35]....
        /*08b0*/ 	.word	0x00014f40


	//   ....[36]....
        /*08b4*/ 	.word	0x00015000


	//   ....[37]....
        /*08b8*/ 	.word	0x000150e0


	//   ....[38]....
        /*08bc*/ 	.word	0x00015180


	//   ....[39]....
        /*08c0*/ 	.word	0x00015210


	//   ....[40]....
        /*08c4*/ 	.word	0x000152e0


	//   ....[41]....
        /*08c8*/ 	.word	0x00015370


	//   ....[42]....
        /*08cc*/ 	.word	0x00015400


	//   ....[43]....
        /*08d0*/ 	.word	0x000154a0


	//   ....[44]....
        /*08d4*/ 	.word	0x00015530


	//   ....[45]....
        /*08d8*/ 	.word	0x000155d0


	//   ....[46]....
        /*08dc*/ 	.word	0x00015660


	//   ....[47]....
        /*08e0*/ 	.word	0x00015700


	//   ....[48]....
        /*08e4*/ 	.word	0x00015790


	//   ....[49]....
        /*08e8*/ 	.word	0x00015830


	//   ....[50]....
        /*08ec*/ 	.word	0x000158c0


	//   ....[51]....
        /*08f0*/ 	.word	0x00015960


	//   ....[52]....
        /*08f4*/ 	.word	0x000159f0


	//   ....[53]....
        /*08f8*/ 	.word	0x00015a90


	//   ....[54]....
        /*08fc*/ 	.word	0x00015b20


	//   ....[55]....
        /*0900*/ 	.word	0x00015bc0


	//   ....[56]....
        /*0904*/ 	.word	0x00015c50


	//   ....[57]....
        /*0908*/ 	.word	0x00015cf0


	//   ....[58]....
        /*090c*/ 	.word	0x00015d80


	//   ....[59]....
        /*0910*/ 	.word	0x00015e20


	//   ....[60]....
        /*0914*/ 	.word	0x00015eb0


	//   ....[61]....
        /*0918*/ 	.word	0x00015f50


	//   ....[62]....
        /*091c*/ 	.word	0x00015fe0


	//   ....[63]....
        /*0920*/ 	.word	0x00016080


	//   ....[64]....
        /*0924*/ 	.word	0x00016110


	//   ....[65]....
        /*0928*/ 	.word	0x000161b0


	//   ....[66]....
        /*092c*/ 	.word	0x00016240


	//   ....[67]....
        /*0930*/ 	.word	0x000162e0


	//   ....[68]....
        /*0934*/ 	.word	0x00016370


	//   ....[69]....
        /*0938*/ 	.word	0x00016410


	//   ....[70]....
        /*093c*/ 	.word	0x000164a0


	//   ....[71]....
        /*0940*/ 	.word	0x00016540


	//   ....[72]....
        /*0944*/ 	.word	0x000165d0


	//   ....[73]....
        /*0948*/ 	.word	0x00016670


	//   ....[74]....
        /*094c*/ 	.word	0x00016700


	//   ....[75]....
        /*0950*/ 	.word	0x000167a0


	//   ....[76]....
        /*0954*/ 	.word	0x00016830


	//   ....[77]....
        /*0958*/ 	.word	0x000168d0


	//   ....[78]....
        /*095c*/ 	.word	0x00016960


	//   ....[79]....
        /*0960*/ 	.word	0x00016a00


	//   ....[80]....
        /*0964*/ 	.word	0x00016a90


	//   ....[81]....
        /*0968*/ 	.word	0x00016b70


	//   ....[82]....
        /*096c*/ 	.word	0x00016c30


	//   ....[83]....
        /*0970*/ 	.word	0x00016cc0


	//   ....[84]....
        /*0974*/ 	.word	0x00016d80


	//   ....[85]....
        /*0978*/ 	.word	0x00016e10


	//   ....[86]....
        /*097c*/ 	.word	0x00016ea0


	//   ....[87]....
        /*0980*/ 	.word	0x00016f40


	//   ....[88]....
        /*0984*/ 	.word	0x00016fd0


	//   ....[89]....
        /*0988*/ 	.word	0x00017070


	//   ....[90]....
        /*098c*/ 	.word	0x00017100


	//   ....[91]....
        /*0990*/ 	.word	0x000171a0


	//   ....[92]....
        /*0994*/ 	.word	0x00017230


	//   ....[93]....
        /*0998*/ 	.word	0x000172d0


	//   ....[94]....
        /*099c*/ 	.word	0x00017360


	//   ....[95]....
        /*09a0*/ 	.word	0x00017400


	//   ....[96]....
        /*09a4*/ 	.word	0x00017490


	//   ....[97]....
        /*09a8*/ 	.word	0x00017530


	//   ....[98]....
        /*09ac*/ 	.word	0x000175c0


	//   ....[99]....
        /*09b0*/ 	.word	0x00017660


	//   ....[100]....
        /*09b4*/ 	.word	0x000176f0


	//   ....[101]....
        /*09b8*/ 	.word	0x00017790


	//   ....[102]....
        /*09bc*/ 	.word	0x00017820


	//   ....[103]....
        /*09c0*/ 	.word	0x000178c0


	//   ....[104]....
        /*09c4*/ 	.word	0x00017950


	//   ....[105]....
        /*09c8*/ 	.word	0x000179f0


	//   ....[106]....
        /*09cc*/ 	.word	0x00017a80


	//   ....[107]....
        /*09d0*/ 	.word	0x00017b20


	//   ....[108]....
        /*09d4*/ 	.word	0x00017bb0


	//   ....[109]....
        /*09d8*/ 	.word	0x00017c50


	//   ....[110]....
        /*09dc*/ 	.word	0x00017ce0


	//   ....[111]....
        /*09e0*/ 	.word	0x00017d80


	//   ....[112]....
        /*09e4*/ 	.word	0x00017e10


	//   ....[113]....
        /*09e8*/ 	.word	0x00017eb0


	//   ....[114]....
        /*09ec*/ 	.word	0x00017f40


	//   ....[115]....
        /*09f0*/ 	.word	0x00017fe0


	//   ....[116]....
        /*09f4*/ 	.word	0x00018070


	//   ....[117]....
        /*09f8*/ 	.word	0x00018110


	//   ....[118]....
        /*09fc*/ 	.word	0x000181a0


	//   ....[119]....
        /*0a00*/ 	.word	0x00018240


	//   ....[120]....
        /*0a04*/ 	.word	0x000182d0


	//   ....[121]....
        /*0a08*/ 	.word	0x00018370


	//   ....[122]....
        /*0a0c*/ 	.word	0x00018400


	//   ....[123]....
        /*0a10*/ 	.word	0x000184a0


	//   ....[124]....
        /*0a14*/ 	.word	0x00018530


	//   ....[125]....
        /*0a18*/ 	.word	0x000185d0


	//   ....[126]....
        /*0a1c*/ 	.word	0x00018660


	//   ....[127]....
        /*0a20*/ 	.word	0x00018740


	//   ....[128]....
        /*0a24*/ 	.word	0x000187d0


	//   ....[129]....
        /*0a28*/ 	.word	0x00018860


	//   ....[130]....
        /*0a2c*/ 	.word	0x00018900


	//   ....[131]....
        /*0a30*/ 	.word	0x00018990


	//   ....[132]....
        /*0a34*/ 	.word	0x00018a30


	//   ....[133]....
        /*0a38*/ 	.word	0x00018ac0


	//   ....[134]....
        /*0a3c*/ 	.word	0x00018b60


	//   ....[135]....
        /*0a40*/ 	.word	0x00018bf0


	//   ....[136]....
        /*0a44*/ 	.word	0x00018c90


	//   ....[137]....
        /*0a48*/ 	.word	0x00018d20


	//   ....[138]....
        /*0a4c*/ 	.word	0x00018dc0


	//   ....[139]....
        /*0a50*/ 	.word	0x00018e50


	//   ....[140]....
        /*0a54*/ 	.word	0x00018ef0


	//   ....[141]....
        /*0a58*/ 	.word	0x00018f80


	//   ....[142]....
        /*0a5c*/ 	.word	0x00019020


	//   ....[143]....
        /*0a60*/ 	.word	0x000190b0


	//   ....[144]....
        /*0a64*/ 	.word	0x00019150


	//   ....[145]....
        /*0a68*/ 	.word	0x000191e0


	//   ....[146]....
        /*0a6c*/ 	.word	0x00019280


	//   ....[147]....
        /*0a70*/ 	.word	0x00019310


	//   ....[148]....
        /*0a74*/ 	.word	0x000193b0


	//   ....[149]....
        /*0a78*/ 	.word	0x00019440


	//   ....[150]....
        /*0a7c*/ 	.word	0x000194e0


	//   ....[151]....
        /*0a80*/ 	.word	0x00019570


	//   ....[152]....
        /*0a84*/ 	.word	0x00019610


	//   ....[153]....
        /*0a88*/ 	.word	0x000196a0


	//   ....[154]....
        /*0a8c*/ 	.word	0x00019740


	//   ....[155]....
        /*0a90*/ 	.word	0x000197d0


	//   ....[156]....
        /*0a94*/ 	.word	0x00019870


	//   ....[157]....
        /*0a98*/ 	.word	0x00019900


	//   ....[158]....
        /*0a9c*/ 	.word	0x000199a0


	//   ....[159]....
        /*0aa0*/ 	.word	0x00019a30


	//   ....[160]....
        /*0aa4*/ 	.word	0x00019ad0


	//   ....[161]....
        /*0aa8*/ 	.word	0x00019b60


	//   ....[162]....
        /*0aac*/ 	.word	0x00019c00


	//   ....[163]....
        /*0ab0*/ 	.word	0x00019c90


	//   ....[164]....
        /*0ab4*/ 	.word	0x00019d30


	//   ....[165]....
        /*0ab8*/ 	.word	0x00019dc0


	//   ....[166]....
        /*0abc*/ 	.word	0x00019e60


	//   ....[167]....
        /*0ac0*/ 	.word	0x00019ef0


	//   ....[168]....
        /*0ac4*/ 	.word	0x00019fd0


	//   ....[169]....
        /*0ac8*/ 	.word	0x0001a080


	//   ....[170]....
        /*0acc*/ 	.word	0x0001a110


	//   ....[171]....
        /*0ad0*/ 	.word	0x0001a1d0


	//   ....[172]....
        /*0ad4*/ 	.word	0x0001a2f0


	//   ....[173]....
        /*0ad8*/ 	.word	0x0001a3c0


	//   ....[174]....
        /*0adc*/ 	.word	0x0001a4a0


	//   ....[175]....
        /*0ae0*/ 	.word	0x0001a550


	//   ....[176]....
        /*0ae4*/ 	.word	0x0001a5e0


	//   ....[177]....
        /*0ae8*/ 	.word	0x0001a6b0


	//   ....[178]....
        /*0aec*/ 	.word	0x0001a740


	//   ....[179]....
        /*0af0*/ 	.word	0x0001a7d0


	//   ....[180]....
        /*0af4*/ 	.word	0x0001a870


	//   ....[181]....
        /*0af8*/ 	.word	0x0001a900


	//   ....[182]....
        /*0afc*/ 	.word	0x0001a9a0


	//   ....[183]....
        /*0b00*/ 	.word	0x0001aa30


	//   ....[184]....
        /*0b04*/ 	.word	0x0001aad0


	//   ....[185]....
        /*0b08*/ 	.word	0x0001ab60


	//   ....[186]....
        /*0b0c*/ 	.word	0x0001ac00


	//   ....[187]....
        /*0b10*/ 	.word	0x0001ac90


	//   ....[188]....
        /*0b14*/ 	.word	0x0001ad30


	//   ....[189]....
        /*0b18*/ 	.word	0x0001adc0


	//   ....[190]....
        /*0b1c*/ 	.word	0x0001ae60


	//   ....[191]....
        /*0b20*/ 	.word	0x0001aef0


	//   ....[192]....
        /*0b24*/ 	.word	0x0001af90


	//   ....[193]....
        /*0b28*/ 	.word	0x0001b020


	//   ....[194]....
        /*0b2c*/ 	.word	0x0001b0c0


	//   ....[195]....
        /*0b30*/ 	.word	0x0001b150


	//   ....[196]....
        /*0b34*/ 	.word	0x0001b1f0


	//   ....[197]....
        /*0b38*/ 	.word	0x0001b280


	//   ....[198]....
        /*0b3c*/ 	.word	0x0001b320


	//   ....[199]....
        /*0b40*/ 	.word	0x0001b3b0


	//   ....[200]....
        /*0b44*/ 	.word	0x0001b450


	//   ....[201]....
        /*0b48*/ 	.word	0x0001b4e0


	//   ....[202]....
        /*0b4c*/ 	.word	0x0001b580


	//   ....[203]....
        /*0b50*/ 	.word	0x0001b610


	//   ....[204]....
        /*0b54*/ 	.word	0x0001b6b0


	//   ....[205]....
        /*0b58*/ 	.word	0x0001b740


	//   ....[206]....
        /*0b5c*/ 	.word	0x0001b7e0


	//   ....[207]....
        /*0b60*/ 	.word	0x0001b870


	//   ....[208]....
        /*0b64*/ 	.word	0x0001b910


	//   ....[209]....
        /*0b68*/ 	.word	0x0001b9a0


	//   ....[210]....
        /*0b6c*/ 	.word	0x0001ba40


	//   ....[211]....
        /*0b70*/ 	.word	0x0001bad0


	//   ....[212]....
        /*0b74*/ 	.word	0x0001bb70


	//   ....[213]....
        /*0b78*/ 	.word	0x0001bc00


	//   ....[214]....
        /*0b7c*/ 	.word	0x0001bca0


	//   ....[215]....
        /*0b80*/ 	.word	0x0001bd30


	//   ....[216]....
        /*0b84*/ 	.word	0x0001bdd0


	//   ....[217]....
        /*0b88*/ 	.word	0x0001be60


	//   ....[218]....
        /*0b8c*/ 	.word	0x0001bf40


	//   ....[219]....
        /*0b90*/ 	.word	0x0001c000


	//   ....[220]....
        /*0b94*/ 	.word	0x0001c090


	//   ....[221]....
        /*0b98*/ 	.word	0x0001c150


	//   ....[222]....
        /*0b9c*/ 	.word	0x0001c1e0


	//   ....[223]....
        /*0ba0*/ 	.word	0x0001c270


	//   ....[224]....
        /*0ba4*/ 	.word	0x0001c310


	//   ....[225]....
        /*0ba8*/ 	.word	0x0001c3a0


	//   ....[226]....
        /*0bac*/ 	.word	0x0001c440


	//   ....[227]....
        /*0bb0*/ 	.word	0x0001c4d0


	//   ....[228]....
        /*0bb4*/ 	.word	0x0001c570


	//   ....[229]....
        /*0bb8*/ 	.word	0x0001c600


	//   ....[230]....
        /*0bbc*/ 	.word	0x0001c6a0


	//   ....[231]....
        /*0bc0*/ 	.word	0x0001c730


	//   ....[232]....
        /*0bc4*/ 	.word	0x0001c7d0


	//   ....[233]....
        /*0bc8*/ 	.word	0x0001c860


	//   ....[234]....
        /*0bcc*/ 	.word	0x0001c900


	//   ....[235]....
        /*0bd0*/ 	.word	0x0001c990


	//   ....[236]....
        /*0bd4*/ 	.word	0x0001ca30


	//   ....[237]....
        /*0bd8*/ 	.word	0x0001cac0


	//   ....[238]....
        /*0bdc*/ 	.word	0x0001cb60


	//   ....[239]....
        /*0be0*/ 	.word	0x0001cbf0


	//   ....[240]....
        /*0be4*/ 	.word	0x0001cc90


	//   ....[241]....
        /*0be8*/ 	.word	0x0001cd20


	//   ....[242]....
        /*0bec*/ 	.word	0x0001cdc0


	//   ....[243]....
        /*0bf0*/ 	.word	0x0001ce50


	//   ....[244]....
        /*0bf4*/ 	.word	0x0001cef0


	//   ....[245]....
        /*0bf8*/ 	.word	0x0001cf80


	//   ....[246]....
        /*0bfc*/ 	.word	0x0001d020


	//   ....[247]....
        /*0c00*/ 	.word	0x0001d0b0


	//   ....[248]....
        /*0c04*/ 	.word	0x0001d150


	//   ....[249]....
        /*0c08*/ 	.word	0x0001d1e0


	//   ....[250]....
        /*0c0c*/ 	.word	0x0001d280


	//   ....[251]....
        /*0c10*/ 	.word	0x0001d310


	//   ....[252]....
        /*0c14*/ 	.word	0x0001d3b0


	//   ....[253]....
        /*0c18*/ 	.word	0x0001d440


	//   ....[254]....
        /*0c1c*/ 	.word	0x0001d4e0


	//   ....[255]....
        /*0c20*/ 	.word	0x0001d570


	//   ....[0]....
        /*0c24*/ 	.word	0x0001d610


	//   ....[1]....
        /*0c28*/ 	.word	0x0001d6a0


	//   ....[2]....
        /*0c2c*/ 	.word	0x0001d740


	//   ....[3]....
        /*0c30*/ 	.word	0x0001d7d0


	//   ....[4]....
        /*0c34*/ 	.word	0x0001d870


	//   ....[5]....
        /*0c38*/ 	.word	0x0001d900


	//   ....[6]....
        /*0c3c*/ 	.word	0x0001d9a0


	//   ....[7]....
        /*0c40*/ 	.word	0x0001da30


	//   ....[8]....
        /*0c44*/ 	.word	0x0001db10


	//   ....[9]....
        /*0c48*/ 	.word	0x0001dba0


	//   ....[10]....
        /*0c4c*/ 	.word	0x0001dc30


	//   ....[11]....
        /*0c50*/ 	.word	0x0001dcd0


	//   ....[12]....
        /*0c54*/ 	.word	0x0001dd60


	//   ....[13]....
        /*0c58*/ 	.word	0x0001de00


	//   ....[14]....
        /*0c5c*/ 	.word	0x0001de90


	//   ....[15]....
        /*0c60*/ 	.word	0x0001df30


	//   ....[16]....
        /*0c64*/ 	.word	0x0001dfc0


	//   ....[17]....
        /*0c68*/ 	.word	0x0001e060


	//   ....[18]....
        /*0c6c*/ 	.word	0x0001e0f0


	//   ....[19]....
        /*0c70*/ 	.word	0x0001e190


	//   ....[20]....
        /*0c74*/ 	.word	0x0001e220


	//   ....[21]....
        /*0c78*/ 	.word	0x0001e2c0


	//   ....[22]....
        /*0c7c*/ 	.word	0x0001e350


	//   ....[23]....
        /*0c80*/ 	.word	0x0001e3f0


	//   ....[24]....
        /*0c84*/ 	.word	0x0001e480


	//   ....[25]....
        /*0c88*/ 	.word	0x0001e520


	//   ....[26]....
        /*0c8c*/ 	.word	0x0001e5b0


	//   ....[27]....
        /*0c90*/ 	.word	0x0001e650


	//   ....[28]....
        /*0c94*/ 	.word	0x0001e6e0


	//   ....[29]....
        /*0c98*/ 	.word	0x0001e780


	//   ....[30]....
        /*0c9c*/ 	.word	0x0001e810


	//   ....[31]....
        /*0ca0*/ 	.word	0x0001e8b0


	//   ....[32]....
        /*0ca4*/ 	.word	0x0001e940


	//   ....[33]....
        /*0ca8*/ 	.word	0x0001e9e0


	//   ....[34]....
        /*0cac*/ 	.word	0x0001ea70


	//   ....[35]....
        /*0cb0*/ 	.word	0x0001eb10


	//   ....[36]....
        /*0cb4*/ 	.word	0x0001eba0


	//   ....[37]....
        /*0cb8*/ 	.word	0x0001ec40


	//   ....[38]....
        /*0cbc*/ 	.word	0x0001ecd0


	//   ....[39]....
        /*0cc0*/ 	.word	0x0001ed70


	//   ....[40]....
        /*0cc4*/ 	.word	0x0001ee00


	//   ....[41]....
        /*0cc8*/ 	.word	0x0001eea0


	//   ....[42]....
        /*0ccc*/ 	.word	0x0001ef30


	//   ....[43]....
        /*0cd0*/ 	.word	0x0001efd0


	//   ....[44]....
        /*0cd4*/ 	.word	0x0001f060


	//   ....[45]....
        /*0cd8*/ 	.word	0x0001f100


	//   ....[46]....
        /*0cdc*/ 	.word	0x0001f190


	//   ....[47]....
        /*0ce0*/ 	.word	0x0001f230


	//   ....[48]....
        /*0ce4*/ 	.word	0x0001f2c0


	//   ....[49]....
        /*0ce8*/ 	.word	0x0001f3a0


	//   ....[50]....
        /*0cec*/ 	.word	0x0001f450


	//   ....[51]....
        /*0cf0*/ 	.word	0x0001f4e0


	//   ....[52]....
        /*0cf4*/ 	.word	0x0001f5a0


	//   ....[53]....
        /*0cf8*/ 	.word	0x0001f6c0


	//   ....[54]....
        /*0cfc*/ 	.word	0x0001f770


	//   ....[55]....
        /*0d00*/ 	.word	0x0001f850


	//   ....[56]....
        /*0d04*/ 	.word	0x0001f8f0


	//   ....[57]....
        /*0d08*/ 	.word	0x0001f980


	//   ....[58]....
        /*0d0c*/ 	.word	0x0001fa50


	//   ....[59]....
        /*0d10*/ 	.word	0x0001fae0


	//   ....[60]....
        /*0d14*/ 	.word	0x0001fb70


	//   ....[61]....
        /*0d18*/ 	.word	0x0001fc10


	//   ....[62]....
        /*0d1c*/ 	.word	0x0001fca0


	//   ....[63]....
        /*0d20*/ 	.word	0x0001fd40


	//   ....[64]....
        /*0d24*/ 	.word	0x0001fdd0


	//   ....[65]....
        /*0d28*/ 	.word	0x0001fe70


	//   ....[66]....
        /*0d2c*/ 	.word	0x0001ff00


	//   ....[67]....
        /*0d30*/ 	.word	0x0001ffa0


	//   ....[68]....
        /*0d34*/ 	.word	0x00020030


	//   ....[69]....
        /*0d38*/ 	.word	0x000200d0


	//   ....[70]....
        /*0d3c*/ 	.word	0x00020160


	//   ....[71]....
        /*0d40*/ 	.word	0x00020200


	//   ....[72]....
        /*0d44*/ 	.word	0x00020290


	//   ....[73]....
        /*0d48*/ 	.word	0x00020330


	//   ....[74]....
        /*0d4c*/ 	.word	0x000203c0


	//   ....[75]....
        /*0d50*/ 	.word	0x00020460


	//   ....[76]....
        /*0d54*/ 	.word	0x000204f0


	//   ....[77]....
        /*0d58*/ 	.word	0x00020590


	//   ....[78]....
        /*0d5c*/ 	.word	0x00020620


	//   ....[79]....
        /*0d60*/ 	.word	0x000206c0


	//   ....[80]....
        /*0d64*/ 	.word	0x00020750


	//   ....[81]....
        /*0d68*/ 	.word	0x000207f0


	//   ....[82]....
        /*0d6c*/ 	.word	0x00020880


	//   ....[83]....
        /*0d70*/ 	.word	0x00020920


	//   ....[84]....
        /*0d74*/ 	.word	0x000209b0


	//   ....[85]....
        /*0d78*/ 	.word	0x00020a50


	//   ....[86]....
        /*0d7c*/ 	.word	0x00020ae0


	//   ....[87]....
        /*0d80*/ 	.word	0x00020b80


	//   ....[88]....
        /*0d84*/ 	.word	0x00020c10


	//   ....[89]....
        /*0d88*/ 	.word	0x00020cb0


	//   ....[90]....
        /*0d8c*/ 	.word	0x00020d40


	//   ....[91]....
        /*0d90*/ 	.word	0x00020de0


	//   ....[92]....
        /*0d94*/ 	.word	0x00020e70


	//   ....[93]....
        /*0d98*/ 	.word	0x00020f10


	//   ....[94]....
        /*0d9c*/ 	.word	0x00020fa0


	//   ....[95]....
        /*0da0*/ 	.word	0x00021040


	//   ....[96]....
        /*0da4*/ 	.word	0x000210d0


	//   ....[97]....
        /*0da8*/ 	.word	0x00021170


	//   ....[98]....
        /*0dac*/ 	.word	0x00021200


	//   ....[99]....
        /*0db0*/ 	.word	0x000212e0


	//   ....[100]....
        /*0db4*/ 	.word	0x000213a0


	//   ....[101]....
        /*0db8*/ 	.word	0x00021430


	//   ....[102]....
        /*0dbc*/ 	.word	0x000214f0


	//   ....[103]....
        /*0dc0*/ 	.word	0x00021580


	//   ....[104]....
        /*0dc4*/ 	.word	0x00021610


	//   ....[105]....
        /*0dc8*/ 	.word	0x000216b0


	//   ....[106]....
        /*0dcc*/ 	.word	0x00021740


	//   ....[107]....
        /*0dd0*/ 	.word	0x000217e0


	//   ....[108]....
        /*0dd4*/ 	.word	0x00021870


	//   ....[109]....
        /*0dd8*/ 	.word	0x00021910


	//   ....[110]....
        /*0ddc*/ 	.word	0x000219a0


	//   ....[111]....
        /*0de0*/ 	.word	0x00021a40


	//   ....[112]....
        /*0de4*/ 	.word	0x00021ad0


	//   ....[113]....
        /*0de8*/ 	.word	0x00021b70


	//   ....[114]....
        /*0dec*/ 	.word	0x00021c00


	//   ....[115]....
        /*0df0*/ 	.word	0x00021ca0


	//   ....[116]....
        /*0df4*/ 	.word	0x00021d30


	//   ....[117]....
        /*0df8*/ 	.word	0x00021dd0


	//   ....[118]....
        /*0dfc*/ 	.word	0x00021e60


	//   ....[119]....
        /*0e00*/ 	.word	0x00021f00


	//   ....[120]....
        /*0e04*/ 	.word	0x00021f90


	//   ....[121]....
        /*0e08*/ 	.word	0x00022030


	//   ....[122]....
        /*0e0c*/ 	.word	0x000220c0


	//   ....[123]....
        /*0e10*/ 	.word	0x00022160


	//   ....[124]....
        /*0e14*/ 	.word	0x000221f0


	//   ....[125]....
        /*0e18*/ 	.word	0x00022290


	//   ....[126]....
        /*0e1c*/ 	.word	0x00022320


	//   ....[127]....
        /*0e20*/ 	.word	0x000223c0


	//   ....[128]....
        /*0e24*/ 	.word	0x00022450


	//   ....[129]....
        /*0e28*/ 	.word	0x000224f0


	//   ....[130]....
        /*0e2c*/ 	.word	0x00022580


	//   ....[131]....
        /*0e30*/ 	.word	0x00022620


	//   ....[132]....
        /*0e34*/ 	.word	0x000226b0


	//   ....[133]....
        /*0e38*/ 	.word	0x00022750


	//   ....[134]....
        /*0e3c*/ 	.word	0x000227e0


	//   ....[135]....
        /*0e40*/ 	.word	0x00022880


	//   ....[136]....
        /*0e44*/ 	.word	0x00022910


	//   ....[137]....
        /*0e48*/ 	.word	0x000229b0


	//   ....[138]....
        /*0e4c*/ 	.word	0x00022a40


	//   ....[139]....
        /*0e50*/ 	.word	0x00022ae0


	//   ....[140]....
        /*0e54*/ 	.word	0x00022b70


	//   ....[141]....
        /*0e58*/ 	.word	0x00022c10


	//   ....[142]....
        /*0e5c*/ 	.word	0x00022ca0


	//   ....[143]....
        /*0e60*/ 	.word	0x00022d40


	//   ....[144]....
        /*0e64*/ 	.word	0x00022dd0


	//   ....[145]....
        /*0e68*/ 	.word	0x00022eb0


	//   ....[146]....
        /*0e6c*/ 	.word	0x00022f40


	//   ....[147]....
        /*0e70*/ 	.word	0x00022fd0


	//   ....[148]....
        /*0e74*/ 	.word	0x00023070


	//   ....[149]....
        /*0e78*/ 	.word	0x00023100


	//   ....[150]....
        /*0e7c*/ 	.word	0x000231a0


	//   ....[151]....
        /*0e80*/ 	.word	0x00023230


	//   ....[152]....
        /*0e84*/ 	.word	0x000232d0


	//   ....[153]....
        /*0e88*/ 	.word	0x00023360


	//   ....[154]....
        /*0e8c*/ 	.word	0x00023400


	//   ....[155]....
        /*0e90*/ 	.word	0x00023490


	//   ....[156]....
        /*0e94*/ 	.word	0x00023530


	//   ....[157]....
        /*0e98*/ 	.word	0x000235c0


	//   ....[158]....
        /*0e9c*/ 	.word	0x00023660


	//   ....[159]....
        /*0ea0*/ 	.word	0x000236f0


	//   ....[160]....
        /*0ea4*/ 	.word	0x00023790


	//   ....[161]....
        /*0ea8*/ 	.word	0x00023820


	//   ....[162]....
        /*0eac*/ 	.word	0x000238c0


	//   ....[163]....
        /*0eb0*/ 	.word	0x00023950


	//   ....[164]....
        /*0eb4*/ 	.word	0x000239f0


	//   ....[165]....
        /*0eb8*/ 	.word	0x00023a80


	//   ....[166]....
        /*0ebc*/ 	.word	0x00023b20


	//   ....[167]....
        /*0ec0*/ 	.word	0x00023bb0


	//   ....[168]....
        /*0ec4*/ 	.word	0x00023c50


	//   ....[169]....
        /*0ec8*/ 	.word	0x00023ce0


	//   ....[170]....
        /*0ecc*/ 	.word	0x00023d80


	//   ....[171]....
        /*0ed0*/ 	.word	0x00023e10


	//   ....[172]....
        /*0ed4*/ 	.word	0x00023eb0


	//   ....[173]....
        /*0ed8*/ 	.word	0x00023f40


	//   ....[174]....
        /*0edc*/ 	.word	0x00023fe0


	//   ....[175]....
        /*0ee0*/ 	.word	0x00024070


	//   ....[176]....
        /*0ee4*/ 	.word	0x00024110


	//   ....[177]....
        /*0ee8*/ 	.word	0x000241a0


	//   ....[178]....
        /*0eec*/ 	.word	0x00024240


	//   ....[179]....
        /*0ef0*/ 	.word	0x000242d0


	//   ....[180]....
        /*0ef4*/ 	.word	0x00024370


	//   ....[181]....
        /*0ef8*/ 	.word	0x00024400


	//   ....[182]....
        /*0efc*/ 	.word	0x000244a0


	//   ....[183]....
        /*0f00*/ 	.word	0x00024530


	//   ....[184]....
        /*0f04*/ 	.word	0x000245d0


	//   ....[185]....
        /*0f08*/ 	.word	0x00024660


	//   ....[186]....
        /*0f0c*/ 	.word	0x00024740


	//   ....[187]....
        /*0f10*/ 	.word	0x000247f0


	//   ....[188]....
        /*0f14*/ 	.word	0x00024880


	//   ....[189]....
        /*0f18*/ 	.word	0x00024940


	//   ....[190]....
        /*0f1c*/ 	.word	0x00024a60


	//   ....[191]....
        /*0f20*/ 	.word	0x00024b30


	//   ....[192]....
        /*0f24*/ 	.word	0x00024c10


	//   ....[193]....
        /*0f28*/ 	.word	0x00024cc0


	//   ....[194]....
        /*0f2c*/ 	.word	0x00024d50


	//   ....[195]....
        /*0f30*/ 	.word	0x00024e20


	//   ....[196]....
        /*0f34*/ 	.word	0x00024ec0


	//   ....[197]....
        /*0f38*/ 	.word	0x00024f50


	//   ....[198]....
        /*0f3c*/ 	.word	0x00024ff0


	//   ....[199]....
        /*0f40*/ 	.word	0x00025080


	//   ....[200]....
        /*0f44*/ 	.word	0x00025120


	//   ....[201]....
        /*0f48*/ 	.word	0x000251b0


	//   ....[202]....
        /*0f4c*/ 	.word	0x00025250


	//   ....[203]....
        /*0f50*/ 	.word	0x000252e0


	//   ....[204]....
        /*0f54*/ 	.word	0x00025380


	//   ....[205]....
        /*0f58*/ 	.word	0x00025410


	//   ....[206]....
        /*0f5c*/ 	.word	0x000254b0


	//   ....[207]....
        /*0f60*/ 	.word	0x00025540


	//   ....[208]....
        /*0f64*/ 	.word	0x000255e0


	//   ....[209]....
        /*0f68*/ 	.word	0x00025670


	//   ....[210]....
        /*0f6c*/ 	.word	0x00025710


	//   ....[211]....
        /*0f70*/ 	.word	0x000257a0


	//   ....[212]....
        /*0f74*/ 	.word	0x00025840


	//   ....[213]....
        /*0f78*/ 	.word	0x000258d0


	//   ....[214]....
        /*0f7c*/ 	.word	0x00025970


	//   ....[215]....
        /*0f80*/ 	.word	0x00025a00


	//   ....[216]....
        /*0f84*/ 	.word	0x00025aa0


	//   ....[217]....
        /*0f88*/ 	.word	0x00025b30


	//   ....[218]....
        /*0f8c*/ 	.word	0x00025bd0


	//   ....[219]....
        /*0f90*/ 	.word	0x00025c60


	//   ....[220]....
        /*0f94*/ 	.word	0x00025d00


	//   ....[221]....
        /*0f98*/ 	.word	0x00025d90


	//   ....[222]....
        /*0f9c*/ 	.word	0x00025e30


	//   ....[223]....
        /*0fa0*/ 	.word	0x00025ec0


	//   ....[224]....
        /*0fa4*/ 	.word	0x00025f60


	//   ....[225]....
        /*0fa8*/ 	.word	0x00025ff0


	//   ....[226]....
        /*0fac*/ 	.word	0x00026090


	//   ....[227]....
        /*0fb0*/ 	.word	0x00026120


	//   ....[228]....
        /*0fb4*/ 	.word	0x000261c0


	//   ....[229]....
        /*0fb8*/ 	.word	0x00026250


	//   ....[230]....
        /*0fbc*/ 	.word	0x000262f0


	//   ....[231]....
        /*0fc0*/ 	.word	0x00026380


	//   ....[232]....
        /*0fc4*/ 	.word	0x00026420


	//   ....[233]....
        /*0fc8*/ 	.word	0x000264b0


	//   ....[234]....
        /*0fcc*/ 	.word	0x00026550


	//   ....[235]....
        /*0fd0*/ 	.word	0x000265e0


	//   ....[236]....
        /*0fd4*/ 	.word	0x000266c0


	//   ....[237]....
        /*0fd8*/ 	.word	0x00026790


	//   ....[238]....
        /*0fdc*/ 	.word	0x00026820


	//   ....[239]....
        /*0fe0*/ 	.word	0x00026900


	//   ....[240]....
        /*0fe4*/ 	.word	0x000269a0


	//   ....[241]....
        /*0fe8*/ 	.word	0x00026a30


	//   ....[242]....
        /*0fec*/ 	.word	0x00026ad0


	//   ....[243]....
        /*0ff0*/ 	.word	0x00026b60


	//   ....[244]....
        /*0ff4*/ 	.word	0x00026c00


	//   ....[245]....
        /*0ff8*/ 	.word	0x00026c90


	//   ....[246]....
        /*0ffc*/ 	.word	0x00026d30


	//   ....[247]....
        /*1000*/ 	.word	0x00026dc0


	//   ....[248]....
        /*1004*/ 	.word	0x00026e60


	//   ....[249]....
        /*1008*/ 	.word	0x00026ef0


	//   ....[250]....
        /*100c*/ 	.word	0x00026f90


	//   ....[251]....
        /*1010*/ 	.word	0x00027020


	//   ....[252]....
        /*1014*/ 	.word	0x000270c0


	//   ....[253]....
        /*1018*/ 	.word	0x00027150


	//   ....[254]....
        /*101c*/ 	.word	0x000271f0


	//   ....[255]....
        /*1020*/ 	.word	0x00027280


	//   ....[0]....
        /*1024*/ 	.word	0x00027320


	//   ....[1]....
        /*1028*/ 	.word	0x000273b0


	//   ....[2]....
        /*102c*/ 	.word	0x00027450


	//   ....[3]....
        /*1030*/ 	.word	0x000274e0


	//   ....[4]....
        /*1034*/ 	.word	0x00027580


	//   ....[5]....
        /*1038*/ 	.word	0x00027610


	//   ....[6]....
        /*103c*/ 	.word	0x000276b0


	//   ....[7]....
        /*1040*/ 	.word	0x00027740


	//   ....[8]....
        /*1044*/ 	.word	0x000277e0


	//   ....[9]....
        /*1048*/ 	.word	0x00027870


	//   ....[10]....
        /*104c*/ 	.word	0x00027910


	//   ....[11]....
        /*1050*/ 	.word	0x000279a0


	//   ....[12]....
        /*1054*/ 	.word	0x00027a40


	//   ....[13]....
        /*1058*/ 	.word	0x00027ad0


	//   ....[14]....
        /*105c*/ 	.word	0x00027b70


	//   ....[15]....
        /*1060*/ 	.word	0x00027c00


	//   ....[16]....
        /*1064*/ 	.word	0x00027ca0


	//   ....[17]....
        /*1068*/ 	.word	0x00027d30


	//   ....[18]....
        /*106c*/ 	.word	0x00027dd0


	//   ....[19]....
        /*1070*/ 	.word	0x00027e60


	//   ....[20]....
        /*1074*/ 	.word	0x00027f00


	//   ....[21]....
        /*1078*/ 	.word	0x00027f90


	//   ....[22]....
        /*107c*/ 	.word	0x00028030


	//   ....[23]....
        /*1080*/ 	.word	0x000280c0


	//   ....[24]....
        /*1084*/ 	.word	0x00028160


	//   ....[25]....
        /*1088*/ 	.word	0x000281f0


	//   ....[26]....
        /*108c*/ 	.word	0x000282d0


	//   ....[27]....
        /*1090*/ 	.word	0x00028370


	//   ....[28]....
        /*1094*/ 	.word	0x00028400


	//   ....[29]....
        /*1098*/ 	.word	0x000284a0


	//   ....[30]....
        /*109c*/ 	.word	0x00028530


	//   ....[31]....
        /*10a0*/ 	.word	0x000285d0


	//   ....[32]....
        /*10a4*/ 	.word	0x00028660


	//   ....[33]....
        /*10a8*/ 	.word	0x00028700


	//   ....[34]....
        /*10ac*/ 	.word	0x00028790


	//   ....[35]....
        /*10b0*/ 	.word	0x00028830


	//   ....[36]....
        /*10b4*/ 	.word	0x000288c0


	//   ....[37]....
        /*10b8*/ 	.word	0x00028960


	//   ....[38]....
        /*10bc*/ 	.word	0x000289f0


	//   ....[39]....
        /*10c0*/ 	.word	0x00028a90


	//   ....[40]....
        /*10c4*/ 	.word	0x00028b20


	//   ....[41]....
        /*10c8*/ 	.word	0x00028bc0


	//   ....[42]....
        /*10cc*/ 	.word	0x00028c50


	//   ....[43]....
        /*10d0*/ 	.word	0x00028cf0


	//   ....[44]....
        /*10d4*/ 	.word	0x00028d80


	//   ....[45]....
        /*10d8*/ 	.word	0x00028e20


	//   ....[46]....
        /*10dc*/ 	.word	0x00028eb0


	//   ....[47]....
        /*10e0*/ 	.word	0x00028f50


	//   ....[48]....
        /*10e4*/ 	.word	0x00028fe0


	//   ....[49]....
        /*10e8*/ 	.word	0x00029080


	//   ....[50]....
        /*10ec*/ 	.word	0x00029110


	//   ....[51]....
        /*10f0*/ 	.word	0x000291b0


	//   ....[52]....
        /*10f4*/ 	.word	0x00029240


	//   ....[53]....
        /*10f8*/ 	.word	0x000292e0


	//   ....[54]....
        /*10fc*/ 	.word	0x00029370


	//   ....[55]....
        /*1100*/ 	.word	0x00029410


	//   ....[56]....
        /*1104*/ 	.word	0x000294a0


	//   ....[57]....
        /*1108*/ 	.word	0x00029540


	//   ....[58]....
        /*110c*/ 	.word	0x000295d0


	//   ....[59]....
        /*1110*/ 	.word	0x00029670


	//   ....[60]....
        /*1114*/ 	.word	0x00029700


	//   ....[61]....
        /*1118*/ 	.word	0x000297a0


	//   ....[62]....
        /*111c*/ 	.word	0x00029830


	//   ....[63]....
        /*1120*/ 	.word	0x000298d0


	//   ....[64]....
        /*1124*/ 	.word	0x00029960


	//   ....[65]....
        /*1128*/ 	.word	0x00029a00


	//   ....[66]....
        /*112c*/ 	.word	0x00029a90


	//   ....[67]....
        /*1130*/ 	.word	0x00029b70


	//   ....[68]....
        /*1134*/ 	.word	0x00029c30


	//   ....[69]....
        /*1138*/ 	.word	0x00029cc0


	//   ....[70]....
        /*113c*/ 	.word	0x00029d80


	//   ....[71]....
        /*1140*/ 	.word	0x00029e80


	//   ....[72]....
        /*1144*/ 	.word	0x00029f20


	//----- nvinfo : EIATTR_MBARRIER_INSTR_OFFSETS
	.align		4
.L_40:
        /*1148*/ 	.byte	0x04, 0x39
        /*114a*/ 	.short	(.L_42 - .L_41)


	//   ....[0]....
.L_41:
        /*114c*/ 	.word	0x000001a0
        /*1150*/ 	.word	0x000000ff
        /*1154*/ 	.word	0x00000000
        /*1158*/ 	.short	0x0100
        /*115a*/ 	.byte	0x06
	.zero		1


	//   ....[1]....
        /*115c*/ 	.word	0x000001c0
        /*1160*/ 	.word	0x00000019
        /*1164*/ 	.word	0x00000000
        /*1168*/ 	.short	0x0108
        /*116a*/ 	.byte	0xff
	.zero		1


	//   ....[2]....
        /*116c*/ 	.word	0x00005390
        /*1170*/ 	.word	0x00000019
        /*1174*/ 	.word	0x00000000
        /*1178*/ 	.short	0x0106
        /*117a*/ 	.byte	0xff
	.zero		1


	//   ....[3]....
        /*117c*/ 	.word	0x000053c0
        /*1180*/ 	.word	0x00000019
        /*1184*/ 	.word	0x00000000
        /*1188*/ 	.short	0x0106
        /*118a*/ 	.byte	0xff
	.zero		1


	//   ....[4]....
        /*118c*/ 	.word	0x00005530
        /*1190*/ 	.word	0x00000019
        /*1194*/ 	.word	0x00000000
        /*1198*/ 	.short	0x0101
        /*119a*/ 	.byte	0xff
	.zero		1


	//   ....[5]....
        /*119c*/ 	.word	0x00005560
        /*11a0*/ 	.word	0x00000019
        /*11a4*/ 	.word	0x00000000
        /*11a8*/ 	.short	0x0108
        /*11aa*/ 	.byte	0xff
	.zero		1


	//   ....[6]....
        /*11ac*/ 	.word	0x0000a740
        /*11b0*/ 	.word	0x00000018
        /*11b4*/ 	.word	0x00000000
        /*11b8*/ 	.short	0x0106
        /*11ba*/ 	.byte	0xff
	.zero		1


	//   ....[7]....
        /*11bc*/ 	.word	0x0000a770
        /*11c0*/ 	.word	0x00000018
        /*11c4*/ 	.word	0x00000000
        /*11c8*/ 	.short	0x0106
        /*11ca*/ 	.byte	0xff
	.zero		1


	//   ....[8]....
        /*11cc*/ 	.word	0x0000a910
        /*11d0*/ 	.word	0x00000018
        /*11d4*/ 	.word	0x00000000
        /*11d8*/ 	.short	0x0101
        /*11da*/ 	.byte	0xff
	.zero		1


	//   ....[9]....
        /*11dc*/ 	.word	0x0000a940
        /*11e0*/ 	.word	0x00000018
        /*11e4*/ 	.word	0x00000000
        /*11e8*/ 	.short	0x0108
        /*11ea*/ 	.byte	0xff
	.zero		1


	//   ....[10]....
        /*11ec*/ 	.word	0x0000faf0
        /*11f0*/ 	.word	0x00000019
        /*11f4*/ 	.word	0x00000000
        /*11f8*/ 	.short	0x0106
        /*11fa*/ 	.byte	0xff
	.zero		1


	//   ....[11]....
        /*11fc*/ 	.word	0x0000fb20
        /*1200*/ 	.word	0x00000019
        /*1204*/ 	.word	0x00000000
        /*1208*/ 	.short	0x0106
        /*120a*/ 	.byte	0xff
	.zero		1


	//   ....[12]....
        /*120c*/ 	.word	0x0000fcc0
        /*1210*/ 	.word	0x00000019
        /*1214*/ 	.word	0x00000000
        /*1218*/ 	.short	0x0101
        /*121a*/ 	.byte	0xff
	.zero		1


	//   ....[13]....
        /*121c*/ 	.word	0x0000fcf0
        /*1220*/ 	.word	0x00000019
        /*1224*/ 	.word	0x00000000
        /*1228*/ 	.short	0x0108
        /*122a*/ 	.byte	0xff
	.zero		1


	//   ....[14]....
        /*122c*/ 	.word	0x00014ea0
        /*1230*/ 	.word	0x00000018
        /*1234*/ 	.word	0x00000000
        /*1238*/ 	.short	0x0106
        /*123a*/ 	.byte	0xff
	.zero		1


	//   ....[15]....
        /*123c*/ 	.word	0x00014ed0
        /*1240*/ 	.word	0x00000018
        /*1244*/ 	.word	0x00000000
        /*1248*/ 	.short	0x0106
        /*124a*/ 	.byte	0xff
	.zero		1


	//   ....[16]....
        /*124c*/ 	.word	0x00015070
        /*1250*/ 	.word	0x00000018
        /*1254*/ 	.word	0x00000000
        /*1258*/ 	.short	0x0101
        /*125a*/ 	.byte	0xff
	.zero		1


	//   ....[17]....
        /*125c*/ 	.word	0x00015090
        /*1260*/ 	.word	0x00000018
        /*1264*/ 	.word	0x00000000
        /*1268*/ 	.short	0x0108
        /*126a*/ 	.byte	0xff
	.zero		1


	//   ....[18]....
        /*126c*/ 	.word	0x0001a250
        /*1270*/ 	.word	0x00000016
        /*1274*/ 	.word	0x00000000
        /*1278*/ 	.short	0x0106
        /*127a*/ 	.byte	0xff
	.zero		1


	//   ....[19]....
        /*127c*/ 	.word	0x0001a280
        /*1280*/ 	.word	0x00000016
        /*1284*/ 	.word	0x00000000
        /*1288*/ 	.short	0x0106
        /*128a*/ 	.byte	0xff
	.zero		1


	//   ....[20]....
        /*128c*/ 	.word	0x0001a430
        /*1290*/ 	.word	0x00000016
        /*1294*/ 	.word	0x00000000
        /*1298*/ 	.short	0x0101
        /*129a*/ 	.byte	0xff
	.zero		1


	//   ....[21]....
        /*129c*/ 	.word	0x0001a460
        /*12a0*/ 	.word	0x00000016
        /*12a4*/ 	.word	0x00000000
        /*12a8*/ 	.short	0x0108
        /*12aa*/ 	.byte	0xff
	.zero		1


	//   ....[22]....
        /*12ac*/ 	.word	0x0001f620
        /*12b0*/ 	.word	0x00000017
        /*12b4*/ 	.word	0x00000000
        /*12b8*/ 	.short	0x0106
        /*12ba*/ 	.byte	0xff
	.zero		1


	//   ....[23]....
        /*12bc*/ 	.word	0x0001f650
        /*12c0*/ 	.word	0x00000017
        /*12c4*/ 	.word	0x00000000
        /*12c8*/ 	.short	0x0106
        /*12ca*/ 	.byte	0xff
	.zero		1


	//   ....[24]....
        /*12cc*/ 	.word	0x0001f7e0
        /*12d0*/ 	.word	0x00000017
        /*12d4*/ 	.word	0x00000000
        /*12d8*/ 	.short	0x0101
        /*12da*/ 	.byte	0xff
	.zero		1


	//   ....[25]....
        /*12dc*/ 	.word	0x0001f810
        /*12e0*/ 	.word	0x00000017
        /*12e4*/ 	.word	0x00000000
        /*12e8*/ 	.short	0x0108
        /*12ea*/ 	.byte	0xff
	.zero		1


	//   ....[26]....
        /*12ec*/ 	.word	0x000249c0
        /*12f0*/ 	.word	0x0000001a
        /*12f4*/ 	.word	0x00000000
        /*12f8*/ 	.short	0x0106
        /*12fa*/ 	.byte	0xff
	.zero		1


	//   ....[27]....
        /*12fc*/ 	.word	0x000249f0
        /*1300*/ 	.word	0x0000001a
        /*1304*/ 	.word	0x00000000
        /*1308*/ 	.short	0x0106
        /*130a*/ 	.byte	0xff
	.zero		1


	//   ....[28]....
        /*130c*/ 	.word	0x00024ba0
        /*1310*/ 	.word	0x0000001a
        /*1314*/ 	.word	0x00000000
        /*1318*/ 	.short	0x0101
        /*131a*/ 	.byte	0xff
	.zero		1


	//   ....[29]....
        /*131c*/ 	.word	0x00024bc0
        /*1320*/ 	.word	0x0000001a
        /*1324*/ 	.word	0x00000000
        /*1328*/ 	.short	0x0108
        /*132a*/ 	.byte	0xff
	.zero		1


	//   ....[30]....
        /*132c*/ 	.word	0x00029e00
        /*1330*/ 	.word	0x00000016
        /*1334*/ 	.word	0x00000000
        /*1338*/ 	.short	0x0106
        /*133a*/ 	.byte	0xff
	.zero		1


	//   ....[31]....
        /*133c*/ 	.word	0x00029e20
        /*1340*/ 	.word	0x00000016
        /*1344*/ 	.word	0x00000000
        /*1348*/ 	.short	0x0106
        /*134a*/ 	.byte	0xff
	.zero		1


	//----- nvinfo : EIATTR_NUM_MBARRIERS
	.align		4
.L_42:
        /*134c*/ 	.byte	0x03, 0x38
        /*134e*/ 	.short	0x0001


	//----- nvinfo : EIATTR_EXIT_INSTR_OFFSETS
	.align		4
        /*1350*/ 	.byte	0x04, 0x1c
        /*1352*/ 	.short	(.L_44 - .L_43)


	//   ....[0]....
.L_43:
        /*1354*/ 	.word	0x00029f30


	//----- nvinfo : EIATTR_SW_WAR
	.align		4
.L_44:
        /*1358*/ 	.byte	0x04, 0x36
        /*135a*/ 	.short	(.L_46 - .L_45)
.L_45:
        /*135c*/ 	.word	0x00000008
.L_46:


//--------------------- .nv.callgraph             --------------------------
	.section	.nv.callgraph,"",@"SHT_CUDA_CALLGRAPH"
	.align	4
	.sectionentsize	8
	.align		4
        /*0000*/ 	.word	0x00000000
	.align		4
        /*0004*/ 	.word	0xffffffff
	.align		4
        /*0008*/ 	.word	index@(_Z19mbarrier_test_case2v)
	.align		4
        /*000c*/ 	.word	index@(vprintf)
	.align		4
        /*0010*/ 	.word	index@(_Z19mbarrier_test_case1v)
	.align		4
        /*0014*/ 	.word	index@(vprintf)
	.align		4
        /*0018*/ 	.word	0x00000000
	.align		4
        /*001c*/ 	.word	0xfffffffe
	.align		4
        /*0020*/ 	.word	0x00000000
	.align		4
        /*0024*/ 	.word	0xfffffffd
	.align		4
        /*0028*/ 	.word	0x00000000
	.align		4
        /*002c*/ 	.word	0xfffffffc


//--------------------- .nv.constant4             --------------------------
	.section	.nv.constant4,"a",@progbits
	.align	8
	.align		8
.nv.constant4:
        /*0000*/ 	.dword	vprintf
	.align		8
        /*0008*/ 	.dword	$str
	.align		8
        /*0010*/ 	.dword	$str$1
	.align		8
        /*0018*/ 	.dword	$str$2
	.align		8
        /*0020*/ 	.dword	$str$3
	.align		8
        /*0028*/ 	.dword	$str$4
	.align		8
        /*0030*/ 	.dword	$str$5
	.align		8
        /*0038*/ 	.dword	$str$6
	.align		8
        /*0040*/ 	.dword	$str$7
	.align		8
        /*0048*/ 	.dword	$str$8
	.align		8
        /*0050*/ 	.dword	$str$9
	.align		8
        /*0058*/ 	.dword	$str$10


//--------------------- .text._Z19mbarrier_test_case2v --------------------------
	.section	.text._Z19mbarrier_test_case2v,"ax",@progbits
	.align	128
        .global         _Z19mbarrier_test_case2v
        .type           _Z19mbarrier_test_case2v,@function
        .size           _Z19mbarrier_test_case2v,(.L_x_3622 - _Z19mbarrier_test_case2v)
        .other          _Z19mbarrier_test_case2v,@"STO_CUDA_ENTRY STV_DEFAULT"
_Z19mbarrier_test_case2v:
.text._Z19mbarrier_test_case2v:
[----:B------:R-:W0:Y:S01]  /*0000*/  LDC R1, c[0x0][0x37c] ;  /* 0x0000df00ff017b82 */ /* 0x000e220000000800 */
[----:B------:R-:W-:Y:S01]  /*0010*/  MOV R18, 0x0 ;  /* 0x0000000000127802 */ /* 0x000fe20000000f00 */
[----:B0-----:R-:W-:Y:S01]  /*0020*/  VIADD R1, R1, 0xffffffe8 ;  /* 0xffffffe801017836 */ /* 0x001fe20000000000 */
[----:B------:R-:W0:Y:S01]  /*0030*/  LDCU UR36, c[0x0][0x2f8] ;  /* 0x00005f00ff2477ac */ /* 0x000e220008000800 */
[----:B------:R-:W-:-:S04]  /*0040*/  CS2R R6, SRZ ;  /* 0x0000000000067805 */ /* 0x000fc8000001ff00 */
[----:B------:R1:W2:Y:S01]  /*0050*/  LDC.64 R2, c[0x4][R18] ;  /* 0x0100000012027b82 */ /* 0x0002a20000000a00 */
[----:B------:R-:W3:Y:S01]  /*0060*/  LDCU.64 UR6, c[0x4][0x38] ;  /* 0x01000700ff0677ac */ /* 0x000ee20008000a00 */
[----:B------:R-:W-:Y:S01]  /*0070*/  R2UR UR4, R1 ;  /* 0x00000000010472ca */ /* 0x000fe200000e0000 */
[----:B------:R-:W4:-:S12]  /*0080*/  LDCU UR37, c[0x0][0x2fc] ;  /* 0x00005f80ff2577ac */ /* 0x000f180008000800 */
[----:B0-----:R-:W-:Y:S01]  /*0090*/  UIADD3 UR36, UP0, UPT, UR4, UR36, URZ ;  /* 0x0000002404247290 */ /* 0x001fe2000ff1e0ff */
[----:B---3--:R-:W-:Y:S02]  /*00a0*/  IMAD.U32 R4, RZ, RZ, UR6 ;  /* 0x00000006ff047e24 */ /* 0x008fe4000f8e00ff */
[----:B------:R-:W-:Y:S01]  /*00b0*/  IMAD.U32 R5, RZ, RZ, UR7 ;  /* 0x00000007ff057e24 */ /* 0x000fe2000f8e00ff */
[----:B-1--4-:R-:W-:-:S12]  /*00c0*/  UIADD3.X UR37, UPT, UPT, URZ, UR37, URZ, UP0, !UPT ;  /* 0x00000025ff257290 */ /* 0x012fd800087fe4ff */
[----:B------:R-:W-:-:S07]  /*00d0*/  LEPC R20, `(.L_x_0) ;  /* 0x000000001014794e */ /* 0x000fce0000000000 */
[----:B--2---:R-:W-:Y:S05]  /*00e0*/  CALL.ABS.NOINC R2 ;  /* 0x0000000002007343 */ /* 0x004fea0003c00000 */
.L_x_0:
[----:B------:R-:W0:Y:S01]  /*00f0*/  S2R R3, SR_CgaCtaId ;  /* 0x0000000000037919 */ /* 0x000e220000008800 */
[----:B------:R-:W-:Y:S01]  /*0100*/  MOV R2, 0x400 ;  /* 0x0000040000027802 */ /* 0x000fe20000000f00 */
[----:B------:R-:W-:Y:S01]  /*0110*/  UMOV UR4, 0x3 ;  /* 0x0000000300047882 */ /* 0x000fe20000000000 */
[----:B------:R1:W2:Y:S01]  /*0120*/  LDC.64 R8, c[0x4][R18] ;  /* 0x0100000012087b82 */ /* 0x0002a20000000a00 */
[----:B------:R-:W-:-:S04]  /*0130*/  UIADD3 UR4, UPT, UPT, -UR4, 0x100000, URZ ;  /* 0x0010000004047890 */ /* 0x000fc8000fffe1ff */
[----:B------:R-:W-:Y:S02]  /*0140*/  USHF.L.U32 UR5, UR4, 0xb, URZ ;  /* 0x0000000b04057899 */ /* 0x000fe400080006ff */
[----:B------:R-:W-:Y:S01]  /*0150*/  USHF.L.U32 UR4, UR4, 0x1, URZ ;  /* 0x0000000104047899 */ /* 0x000fe200080006ff */
[----:B------:R-:W-:Y:S02]  /*0160*/  CS2R R6, SRZ ;  /* 0x0000000000067805 */ /* 0x000fe4000001ff00 */
[----:B0-----:R-:W-:-:S04]  /*0170*/  LEA R2, R3, R2, 0x18 ;  /* 0x0000000203027211 */ /* 0x001fc800078ec0ff */
[----:B------:R-:W-:Y:S01]  /*0180*/  R2UR UR6, R2 ;  /* 0x00000000020672ca */ /* 0x000fe200000e0000 */
[----:B------:R-:W0:-:S12]  /*0190*/  FENCE.VIEW.ASYNC.S ;  /* 0x00000000000073c6 */ /* 0x000e180000000000 */
[----:B0-----:R0:W3:Y:S02]  /*01a0*/  SYNCS.EXCH.64 URZ, [UR6], UR4 ;  /* 0x0000000406ff75b2 */ /* 0x0010e40008000100 */
[----:B0-----:R-:W0:Y:S01]  /*01b0*/  LDCU.64 UR4, c[0x4][0x8] ;  /* 0x01000100ff0477ac */ /* 0x001e220008000a00 */
[----:B---3--:R1:W3:Y:S02]  /*01c0*/  SYNCS.CCTL.IV [R2+URZ] ;  /* 0x00000000020079b1 */ /* 0x0082e400080000ff */
[----:B---3--:R1:W3:Y:S01]  /*01d0*/  LDS.64 R16, [R2] ;  /* 0x0000000002107984 */ /* 0x0082e20000000a00 */
[----:B0-----:R-:W-:Y:S02]  /*01e0*/  IMAD.U32 R4, RZ, RZ, UR4 ;  /* 0x00000004ff047e24 */ /* 0x001fe4000f8e00ff */
[----:B-12---:R-:W-:-:S07]  /*01f0*/  IMAD.U32 R5, RZ, RZ, UR5 ;  /* 0x00000005ff057e24 */ /* 0x006fce000f8e00ff */
[----:B------:R-:W-:-:S07]  /*0200*/  LEPC R20, `(.L_x_1) ;  /* 0x000000001014794e */ /* 0x000fce0000000000 */
[----:B---3--:R-:W-:Y:S05]  /*0210*/  CALL.ABS.NOINC R8 ;  /* 0x0000000008007343 */ /* 0x008fea0003c00000 */
.L_x_1:
[----:B------:R-:W-:-:S04]  /*0220*/  ISETP.GT.U32.AND P0, PT, R16, -0x1, PT ;  /* 0xffffffff1000780c */ /* 0x000fc80003f04070 */
[----:B------:R-:W-:-:S13]  /*0230*/  ISETP.GT.AND.EX P0, PT, R17, -0x1, PT, P0 ;  /* 0xffffffff1100780c */ /* 0x000fda0003f04300 */
[----:B------:R-:W-:Y:S05]  /*0240*/  @P0 BRA `(.L_x_2) ;  /* 0x0000000000200947 */ /* 0x000fea0003800000 */
[----:B------:R-:W0:Y:S01]  /*0250*/  LDC.64 R18, c[0x4][R18] ;  /* 0x0100000012127b82 */ /* 0x000e220000000a00 */
[----:B------:R-:W1:Y:S01]  /*0260*/  LDCU.64 UR4, c[0x4][0x18] ;  /* 0x01000300ff0477ac */ /* 0x000e620008000a00 */
[----:B------:R-:W-:Y:S01]  /*0270*/  CS2R R6, SRZ ;  /* 0x0000000000067805 */ /* 0x000fe2000001ff00 */
[----:B-1----:R-:W-:Y:S02]  /*0280*/  IMAD.U32 R4, RZ, RZ, UR4 ;  /* 0x00000004ff047e24 */ /* 0x002fe4000f8e00ff */
[----:B------:R-:W-:-:S07]  /*0290*/  IMAD.U32 R5, RZ, RZ, UR5 ;  /* 0x00000005ff057e24 */ /* 0x000fce000f8e00ff */
[----:B------:R-:W-:-:S07]  /*02a0*/  LEPC R20, `(.L_x_3) ;  /* 0x000000001014794e */ /* 0x000fce0000000000 */
[----:B0-----:R-:W-:Y:S05]  /*02b0*/  CALL.ABS.NOINC R18 ;  /* 0x0000000012007343 */ /* 0x001fea0003c00000 */
.L_x_3:
[----:B------:R-:W-:Y:S05]  /*02c0*/  BRA `(.L_x_4) ;  /* 0x0000000000207947 */ /* 0x000fea0003800000 */
.L_x_2:
[----:B------:R-:W-:Y:S01]  /*02d0*/  MOV R0, 0x0 ;  /* 0x0000000000007802 */ /* 0x000fe20000000f00 */
[----:B------:R-:W0:Y:S01]  /*02e0*/  LDCU.64 UR4, c[0x4][0x20] ;  /* 0x01000400ff0477ac */ /* 0x000e220008000a00 */
[----:B------:R-:W-:Y:S02]  /*02f0*/  CS2R R6, SRZ ;  /* 0x0000000000067805 */ /* 0x000fe4000001ff00 */
[----:B------:R1:W2:Y:S01]  /*0300*/  LDC.64 R8, c[0x4][R0] ;  /* 0x0100000000087b82 */ /* 0x0002a20000000a00 */
[----:B0-----:R-:W-:Y:S02]  /*0310*/  IMAD.U32 R4, RZ, RZ, UR4 ;  /* 0x00000004ff047e24 */ /* 0x001fe4000f8e00ff */
[----:B-1----:R-:W-:-:S07]  /*0320*/  IMAD.U32 R5, RZ, RZ, UR5 ;  /* 0x00000005ff057e24 */ /* 0x002fce000f8e00ff */
[----:B------:R-:W-:-:S07]  /*0330*/  LEPC R20, `(.L_x_4) ;  /* 0x000000001014794e */ /* 0x000fce0000000000 */
[----:B--2---:R-:W-:Y:S05]  /*0340*/  CALL.ABS.NOINC R8 ;  /* 0x0000000008007343 */ /* 0x004fea0003c00000 */
.L_x_4:
[----:B------:R-:W-:Y:S01]  /*0350*/  SHF.R.U32.HI R0, RZ, 0x1f, R17 ;  /* 0x0000001fff007819 */ /* 0x000fe20000011611 */
[----:B------:R-:W0:Y:S01]  /*0360*/  LDCU.64 UR4, c[0x4][0x30] ;  /* 0x01000600ff0477ac */ /* 0x000e220008000a00 */
[----:B------:R-:W-:Y:S01]  /*0370*/  MOV R22, 0x0 ;  /* 0x0000000000167802 */ /* 0x000fe20000000f00 */
[----:B------:R-:W-:Y:S02]  /*0380*/  IMAD.U32 R19, RZ, RZ, UR36 ;  /* 0x00000024ff137e24 */ /* 0x000fe4000f8e00ff */
[----:B------:R1:W-:Y:S01]  /*0390*/  STL [R1+0x8], R0 ;  /* 0x0000080001007387 */ /* 0x0003e20000100800 */
[----:B------:R1:W2:Y:S02]  /*03a0*/  LDC.64 R8, c[0x4][R22] ;  /* 0x0100000016087b82 */ /* 0x0002a40000000a00 */
[----:B------:R-:W-:-:S05]  /*03b0*/  IADD3 R19, P0, PT, R19, 0x8, RZ ;  /* 0x0000000813137810 */ /* 0x000fca0007f1e0ff */
[----:B------:R-:W-:Y:S02]  /*03c0*/  IMAD.X R18, RZ, RZ, UR37, P0 ;  /* 0x00000025ff127e24 */ /* 0x000fe400080e06ff */
[----:B------:R-:W-:Y:S02]  /*03d0*/  IMAD.MOV.U32 R6, RZ, RZ, R19 ;  /* 0x000000ffff067224 */ /* 0x000fe400078e0013 */
[----:B------:R-:W-:Y:S02]  /*03e0*/  IMAD.MOV.U32 R7, RZ, RZ, R18 ;  /* 0x000000ffff077224 */ /* 0x000fe400078e0012 */
[----:B0-----:R-:W-:Y:S02]  /*03f0*/  IMAD.U32 R4, RZ, RZ, UR4 ;  /* 0x00000004ff047e24 */ /* 0x001fe4000f8e00ff */
[----:B-1----:R-:W-:-:S07]  /*0400*/  IMAD.U32 R5, RZ, RZ, UR5 ;  /* 0x00000005ff057e24 */ /* 0x002fce000f8e00ff */
[----:B------:R-:W-:-:S07]  /*0410*/  LEPC R20, `(.L_x_5) ;  /* 0x000000001014794e */ /* 0x000fce0000000000 */
[----:B--2---:R-:W-:Y:S05]  /*0420*/  CALL.ABS.NOINC R8 ;  /* 0x0000000008007343 */ /* 0x004fea0003c00000 */
.L_x_5:
[----:B------:R-:W-:-:S13]  /*0430*/  LOP3.LUT P0, RZ, R17, 0x40000000, RZ, 0xc0, !PT ;  /* 0x4000000011ff7812 */ /* 0x000fda000780c0ff */
[----:B------:R-:W-:Y:S05]  /*0440*/  @!P0 BRA `(.L_x_6) ;  /* 0x0000000000208947 */ /* 0x000fea0003800000 */
[----:B------:R-:W0:Y:S01]  /*0450*/  LDC.64 R22, c[0x4][R22] ;  /* 0x0100000016167b82 */ /* 0x000e220000000a00 */
[----:B------:R-:W1:Y:S01]  /*0460*/  LDCU.64 UR4, c[0x4][0x18] ;  /* 0x01000300ff0477ac */ /* 0x000e620008000a00 */
[----:B------:R-:W-:Y:S01]  /*0470*/  CS2R R6, SRZ ;  /* 0x0000000000067805 */ /* 0x000fe2000001ff00 */
[----:B-1----:R-:W-:Y:S02]  /*0480*/  IMAD.U32 R4, RZ, RZ, UR4 ;  /* 0x00000004ff047e24 */ /* 0x002fe4000f8e00ff */
[----:B------:R-:W-:-:S07]  /*0490*/  IMAD.U32 R5, RZ, RZ, UR5 ;  /* 0x00000005ff057e24 */ /* 0x000fce000f8e00ff */
[----:B------:R-:W-:-:S07]  /*04a0*/  LEPC R20, `(.L_x_7) ;  /* 0x000000001014794e */ /* 0x000fce0000000000 */
[----:B0-----:R-:W-:Y:S05]  /*04b0*/  CALL.ABS.NOINC R22 ;  /* 0x0000000016007343 */ /* 0x001fea0003c00000 */
.L_x_7:
[----:B------:R-:W-:Y:S05]  /*04c0*/  BRA `(.L_x_8) ;  /* 0x0000000000207947 */ /* 0x000fea0003800000 */
.L_x_6:
        /* <DEDUP_REMOVED lines=8> */
.L_x_8:
[----:B------:R-:W-:-:S13]  /*0550*/  LOP3.LUT P0, RZ, R17, 0x20000000, RZ, 0xc0, !PT ;  /* 0x2000000011ff7812 */ /* 0x000fda000780c0ff */
[----:B------:R-:W-:Y:S05]  /*0560*/  @!P0 BRA `(.L_x_9) ;  /* 0x0000000000248947 */ /* 0x000fea0003800000 */
        /* <DEDUP_REMOVED lines=8> */
.L_x_10:
[----:B------:R-:W-:Y:S05]  /*05f0*/  BRA `(.L_x_11) ;  /* 0x0000000000207947 */ /* 0x000fea0003800000 */
.L_x_9:
        /* <DEDUP_REMOVED lines=8> */
.L_x_11:
        /* <DEDUP_REMOVED lines=10> */
.L_x_13:
[----:B------:R-:W-:Y:S05]  /*0720*/  BRA `(.L_x_14) ;  /* 0x0000000000207947 */ /* 0x000fea0003800000 */
.L_x_12:
        /* <DEDUP_REMOVED lines=8> */
.L_x_14:
        /* <DEDUP_REMOVED lines=10> */
.L_x_16:
[----:B------:R-:W-:Y:S05]  /*0850*/  BRA `(.L_x_17) ;  /* 0x0000000000207947 */ /* 0x000fea0003800000 */
.L_x_15:
        /* <DEDUP_REMOVED lines=8> */
.L_x_17:
        /* <DEDUP_REMOVED lines=10> */
.L_x_19:
[----:B------:R-:W-:Y:S05]  /*0980*/  BRA `(.L_x_20) ;  /* 0x0000000000207947 */ /* 0x000fea0003800000 */
.L_x_18:
        /* <DEDUP_REMOVED lines=8> */
.L_x_20:
        /* <DEDUP_REMOVED lines=10> */
.L_x_22:
[----:B------:R-:W-:Y:S05]  /*0ab0*/  BRA `(.L_x_23) ;  /* 0x0000000000207947 */ /* 0x000fea0003800000 */
.L_x_21:
        /* <DEDUP_REMOVED lines=8> */
.L_x_23:
        /* <DEDUP_REMOVED lines=10> */
.L_x_25:
[----:B------:R-:W-:Y:S05]  /*0be0*/  BRA `(.L_x_26) ;  /* 0x0000000000207947 */ /* 0x000fea0003800000 */
.L_x_24:
        /* <DEDUP_REMOVED lines=8> */
.L_x_26:
        /* <DEDUP_REMOVED lines=10> */
.L_x_28:
[----:B------:R-:W-:Y:S05]  /*0d10*/  BRA `(.L_x_29) ;  /* 0x0000000000207947 */ /* 0x000fea0003800000 */
.L_x_27:
        /* <DEDUP_REMOVED lines=8> */
.L_x_29:
        /* <DEDUP_REMOVED lines=10> */
.L_x_31:
[----:B------:R-:W-:Y:S05]  /*0e40*/  BRA `(.L_x_32) ;  /* 0x0000000000207947 */ /* 0x000fea0003800000 */
.L_x_30:
        /* <DEDUP_REMOVED lines=8> */
.L_x_32:
        /* <DEDUP_REMOVED lines=10> */
.L_x_34:
[----:B------:R-:W-:Y:S05]  /*0f70*/  BRA `(.L_x_35) ;  /* 0x0000000000207947 */ /* 0x000fea0003800000 */
.L_x_33:
        /* <DEDUP_REMOVED lines=8> */
.L_x_35:
        /* <DEDUP_REMOVED lines=10> */
.L_x_37:
[----:B------:R-:W-:Y:S05]  /*10a0*/  BRA `(.L_x_38) ;  /* 0x0000000000207947 */ /* 0x000fea0003800000 */
.L_x_36:
        /* <DEDUP_REMOVED lines=8> */
.L_x_38:
        /* <DEDUP_REMOVED lines=10> */
.L_x_40:
[----:B------:R-:W-:Y:S05]  /*11d0*/  BRA `(.L_x_41) ;  /* 0x0000000000207947 */ /* 0x000fea0003800000 */
.L_x_39:
        /* <DEDUP_REMOVED lines=8> */
.L_x_41:
        /* <DEDUP_REMOVED lines=10> */
.L_x_43:
[----:B------:R-:W-:Y:S05]  /*1300*/  BRA `(.L_x_44) ;  /* 0x0000000000207947 */ /* 0x000fea0003800000 */
.L_x_42:
        /* <DEDUP_REMOVED lines=8> */
.L_x_44:
        /* <DEDUP_REMOVED lines=10> */
.L_x_46:
[----:B------:R-:W-:Y:S05]  /*1430*/  BRA `(.L_x_47) ;  /* 0x0000000000207947 */ /* 0x000fea0003800000 */
.L_x_45:
        /* <DEDUP_REMOVED lines=8> */
.L_x_47:
        /* <DEDUP_REMOVED lines=10> */
.L_x_49:
[----:B------:R-:W-:Y:S05]  /*1560*/  BRA `(.L_x_50) ;  /* 0x0000000000207947 */ /* 0x000fea0003800000 */
.L_x_48:
        /* <DEDUP_REMOVED lines=8> */
.L_x_50:
        /* <DEDUP_REMOVED lines=10> */
.L_x_52:
[----:B------:R-:W-:Y:S05]  /*1690*/  BRA `(.L_x_53) ;  /* 0x0000000000207947 */ /* 0x000fea0003800000 */
.L_x_51:
        /* <DEDUP_REMOVED lines=8> */
.L_x_53:
        /* <DEDUP_REMOVED lines=10> */
.L_x_55:
[----:B------:R-:W-:Y:S05]  /*17c0*/  BRA `(.L_x_56) ;  /* 0x0000000000207947 */ /* 0x000fea0003800000 */
.L_x_54:
        /* <DEDUP_REMOVED lines=8> */
.L_x_56:
        /* <DEDUP_REMOVED lines=10> */
.L_x_58:
[----:B------:R-:W-:Y:S05]  /*18f0*/  BRA `(.L_x_59) ;  /* 0x0000000000207947 */ /* 0x000fea0003800000 */
.L_x_57:
        /* <DEDUP_REMOVED lines=8> */
.L_x_59:
        /* <DEDUP_REMOVED lines=10> */
.L_x_61:
[----:B------:R-:W-:Y:S05]  /*1a20*/  BRA `(.L_x_62) ;  /* 0x0000000000207947 */ /* 0x000fea0003800000 */
.L_x_60:
        /* <DEDUP_REMOVED lines=8> */
.L_x_62:
        /* <DEDUP_REMOVED lines=10> */
.L_x_64:
[----:B------:R-:W-:Y:S05]  /*1b50*/  BRA `(.L_x_65) ;  /* 0x0000000000207947 */ /* 0x000fea0003800000 */
.L_x_63:
        /* <DEDUP_REMOVED lines=8> */
.L_x_65:
[----:B------:R-:W0:Y:S01]  /*1be0*/  LDCU UR4, c[0x0][0x2f8] ;  /* 0x00005f00ff0477ac */ /* 0x000e220008000800 */
[----:B------:R-:W-:Y:S01]  /*1bf0*/  SHF.R.U64 R0, R16, 0x1f, R17 ;  /* 0x0000001f10007819 */ /* 0x000fe20000001211 */
[----:B------:R-:W-:Y:S01]  /*1c00*/  IMAD.MOV.U32 R6, RZ, RZ, R19 ;  /* 0x000000ffff067224 */ /* 0x000fe200078e0013 */
[----:B------:R-:W-:Y:S01]  /*1c10*/  MOV R23, 0x0 ;  /* 0x0000000000177802 */ /* 0x000fe20000000f00 */
[----:B------:R-:W-:Y:S01]  /*1c20*/  IMAD.MOV.U32 R7, RZ, RZ, R18 ;  /* 0x000000ffff077224 */ /* 0x000fe200078e0012 */
[----:B------:R-:W-:Y:S02]  /*1c30*/  SHF.R.S32.HI R0, RZ, 0xc, R0 ;  /* 0x0000000cff007819 */ /* 0x000fe40000011400 */
[----:B------:R1:W2:Y:S01]  /*1c40*/  LDC.64 R8, c[0x4][R23] ;  /* 0x0100000017087b82 */ /* 0x0002a20000000a00 */
[----:B0-----:R-:W-:Y:S01]  /*1c50*/  VIADD R3, R19, -UR4 ;  /* 0x8000000413037c36 */ /* 0x001fe20008000000 */
[----:B------:R-:W0:Y:S04]  /*1c60*/  LDCU.64 UR4, c[0x4][0x28] ;  /* 0x01000500ff0477ac */ /* 0x000e280008000a00 */
[----:B------:R1:W-:Y:S01]  /*1c70*/  STL [R3], R0 ;  /* 0x0000000003007387 */ /* 0x0003e20000100800 */
[----:B0-----:R-:W-:-:S02]  /*1c80*/  IMAD.U32 R4, RZ, RZ, UR4 ;  /* 0x00000004ff047e24 */ /* 0x001fc4000f8e00ff */
[----:B-1----:R-:W-:-:S07]  /*1c90*/  IMAD.U32 R5, RZ, RZ, UR5 ;  /* 0x00000005ff057e24 */ /* 0x002fce000f8e00ff */
[----:B------:R-:W-:-:S07]  /*1ca0*/  LEPC R20, `(.L_x_66) ;  /* 0x000000001014794e */ /* 0x000fce0000000000 */
[----:B--2---:R-:W-:Y:S05]  /*1cb0*/  CALL.ABS.NOINC R8 ;  /* 0x0000000008007343 */ /* 0x004fea0003c00000 */
.L_x_66:
[----:B------:R-:W-:-:S04]  /*1cc0*/  SHF.R.U32.HI R22, RZ, 0xa, R17 ;  /* 0x0000000aff167819 */ /* 0x000fc80000011611 */
[----:B------:R-:W-:-:S04]  /*1cd0*/  LOP3.LUT R22, R22, 0x1, RZ, 0xc0, !PT ;  /* 0x0000000116167812 */ /* 0x000fc800078ec0ff */
[----:B------:R-:W-:-:S04]  /*1ce0*/  ISETP.NE.U32.AND P0, PT, R22, 0x1, PT ;  /* 0x000000011600780c */ /* 0x000fc80003f05070 */
[----:B------:R-:W-:-:S13]  /*1cf0*/  ISETP.NE.U32.AND.EX P0, PT, RZ, RZ, PT, P0 ;  /* 0x000000ffff00720c */ /* 0x000fda0003f05100 */
[----:B------:R-:W-:Y:S05]  /*1d00*/  @P0 BRA `(.L_x_67) ;  /* 0x0000000000200947 */ /* 0x000fea0003800000 */
[----:B------:R0:W1:Y:S01]  /*1d10*/  LDC.64 R8, c[0x4][R23] ;  /* 0x0100000017087b82 */ /* 0x0000620000000a00 */
[----:B------:R-:W2:Y:S01]  /*1d20*/  LDCU.64 UR4, c[0x4][0x18] ;  /* 0x01000300ff0477ac */ /* 0x000ea20008000a00 */
[----:B------:R-:W-:Y:S01]  /*1d30*/  CS2R R6, SRZ ;  /* 0x0000000000067805 */ /* 0x000fe2000001ff00 */
[----:B--2---:R-:W-:Y:S02]  /*1d40*/  IMAD.U32 R4, RZ, RZ, UR4 ;  /* 0x00000004ff047e24 */ /* 0x004fe4000f8e00ff */
[----:B0-----:R-:W-:-:S07]  /*1d50*/  IMAD.U32 R5, RZ, RZ, UR5 ;  /* 0x00000005ff057e24 */ /* 0x001fce000f8e00ff */
[----:B------:R-:W-:-:S07]  /*1d60*/  LEPC R20, `(.L_x_68) ;  /* 0x000000001014794e */ /* 0x000fce0000000000 */
[----:B-1----:R-:W-:Y:S05]  /*1d70*/  CALL.ABS.NOINC R8 ;  /* 0x0000000008007343 */ /* 0x002fea0003c00000 */
.L_x_68:
[----:B------:R-:W-:Y:S05]  /*1d80*/  BRA `(.L_x_69) ;  /* 0x0000000000207947 */ /* 0x000fea0003800000 */
.L_x_67:
        /* <DEDUP_REMOVED lines=8> */
.L_x_69:
[----:B------:R-:W0:Y:S01]  /*1e10*/  LDCU UR4, c[0x0][0x2f8] ;  /* 0x00005f00ff0477ac */ /* 0x000e220008000800 */
[----:B------:R-:W-:Y:S01]  /*1e20*/  MOV R23, 0x0 ;  /* 0x0000000000177802 */ /* 0x000fe20000000f00 */
[----:B------:R-:W-:Y:S02]  /*1e30*/  IMAD.MOV.U32 R6, RZ, RZ, R19 ;  /* 0x000000ffff067224 */ /* 0x000fe400078e0013 */
[----:B------:R-:W-:Y:S01]  /*1e40*/  IMAD.MOV.U32 R7, RZ, RZ, R18 ;  /* 0x000000ffff077224 */ /* 0x000fe200078e0012 */
        /* <DEDUP_REMOVED lines=8> */
.L_x_70:
[----:B------:R-:W-:-:S13]  /*1ed0*/  LOP3.LUT P0, RZ, R17, 0x200, RZ, 0xc0, !PT ;  /* 0x0000020011ff7812 */ /* 0x000fda000780c0ff */
[----:B------:R-:W-:Y:S05]  /*1ee0*/  @!P0 BRA `(.L_x_71) ;  /* 0x0000000000208947 */ /* 0x000fea0003800000 */
[----:B------:R0:W1:Y:S01]  /*1ef0*/  LDC.64 R8, c[0x4][R23] ;  /* 0x0100000017087b82 */ /* 0x0000620000000a00 */
[----:B------:R-:W2:Y:S01]  /*1f00*/  LDCU.64 UR4, c[0x4][0x18] ;  /* 0x01000300ff0477ac */ /* 0x000ea20008000a00 */
[----:B------:R-:W-:Y:S01]  /*1f10*/  CS2R R6, SRZ ;  /* 0x0000000000067805 */ /* 0x000fe2000001ff00 */
[----:B--2---:R-:W-:Y:S02]  /*1f20*/  IMAD.U32 R4, RZ, RZ, UR4 ;  /* 0x00000004ff047e24 */ /* 0x004fe4000f8e00ff */
[----:B0-----:R-:W-:-:S07]  /*1f30*/  IMAD.U32 R5, RZ, RZ, UR5 ;  /* 0x00000005ff057e24 */ /* 0x001fce000f8e00ff */
[----:B------:R-:W-:-:S07]  /*1f40*/  LEPC R20, `(.L_x_72) ;  /* 0x000000001014794e */ /* 0x000fce0000000000 */
[----:B-1----:R-:W-:Y:S05]  /*1f50*/  CALL.ABS.NOINC R8 ;  /* 0x0000000008007343 */ /* 0x002fea0003c00000 */
.L_x_72:
[----:B------:R-:W-:Y:S05]  /*1f60*/  BRA `(.L_x_73) ;  /* 0x0000000000207947 */ /* 0x000fea0003800000 */
.L_x_71:
        /* <DEDUP_REMOVED lines=8> */
.L_x_73:
        /* <DEDUP_REMOVED lines=10> */
.L_x_75:
[----:B------:R-:W-:Y:S05]  /*2090*/  BRA `(.L_x_76) ;  /* 0x0000000000207947 */ /* 0x000fea0003800000 */
.L_x_74:
        /* <DEDUP_REMOVED lines=8> */
.L_x_76:
        /* <DEDUP_REMOVED lines=10> */
.L_x_78:
[----:B------:R-:W-:Y:S05]  /*21c0*/  BRA `(.L_x_79) ;  /* 0x0000000000207947 */ /* 0x000fea0003800000 */
.L_x_77:
        /* <DEDUP_REMOVED lines=8> */
.L_x_79:
        /* <DEDUP_REMOVED lines=10> */
.L_x_81:
[----:B------:R-:W-:Y:S05]  /*22f0*/  BRA `(.L_x_82) ;  /* 0x0000000000207947 */ /* 0x000fea0003800000 */
.L_x_80:
        /* <DEDUP_REMOVED lines=8> */
.L_x_82:
        /* <DEDUP_REMOVED lines=10> */
.L_x_84:
[----:B------:R-:W-:Y:S05]  /*2420*/  BRA `(.L_x_85) ;  /* 0x0000000000207947 */ /* 0x000fea0003800000 */
.L_x_83:
        /* <DEDUP_REMOVED lines=8> */
.L_x_85:
        /* <DEDUP_REMOVED lines=10> */
.L_x_87:
[----:B------:R-:W-:Y:S05]  /*2550*/  BRA `(.L_x_88) ;  /* 0x0000000000207947 */ /* 0x000fea0003800000 */
.L_x_86:
        /* <DEDUP_REMOVED lines=8> */
.L_x_88:
        /* <DEDUP_REMOVED lines=10> */
.L_x_90:
[----:B------:R-:W-:Y:S05]  /*2680*/  BRA `(.L_x_91) ;  /* 0x0000000000207947 */ /* 0x000fea0003800000 */
.L_x_89:
        /* <DEDUP_REMOVED lines=8> */
.L_x_91:
        /* <DEDUP_REMOVED lines=10> */
.L_x_93:
[----:B------:R-:W-:Y:S05]  /*27b0*/  BRA `(.L_x_94) ;  /* 0x0000000000207947 */ /* 0x000fea0003800000 */
.L_x_92:
        /* <DEDUP_REMOVED lines=8> */
.L_x_94:
        /* <DEDUP_REMOVED lines=10> */
.L_x_96:
[----:B------:R-:W-:Y:S05]  /*28e0*/  BRA `(.L_x_97) ;  /* 0x0000000000207947 */ /* 0x000fea0003800000 */
.L_x_95:
        /* <DEDUP_REMOVED lines=8> */
.L_x_97:
        /* <DEDUP_REMOVED lines=10> */
.L_x_99:
[----:B------:R-:W-:Y:S05]  /*2a10*/  BRA `(.L_x_100) ;  /* 0x0000000000207947 */ /* 0x000fea0003800000 */
.L_x_98:
        /* <DEDUP_REMOVED lines=8> */
.L_x_100:
        /* <DEDUP_REMOVED lines=10> */
.L_x_102:
[----:B------:R-:W-:Y:S05]  /*2b40*/  BRA `(.L_x_103) ;  /* 0x0000000000207947 */ /* 0x000fea0003800000 */
.L_x_101:
        /* <DEDUP_REMOVED lines=8> */
.L_x_103:
        /* <DEDUP_REMOVED lines=10> */
.L_x_105:
[----:B------:R-:W-:Y:S05]  /*2c70*/  BRA `(.L_x_106) ;  /* 0x0000000000207947 */ /* 0x000fea0003800000 */
.L_x_104:
        /* <DEDUP_REMOVED lines=8> */
.L_x_106:
        /* <DEDUP_REMOVED lines=10> */
.L_x_108:
[----:B------:R-:W-:Y:S05]  /*2da0*/  BRA `(.L_x_109) ;  /* 0x0000000000207947 */ /* 0x000fea0003800000 */
.L_x_107:
        /* <DEDUP_REMOVED lines=8> */
.L_x_109:
        /* <DEDUP_REMOVED lines=10> */
.L_x_111:
[----:B------:R-:W-:Y:S05]  /*2ed0*/  BRA `(.L_x_112) ;  /* 0x0000000000207947 */ /* 0x000fea0003800000 */
.L_x_110:
        /* <DEDUP_REMOVED lines=8> */
.L_x_112:
        /* <DEDUP_REMOVED lines=10> */
.L_x_114:
[----:B------:R-:W-:Y:S05]  /*3000*/  BRA `(.L_x_115) ;  /* 0x0000000000207947 */ /* 0x000fea0003800000 */
.L_x_113:
        /* <DEDUP_REMOVED lines=8> */
.L_x_115:
        /* <DEDUP_REMOVED lines=10> */
.L_x_117:
[----:B------:R-:W-:Y:S05]  /*3130*/  BRA `(.L_x_118) ;  /* 0x0000000000207947 */ /* 0x000fea0003800000 */
.L_x_116:
        /* <DEDUP_REMOVED lines=8> */
.L_x_118:
        /* <DEDUP_REMOVED lines=10> */
.L_x_120:
[----:B------:R-:W-:Y:S05]  /*3260*/  BRA `(.L_x_121) ;  /* 0x0000000000207947 */ /* 0x000fea0003800000 */
.L_x_119:
        /* <DEDUP_REMOVED lines=8> */
.L_x_121:
        /* <DEDUP_REMOVED lines=10> */
.L_x_123:
[----:B------:R-:W-:Y:S05]  /*3390*/  BRA `(.L_x_124) ;  /* 0x0000000000207947 */ /* 0x000fea0003800000 */
.L_x_122:
        /* <DEDUP_REMOVED lines=8> */
.L_x_124:
        /* <DEDUP_REMOVED lines=10> */
.L_x_126:
[----:B------:R-:W-:Y:S05]  /*34c0*/  BRA `(.L_x_127) ;  /* 0x0000000000207947 */ /* 0x000fea0003800000 */
.L_x_125:
        /* <DEDUP_REMOVED lines=8> */
.L_x_127:
        /* <DEDUP_REMOVED lines=10> */
.L_x_129:
[----:B------:R-:W-:Y:S05]  /*35f0*/  BRA `(.L_x_130) ;  /* 0x0000000000207947 */ /* 0x000fea0003800000 */
.L_x_128:
        /* <DEDUP_REMOVED lines=8> */
.L_x_130:
        /* <DEDUP_REMOVED lines=10> */
.L_x_132:
[----:B------:R-:W-:Y:S05]  /*3720*/  BRA `(.L_x_133) ;  /* 0x0000000000207947 */ /* 0x000fea0003800000 */
.L_x_131:
        /* <DEDUP_REMOVED lines=8> */
.L_x_133:
        /* <DEDUP_REMOVED lines=14> */
.L_x_134:
        /* <DEDUP_REMOVED lines=9> */
.L_x_136:
[----:B------:R-:W-:Y:S05]  /*3920*/  BRA `(.L_x_137) ;  /* 0x0000000000207947 */ /* 0x000fea0003800000 */
.L_x_135:
        /* <DEDUP_REMOVED lines=8> */
.L_x_137:
        /* <DEDUP_REMOVED lines=10> */
.L_x_139:
[----:B------:R-:W-:Y:S05]  /*3a50*/  BRA `(.L_x_140) ;  /* 0x0000000000207947 */ /* 0x000fea0003800000 */
.L_x_138:
        /* <DEDUP_REMOVED lines=8> */
.L_x_140:
        /* <DEDUP_REMOVED lines=10> */
.L_x_142:
[----:B------:R-:W-:Y:S05]  /*3b80*/  BRA `(.L_x_143) ;  /* 0x0000000000207947 */ /* 0x000fea0003800000 */
.L_x_141:
        /* <DEDUP_REMOVED lines=8> */
.L_x_143:
        /* <DEDUP_REMOVED lines=10> */
.L_x_145:
[----:B------:R-:W-:Y:S05]  /*3cb0*/  BRA `(.L_x_146) ;  /* 0x0000000000207947 */ /* 0x000fea0003800000 */
.L_x_144:
        /* <DEDUP_REMOVED lines=8> */
.L_x_146:
        /* <DEDUP_REMOVED lines=10> */
.L_x_148:
[----:B------:R-:W-:Y:S05]  /*3de0*/  BRA `(.L_x_149) ;  /* 0x0000000000207947 */ /* 0x000fea0003800000 */
.L_x_147:
        /* <DEDUP_REMOVED lines=8> */
.L_x_149:
        /* <DEDUP_REMOVED lines=10> */
.L_x_151:
[----:B------:R-:W-:Y:S05]  /*3f10*/  BRA `(.L_x_152) ;  /* 0x0000000000207947 */ /* 0x000fea0003800000 */
.L_x_150:
        /* <DEDUP_REMOVED lines=8> */
.L_x_152:
        /* <DEDUP_REMOVED lines=10> */
.L_x_154:
[----:B------:R-:W-:Y:S05]  /*4040*/  BRA `(.L_x_155) ;  /* 0x0000000000207947 */ /* 0x000fea0003800000 */
.L_x_153:
        /* <DEDUP_REMOVED lines=8> */
.L_x_155:
        /* <DEDUP_REMOVED lines=10> */
.L_x_157:
[----:B------:R-:W-:Y:S05]  /*4170*/  BRA `(.L_x_158) ;  /* 0x0000000000207947 */ /* 0x000fea0003800000 */
.L_x_156:
        /* <DEDUP_REMOVED lines=8> */
.L_x_158:
        /* <DEDUP_REMOVED lines=10> */
.L_x_160:
[----:B------:R-:W-:Y:S05]  /*42a0*/  BRA `(.L_x_161) ;  /* 0x0000000000207947 */ /* 0x000fea0003800000 */
.L_x_159:
        /* <DEDUP_REMOVED lines=8> */
.L_x_161:
        /* <DEDUP_REMOVED lines=10> */
.L_x_163:
[----:B------:R-:W-:Y:S05]  /*43d0*/  BRA `(.L_x_164) ;  /* 0x0000000000207947 */ /* 0x000fea0003800000 */
.L_x_162:
        /* <DEDUP_REMOVED lines=8> */
.L_x_164:
        /* <DEDUP_REMOVED lines=10> */
.L_x_166:
[----:B------:R-:W-:Y:S05]  /*4500*/  BRA `(.L_x_167) ;  /* 0x0000000000207947 */ /* 0x000fea0003800000 */
.L_x_165:
        /* <DEDUP_REMOVED lines=8> */
.L_x_167:
        /* <DEDUP_REMOVED lines=10> */
.L_x_169:
[----:B------:R-:W-:Y:S05]  /*4630*/  BRA `(.L_x_170) ;  /* 0x0000000000207947 */ /* 0x000fea0003800000 */
.L_x_168:
        /* <DEDUP_REMOVED lines=8> */
.L_x_170:
        /* <DEDUP_REMOVED lines=10> */
.L_x_172:
[----:B------:R-:W-:Y:S05]  /*4760*/  BRA `(.L_x_173) ;  /* 0x0000000000207947 */ /* 0x000fea0003800000 */
.L_x_171:
        /* <DEDUP_REMOVED lines=8> */
.L_x_173:
        /* <DEDUP_REMOVED lines=10> */
.L_x_175:
[----:B------:R-:W-:Y:S05]  /*4890*/  BRA `(.L_x_176) ;  /* 0x0000000000207947 */ /* 0x000fea0003800000 */
.L_x_174:
        /* <DEDUP_REMOVED lines=8> */
.L_x_176:
        /* <DEDUP_REMOVED lines=10> */
.L_x_178:
[----:B------:R-:W-:Y:S05]  /*49c0*/  BRA `(.L_x_179) ;  /* 0x0000000000207947 */ /* 0x000fea0003800000 */
.L_x_177:
        /* <DEDUP_REMOVED lines=8> */
.L_x_179:
        /* <DEDUP_REMOVED lines=10> */
.L_x_181:
[----:B------:R-:W-:Y:S05]  /*4af0*/  BRA `(.L_x_182) ;  /* 0x0000000000207947 */ /* 0x000fea0003800000 */
.L_x_180:
        /* <DEDUP_REMOVED lines=8> */
.L_x_182:
        /* <DEDUP_REMOVED lines=10> */
.L_x_184:
[----:B------:R-:W-:Y:S05]  /*4c20*/  BRA `(.L_x_185) ;  /* 0x0000000000207947 */ /* 0x000fea0003800000 */
.L_x_183:
        /* <DEDUP_REMOVED lines=8> */
.L_x_185:
        /* <DEDUP_REMOVED lines=10> */
.L_x_187:
[----:B------:R-:W-:Y:S05]  /*4d50*/  BRA `(.L_x_188) ;  /* 0x0000000000207947 */ /* 0x000fea0003800000 */
.L_x_186:
        /* <DEDUP_REMOVED lines=8> */
.L_x_188:
        /* <DEDUP_REMOVED lines=10> */
.L_x_190:
[----:B------:R-:W-:Y:S05]  /*4e80*/  BRA `(.L_x_191) ;  /* 0x0000000000207947 */ /* 0x000fea0003800000 */
.L_x_189:
        /* <DEDUP_REMOVED lines=8> */
.L_x_191:
        /* <DEDUP_REMOVED lines=10> */
.L_x_193:
[----:B------:R-:W-:Y:S05]  /*4fb0*/  BRA `(.L_x_194) ;  /* 0x0000000000207947 */ /* 0x000fea0003800000 */
.L_x_192:
        /* <DEDUP_REMOVED lines=8> */
.L_x_194:
[----:B------:R-:W0:Y:S01]  /*5040*/  LDCU UR4, c[0x0][0x2f8] ;  /* 0x00005f00ff0477ac */ /* 0x000e220008000800 */
[----:B------:R-:W-:Y:S01]  /*5050*/  IMAD.SHL.U32 R0, R16, 0x800, RZ ;  /* 0x0000080010007824 */ /* 0x000fe200078e00ff */
[----:B------:R-:W-:Y:S01]  /*5060*/  MOV R22, 0x0 ;  /* 0x0000000000167802 */ /* 0x000fe20000000f00 */
[----:B------:R-:W-:Y:S02]  /*5070*/  IMAD.MOV.U32 R6, RZ, RZ, R19 ;  /* 0x000000ffff067224 */ /* 0x000fe400078e0013 */
[----:B------:R-:W-:Y:S01]  /*5080*/  IMAD.MOV.U32 R7, RZ, RZ, R18 ;  /* 0x000000ffff077224 */ /* 0x000fe200078e0012 */
[----:B------:R-:W-:Y:S01]  /*5090*/  SHF.R.S32.HI R0, RZ, 0xc, R0 ;  /* 0x0000000cff007819 */ /* 0x000fe20000011400 */
        /* <DEDUP_REMOVED lines=8> */
.L_x_195:
[----:B------:R-:W-:-:S04]  /*5120*/  LOP3.LUT R16, R16, 0x1, RZ, 0xc0, !PT ;  /* 0x0000000110107812 */ /* 0x000fc800078ec0ff */
[----:B------:R-:W-:-:S04]  /*5130*/  ISETP.NE.U32.AND P0, PT, R16, RZ, PT ;  /* 0x000000ff1000720c */ /* 0x000fc80003f05070 */
[----:B------:R-:W-:-:S13]  /*5140*/  ISETP.NE.AND.EX P0, PT, RZ, RZ, PT, P0 ;  /* 0x000000ffff00720c */ /* 0x000fda0003f05300 */
        /* <DEDUP_REMOVED lines=8> */
.L_x_197:
[----:B------:R-:W-:Y:S05]  /*51d0*/  BRA `(.L_x_198) ;  /* 0x0000000000207947 */ /* 0x000fea0003800000 */
.L_x_196:
        /* <DEDUP_REMOVED lines=8> */
.L_x_198:
        /* <DEDUP_REMOVED lines=12> */
.L_x_199:
[----:B------:R-:W-:Y:S01]  /*5320*/  IMAD.MOV.U32 R5, RZ, RZ, 0x1 ;  /* 0x00000001ff057424 */ /* 0x000fe200078e00ff */
[----:B------:R-:W-:Y:S01]  /*5330*/  SHF.L.U32 R3, RZ, 0x1f, RZ ;  /* 0x0000001fff037819 */ /* 0x000fe200000006ff */
[----:B------:R-:W0:Y:S01]  /*5340*/  LDCU UR4, c[0x0][0x2f8] ;  /* 0x00005f00ff0477ac */ /* 0x000e220008000800 */
[----:B------:R1:W2:Y:S01]  /*5350*/  LDC.64 R10, c[0x4][R23] ;  /* 0x01000000170a7b82 */ /* 0x0002a20000000a00 */
[----:B------:R-:W-:Y:S01]  /*5360*/  IMAD.MOV.U32 R6, RZ, RZ, R19 ;  /* 0x000000ffff067224 */ /* 0x000fe200078e0013 */
[----:B------:R-:W-:Y:S01]  /*5370*/  SHF.L.U32 R5, R5, 0x1f, RZ ;  /* 0x0000001f05057819 */ /* 0x000fe200000006ff */
[----:B------:R-:W-:Y:S01]  /*5380*/  IMAD.MOV.U32 R7, RZ, RZ, R18 ;  /* 0x000000ffff077224 */ /* 0x000fe200078e0012 */
[----:B------:R-:W3:Y:S01]  /*5390*/  SYNCS.PHASECHK.TRANS64 P0, [R2+URZ], R3 ;  /* 0x00000003020075a7 */ /* 0x000ee200080010ff */
[----:B0-----:R-:W-:Y:S01]  /*53a0*/  VIADD R0, R19, -UR4 ;  /* 0x8000000413007c36 */ /* 0x001fe20008000000 */
[----:B------:R-:W0:Y:S01]  /*53b0*/  LDCU.64 UR4, c[0x4][0x10] ;  /* 0x01000200ff0477ac */ /* 0x000e220008000a00 */
[----:B------:R4:W5:Y:S01]  /*53c0*/  SYNCS.PHASECHK.TRANS64 P1, [R2+URZ], R5 ;  /* 0x00000005020075a7 */ /* 0x00096200080210ff */
[----:B0-----:R-:W-:-:S02]  /*53d0*/  IMAD.U32 R4, RZ, RZ, UR4 ;  /* 0x00000004ff047e24 */ /* 0x001fc4000f8e00ff */
[----:B----4-:R-:W-:Y:S01]  /*53e0*/  IMAD.U32 R5, RZ, RZ, UR5 ;  /* 0x00000005ff057e24 */ /* 0x010fe2000f8e00ff */
[----:B---3--:R-:W-:Y:S02]  /*53f0*/  SEL R8, RZ, 0x1, !P0 ;  /* 0x00000001ff087807 */ /* 0x008fe40004000000 */
[----:B-----5:R-:W-:-:S05]  /*5400*/  SEL R9, RZ, 0x1, !P1 ;  /* 0x00000001ff097807 */ /* 0x020fca0004800000 */
[----:B--2---:R1:W-:Y:S02]  /*5410*/  STL.64 [R0], R8 ;  /* 0x0000000800007387 */ /* 0x0043e40000100a00 */
[----:B------:R-:W-:-:S07]  /*5420*/  LEPC R20, `(.L_x_200) ;  /* 0x000000001014794e */ /* 0x000fce0000000000 */
[----:B-1----:R-:W-:Y:S05]  /*5430*/  CALL.ABS.NOINC R10 ;  /* 0x000000000a007343 */ /* 0x002fea0003c00000 */
.L_x_200:
[----:B------:R-:W-:Y:S01]  /*5440*/  IMAD.MOV.U32 R0, RZ, RZ, 0x3 ;  /* 0x00000003ff007424 */ /* 0x000fe200078e00ff */
[----:B------:R0:W1:Y:S01]  /*5450*/  LDC.64 R8, c[0x4][R23] ;  /* 0x0100000017087b82 */ /* 0x0000620000000a00 */
[----:B------:R-:W2:Y:S01]  /*5460*/  LDCU.64 UR4, c[0x4][0x40] ;  /* 0x01000800ff0477ac */ /* 0x000ea20008000a00 */
[----:B------:R-:W-:Y:S02]  /*5470*/  IMAD.U32 R25, RZ, RZ, UR36 ;  /* 0x00000024ff197e24 */ /* 0x000fe4000f8e00ff */
[----:B------:R0:W-:Y:S03]  /*5480*/  STL [R1+0x10], R0 ;  /* 0x0000100001007387 */ /* 0x0001e60000100800 */
[----:B------:R-:W-:-:S05]  /*5490*/  IADD3 R25, P0, PT, R25, 0x10, RZ ;  /* 0x0000001019197810 */ /* 0x000fca0007f1e0ff */
[----:B------:R-:W-:Y:S02]  /*54a0*/  IMAD.X R22, RZ, RZ, UR37, P0 ;  /* 0x00000025ff167e24 */ /* 0x000fe400080e06ff */
[----:B------:R-:W-:Y:S02]  /*54b0*/  IMAD.MOV.U32 R6, RZ, RZ, R25 ;  /* 0x000000ffff067224 */ /* 0x000fe400078e0019 */
[----:B------:R-:W-:Y:S02]  /*54c0*/  IMAD.MOV.U32 R7, RZ, RZ, R22 ;  /* 0x000000ffff077224 */ /* 0x000fe400078e0016 */
[----:B--2---:R-:W-:Y:S02]  /*54d0*/  IMAD.U32 R4, RZ, RZ, UR4 ;  /* 0x00000004ff047e24 */ /* 0x004fe4000f8e00ff */
[----:B0-----:R-:W-:-:S07]  /*54e0*/  IMAD.U32 R5, RZ, RZ, UR5 ;  /* 0x00000005ff057e24 */ /* 0x001fce000f8e00ff */
[----:B------:R-:W-:-:S07]  /*54f0*/  LEPC R20, `(.L_x_201) ;  /* 0x000000001014794e */ /* 0x000fce0000000000 */
[----:B-1----:R-:W-:Y:S05]  /*5500*/  CALL.ABS.NOINC R8 ;  /* 0x0000000008007343 */ /* 0x002fea0003c00000 */
.L_x_201:
[----:B------:R-:W0:Y:S01]  /*5510*/  S2R R5, SR_CgaCtaId ;  /* 0x0000000000057919 */ /* 0x000e220000008800 */
[----:B------:R-:W-:Y:S01]  /*5520*/  MOV R26, 0x400 ;  /* 0x00000400001a7802 */ /* 0x000fe20000000f00 */
[----:B------:R-:W-:Y:S01]  /*5530*/  IMAD.MOV.U32 R3, RZ, RZ, 0x400 ;  /* 0x00000400ff037424 */ /* 0x000fe200078e00ff */
[----:B------:R-:W1:Y:S01]  /*5540*/  LDCU.64 UR4, c[0x4][0x8] ;  /* 0x01000100ff0477ac */ /* 0x000e620008000a00 */
[----:B------:R-:W-:Y:S02]  /*5550*/  CS2R R6, SRZ ;  /* 0x0000000000067805 */ /* 0x000fe4000001ff00 */
[----:B------:R-:W-:Y:S01]  /*5560*/  SYNCS.ARRIVE.TRANS64.RED.A0TR RZ, [R2+URZ], R3 ;  /* 0x0000000302ff79a7 */ /* 0x000fe200083004ff */
[----:B-1----:R-:W-:Y:S01]  /*5570*/  IMAD.U32 R4, RZ, RZ, UR4 ;  /* 0x00000004ff047e24 */ /* 0x002fe2000f8e00ff */
[----:B------:R1:W2:Y:S02]  /*5580*/  SYNCS.CCTL.IV [R2+URZ] ;  /* 0x00000000020079b1 */ /* 0x0002a400080000ff */
[----:B-1----:R1:W3:Y:S01]  /*5590*/  LDC.64 R2, c[0x4][R23] ;  /* 0x0100000017027b82 */ /* 0x0022e20000000a00 */
[----:B0-----:R-:W-:Y:S01]  /*55a0*/  LEA R26, R5, R26, 0x18 ;  /* 0x0000001a051a7211 */ /* 0x001fe200078ec0ff */
[----:B------:R-:W-:-:S04]  /*55b0*/  IMAD.U32 R5, RZ, RZ, UR5 ;  /* 0x00000005ff057e24 */ /* 0x000fc8000f8e00ff */
[----:B--2---:R1:W0:Y:S03]  /*55c0*/  LDS.64 R16, [R26] ;  /* 0x000000001a107984 */ /* 0x0042260000000a00 */
[----:B------:R-:W-:-:S07]  /*55d0*/  LEPC R20, `(.L_x_202) ;  /* 0x000000001014794e */ /* 0x000fce0000000000 */
[----:B01-3--:R-:W-:Y:S05]  /*55e0*/  CALL.ABS.NOINC R2 ;  /* 0x0000000002007343 */ /* 0x00bfea0003c00000 */
.L_x_202:
[----:B------:R-:W-:-:S04]  /*55f0*/  ISETP.GT.U32.AND P0, PT, R16, -0x1, PT ;  /* 0xffffffff1000780c */ /* 0x000fc80003f04070 */
[----:B------:R-:W-:-:S13]  /*5600*/  ISETP.GT.AND.EX P0, PT, R17, -0x1, PT, P0 ;  /* 0xffffffff1100780c */ /* 0x000fda0003f04300 */
        /* <DEDUP_REMOVED lines=8> */
.L_x_204:
[----:B------:R-:W-:Y:S05]  /*5690*/  BRA `(.L_x_205) ;  /* 0x0000000000207947 */ /* 0x000fea0003800000 */
.L_x_203:
        /* <DEDUP_REMOVED lines=8> */
.L_x_205:
[----:B------:R-:W0:Y:S01]  /*5720*/  LDCU UR4, c[0x0][0x2f8] ;  /* 0x00005f00ff0477ac */ /* 0x000e220008000800 */
[----:B------:R-:W-:Y:S01]  /*5730*/  SHF.R.U32.HI R0, RZ, 0x1f, R17 ;  /* 0x0000001fff007819 */ /* 0x000fe20000011611 */
[----:B------:R-:W-:Y:S01]  /*5740*/  IMAD.MOV.U32 R6, RZ, RZ, R19 ;  /* 0x000000ffff067224 */ /* 0x000fe200078e0013 */
[----:B------:R-:W-:Y:S01]  /*5750*/  MOV R23, 0x0 ;  /* 0x0000000000177802 */ /* 0x000fe20000000f00 */
[----:B------:R-:W-:-:S03]  /*5760*/  IMAD.MOV.U32 R7, RZ, RZ, R18 ;  /* 0x000000ffff077224 */ /* 0x000fc600078e0012 */
[----:B------:R1:W2:Y:S01]  /*5770*/  LDC.64 R2, c[0x4][R23] ;  /* 0x0100000017027b82 */ /* 0x0002a20000000a00 */
[----:B0-----:R-:W-:Y:S01]  /*5780*/  VIADD R9, R19, -UR4 ;  /* 0x8000000413097c36 */ /* 0x001fe20008000000 */
[----:B------:R-:W0:Y:S04]  /*5790*/  LDCU.64 UR4, c[0x4][0x30] ;  /* 0x01000600ff0477ac */ /* 0x000e280008000a00 */
[----:B------:R1:W-:Y:S01]  /*57a0*/  STL [R9], R0 ;  /* 0x0000000009007387 */ /* 0x0003e20000100800 */
[----:B0-----:R-:W-:Y:S02]  /*57b0*/  IMAD.U32 R4, RZ, RZ, UR4 ;  /* 0x00000004ff047e24 */ /* 0x001fe4000f8e00ff */
[----:B-1----:R-:W-:-:S07]  /*57c0*/  IMAD.U32 R5, RZ, RZ, UR5 ;  /* 0x00000005ff057e24 */ /* 0x002fce000f8e00ff */
[----:B------:R-:W-:-:S07]  /*57d0*/  LEPC R20, `(.L_x_206) ;  /* 0x000000001014794e */ /* 0x000fce0000000000 */
[----:B--2---:R-:W-:Y:S05]  /*57e0*/  CALL.ABS.NOINC R2 ;  /* 0x0000000002007343 */ /* 0x004fea0003c00000 */
.L_x_206:
        /* <DEDUP_REMOVED lines=9> */
.L_x_208:
[----:B------:R-:W-:Y:S05]  /*5880*/  BRA `(.L_x_209) ;  /* 0x0000000000207947 */ /* 0x000fea0003800000 */
.L_x_207:
        /* <DEDUP_REMOVED lines=8> */
.L_x_209:
        /* <DEDUP_REMOVED lines=10> */
.L_x_211:
[----:B------:R-:W-:Y:S05]  /*59b0*/  BRA `(.L_x_212) ;  /* 0x0000000000207947 */ /* 0x000fea0003800000 */
.L_x_210:
        /* <DEDUP_REMOVED lines=8> */
.L_x_212:
        /* <DEDUP_REMOVED lines=10> */
.L_x_214:
[----:B------:R-:W-:Y:S05]  /*5ae0*/  BRA `(.L_x_215) ;  /* 0x0000000000207947 */ /* 0x000fea0003800000 */
.L_x_213:
        /* <DEDUP_REMOVED lines=8> */
.L_x_215:
        /* <DEDUP_REMOVED lines=10> */
.L_x_217:
[----:B------:R-:W-:Y:S05]  /*5c10*/  BRA `(.L_x_218) ;  /* 0x0000000000207947 */ /* 0x000fea0003800000 */
.L_x_216:
        /* <DEDUP_REMOVED lines=8> */
.L_x_218:
        /* <DEDUP_REMOVED lines=10> */
.L_x_220:
[----:B------:R-:W-:Y:S05]  /*5d40*/  BRA `(.L_x_221) ;  /* 0x0000000000207947 */ /* 0x000fea0003800000 */
.L_x_219:
        /* <DEDUP_REMOVED lines=8> */
.L_x_221:
        /* <DEDUP_REMOVED lines=10> */
.L_x_223:
[----:B------:R-:W-:Y:S05]  /*5e70*/  BRA `(.L_x_224) ;  /* 0x0000000000207947 */ /* 0x000fea0003800000 */
.L_x_222:
        /* <DEDUP_REMOVED lines=8> */
.L_x_224:
        /* <DEDUP_REMOVED lines=10> */
.L_x_226:
[----:B------:R-:W-:Y:S05]  /*5fa0*/  BRA `(.L_x_227) ;  /* 0x0000000000207947 */ /* 0x000fea0003800000 */
.L_x_225:
        /* <DEDUP_REMOVED lines=8> */
.L_x_227:
        /* <DEDUP_REMOVED lines=10> */
.L_x_229:
[----:B------:R-:W-:Y:S05]  /*60d0*/  BRA `(.L_x_230) ;  /* 0x0000000000207947 */ /* 0x000fea0003800000 */
.L_x_228:
        /* <DEDUP_REMOVED lines=8> */
.L_x_230:
        /* <DEDUP_REMOVED lines=10> */
.L_x_232:
[----:B------:R-:W-:Y:S05]  /*6200*/  BRA `(.L_x_233) ;  /* 0x0000000000207947 */ /* 0x000fea0003800000 */
.L_x_231:
        /* <DEDUP_REMOVED lines=8> */
.L_x_233:
        /* <DEDUP_REMOVED lines=10> */
.L_x_235:
[----:B------:R-:W-:Y:S05]  /*6330*/  BRA `(.L_x_236) ;  /* 0x0000000000207947 */ /* 0x000fea0003800000 */
.L_x_234:
        /* <DEDUP_REMOVED lines=8> */
.L_x_236:
        /* <DEDUP_REMOVED lines=10> */
.L_x_238:
[----:B------:R-:W-:Y:S05]  /*6460*/  BRA `(.L_x_239) ;  /* 0x0000000000207947 */ /* 0x000fea0003800000 */
.L_x_237:
        /* <DEDUP_REMOVED lines=8> */
.L_x_239:
        /* <DEDUP_REMOVED lines=10> */
.L_x_241:
[----:B------:R-:W-:Y:S05]  /*6590*/  BRA `(.L_x_242) ;  /* 0x0000000000207947 */ /* 0x000fea0003800000 */
.L_x_240:
        /* <DEDUP_REMOVED lines=8> */
.L_x_242:
        /* <DEDUP_REMOVED lines=10> */
.L_x_244:
[----:B------:R-:W-:Y:S05]  /*66c0*/  BRA `(.L_x_245) ;  /* 0x0000000000207947 */ /* 0x000fea0003800000 */
.L_x_243:
        /* <DEDUP_REMOVED lines=8> */
.L_x_245:
        /* <DEDUP_REMOVED lines=10> */
.L_x_247:
[----:B------:R-:W-:Y:S05]  /*67f0*/  BRA `(.L_x_248) ;  /* 0x0000000000207947 */ /* 0x000fea0003800000 */
.L_x_246:
        /* <DEDUP_REMOVED lines=8> */
.L_x_248:
        /* <DEDUP_REMOVED lines=10> */
.L_x_250:
[----:B------:R-:W-:Y:S05]  /*6920*/  BRA `(.L_x_251) ;  /* 0x0000000000207947 */ /* 0x000fea0003800000 */
.L_x_249:
        /* <DEDUP_REMOVED lines=8> */
.L_x_251:
        /* <DEDUP_REMOVED lines=10> */
.L_x_253:
[----:B------:R-:W-:Y:S05]  /*6a50*/  BRA `(.L_x_254) ;  /* 0x0000000000207947 */ /* 0x000fea0003800000 */
.L_x_252:
        /* <DEDUP_REMOVED lines=8> */
.L_x_254:
        /* <DEDUP_REMOVED lines=10> */
.L_x_256:
[----:B------:R-:W-:Y:S05]  /*6b80*/  BRA `(.L_x_257) ;  /* 0x0000000000207947 */ /* 0x000fea0003800000 */
.L_x_255:
        /* <DEDUP_REMOVED lines=8> */
.L_x_257:
        /* <DEDUP_REMOVED lines=10> */
.L_x_259:
[----:B------:R-:W-:Y:S05]  /*6cb0*/  BRA `(.L_x_260) ;  /* 0x0000000000207947 */ /* 0x000fea0003800000 */
.L_x_258:
        /* <DEDUP_REMOVED lines=8> */
.L_x_260:
        /* <DEDUP_REMOVED lines=10> */
.L_x_262:
[----:B------:R-:W-:Y:S05]  /*6de0*/  BRA `(.L_x_263) ;  /* 0x0000000000207947 */ /* 0x000fea0003800000 */
.L_x_261:
        /* <DEDUP_REMOVED lines=8> */
.L_x_263:
        /* <DEDUP_REMOVED lines=10> */
.L_x_265:
[----:B------:R-:W-:Y:S05]  /*6f10*/  BRA `(.L_x_266) ;  /* 0x0000000000207947 */ /* 0x000fea0003800000 */
.L_x_264:
        /* <DEDUP_REMOVED lines=8> */
.L_x_266:
        /* <DEDUP_REMOVED lines=14> */
.L_x_267:
        /* <DEDUP_REMOVED lines=12> */
.L_x_269:
[----:B------:R-:W-:Y:S05]  /*7140*/  BRA `(.L_x_270) ;  /* 0x0000000000207947 */ /* 0x000fea0003800000 */
.L_x_268:
[----:B------:R-:W-:Y:S01]  /*7150*/  MOV R2, 0x0 ;  /* 0x0000000000027802 */ /* 0x000fe20000000f00 */
[----:B------:R-:W0:Y:S01]  /*7160*/  LDCU.64 UR4, c[0x4][0x20] ;  /* 0x01000400ff0477ac */ /* 0x000e220008000a00 */
[----:B------:R-:W-:-:S04]  /*7170*/  CS2R R6, SRZ ;  /* 0x0000000000067805 */ /* 0x000fc8000001ff00 */
[----:B------:R-:W1:Y:S01]  /*7180*/  LDC.64 R2, c[0x4][R2] ;  /* 0x0100000002027b82 */ /* 0x000e620000000a00 */
[----:B0-----:R-:W-:Y:S02]  /*7190*/  IMAD.U32 R4, RZ, RZ, UR4 ;  /* 0x00000004ff047e24 */ /* 0x001fe4000f8e00ff */
[----:B------:R-:W-:-:S07]  /*71a0*/  IMAD.U32 R5, RZ, RZ, UR5 ;  /* 0x00000005ff057e24 */ /* 0x000fce000f8e00ff */
[----:B------:R-:W-:-:S07]  /*71b0*/  LEPC R20, `(.L_x_270) ;  /* 0x000000001014794e */ /* 0x000fce0000000000 */
[----:B-1----:R-:W-:Y:S05]  /*71c0*/  CALL.ABS.NOINC R2 ;  /* 0x0000000002007343 */ /* 0x002fea0003c00000 */
.L_x_270:
        /* <DEDUP_REMOVED lines=12> */
.L_x_271:
        /* <DEDUP_REMOVED lines=9> */
.L_x_273:
[----:B------:R-:W-:Y:S05]  /*7320*/  BRA `(.L_x_274) ;  /* 0x0000000000207947 */ /* 0x000fea0003800000 */
.L_x_272:
        /* <DEDUP_REMOVED lines=8> */
.L_x_274:
        /* <DEDUP_REMOVED lines=10> */
.L_x_276:
[----:B------:R-:W-:Y:S05]  /*7450*/  BRA `(.L_x_277) ;  /* 0x0000000000207947 */ /* 0x000fea0003800000 */
.L_x_275:
        /* <DEDUP_REMOVED lines=8> */
.L_x_277:
        /* <DEDUP_REMOVED lines=10> */
.L_x_279:
[----:B------:R-:W-:Y:S05]  /*7580*/  BRA `(.L_x_280) ;  /* 0x0000000000207947 */ /* 0x000fea0003800000 */
.L_x_278:
        /* <DEDUP_REMOVED lines=8> */
.L_x_280:
        /* <DEDUP_REMOVED lines=10> */
.L_x_282:
[----:B------:R-:W-:Y:S05]  /*76b0*/  BRA `(.L_x_283) ;  /* 0x0000000000207947 */ /* 0x000fea0003800000 */
.L_x_281:
        /* <DEDUP_REMOVED lines=8> */
.L_x_283:
        /* <DEDUP_REMOVED lines=10> */
.L_x_285:
[----:B------:R-:W-:Y:S05]  /*77e0*/  BRA `(.L_x_286) ;  /* 0x0000000000207947 */ /* 0x000fea0003800000 */
.L_x_284:
        /* <DEDUP_REMOVED lines=8> */
.L_x_286:
        /* <DEDUP_REMOVED lines=10> */
.L_x_288:
[----:B------:R-:W-:Y:S05]  /*7910*/  BRA `(.L_x_289) ;  /* 0x0000000000207947 */ /* 0x000fea0003800000 */
.L_x_287:
        /* <DEDUP_REMOVED lines=8> */
.L_x_289:
        /* <DEDUP_REMOVED lines=10> */
.L_x_291:
[----:B------:R-:W-:Y:S05]  /*7a40*/  BRA `(.L_x_292) ;  /* 0x0000000000207947 */ /* 0x000fea0003800000 */
.L_x_290:
        /* <DEDUP_REMOVED lines=8> */
.L_x_292:
        /* <DEDUP_REMOVED lines=10> */
.L_x_294:
[----:B------:R-:W-:Y:S05]  /*7b70*/  BRA `(.L_x_295) ;  /* 0x0000000000207947 */ /* 0x000fea0003800000 */
.L_x_293:
        /* <DEDUP_REMOVED lines=8> */
.L_x_295:
        /* <DEDUP_REMOVED lines=10> */
.L_x_297:
[----:B------:R-:W-:Y:S05]  /*7ca0*/  BRA `(.L_x_298) ;  /* 0x0000000000207947 */ /* 0x000fea0003800000 */
.L_x_296:
        /* <DEDUP_REMOVED lines=8> */
.L_x_298:
        /* <DEDUP_REMOVED lines=10> */
.L_x_300:
[----:B------:R-:W-:Y:S05]  /*7dd0*/  BRA `(.L_x_301) ;  /* 0x0000000000207947 */ /* 0x000fea0003800000 */
.L_x_299:
        /* <DEDUP_REMOVED lines=8> */
.L_x_301:
        /* <DEDUP_REMOVED lines=10> */
.L_x_303:
[----:B------:R-:W-:Y:S05]  /*7f00*/  BRA `(.L_x_304) ;  /* 0x0000000000207947 */ /* 0x000fea0003800000 */
.L_x_302:
        /* <DEDUP_REMOVED lines=8> */
.L_x_304:
        /* <DEDUP_REMOVED lines=10> */
.L_x_306:
[----:B------:R-:W-:Y:S05]  /*8030*/  BRA `(.L_x_307) ;  /* 0x0000000000207947 */ /* 0x000fea0003800000 */
.L_x_305:
        /* <DEDUP_REMOVED lines=8> */
.L_x_307:
        /* <DEDUP_REMOVED lines=10> */
.L_x_309:
[----:B------:R-:W-:Y:S05]  /*8160*/  BRA `(.L_x_310) ;  /* 0x0000000000207947 */ /* 0x000fea0003800000 */
.L_x_308:
        /* <DEDUP_REMOVED lines=8> */
.L_x_310:
        /* <DEDUP_REMOVED lines=10> */
.L_x_312:
[----:B------:R-:W-:Y:S05]  /*8290*/  BRA `(.L_x_313) ;  /* 0x0000000000207947 */ /* 0x000fea0003800000 */
.L_x_311:
        /* <DEDUP_REMOVED lines=8> */
.L_x_313:
        /* <DEDUP_REMOVED lines=10> */
.L_x_315:
[----:B------:R-:W-:Y:S05]  /*83c0*/  BRA `(.L_x_316) ;  /* 0x0000000000207947 */ /* 0x000fea0003800000 */
.L_x_314:
        /* <DEDUP_REMOVED lines=8> */
.L_x_316:
        /* <DEDUP_REMOVED lines=10> */
.L_x_318:
[----:B------:R-:W-:Y:S05]  /*84f0*/  BRA `(.L_x_319) ;  /* 0x0000000000207947 */ /* 0x000fea0003800000 */
.L_x_317:
        /* <DEDUP_REMOVED lines=8> */
.L_x_319:
        /* <DEDUP_REMOVED lines=10> */
.L_x_321:
[----:B------:R-:W-:Y:S05]  /*8620*/  BRA `(.L_x_322) ;  /* 0x0000000000207947 */ /* 0x000fea0003800000 */
.L_x_320:
        /* <DEDUP_REMOVED lines=8> */
.L_x_322:
        /* <DEDUP_REMOVED lines=10> */
.L_x_324:
[----:B------:R-:W-:Y:S05]  /*8750*/  BRA `(.L_x_325) ;  /* 0x0000000000207947 */ /* 0x000fea0003800000 */
.L_x_323:
        /* <DEDUP_REMOVED lines=8> */
.L_x_325:
        /* <DEDUP_REMOVED lines=10> */
.L_x_327:
[----:B------:R-:W-:Y:S05]  /*8880*/  BRA `(.L_x_328) ;  /* 0x0000000000207947 */ /* 0x000fea0003800000 */
.L_x_326:
        /* <DEDUP_REMOVED lines=8> */
.L_x_328:
        /* <DEDUP_REMOVED lines=10> */
.L_x_330:
[----:B------:R-:W-:Y:S05]  /*89b0*/  BRA `(.L_x_331) ;  /* 0x0000000000207947 */ /* 0x000fea0003800000 */
.L_x_329:
        /* <DEDUP_REMOVED lines=8> */
.L_x_331:
        /* <DEDUP_REMOVED lines=10> */
.L_x_333:
[----:B------:R-:W-:Y:S05]  /*8ae0*/  BRA `(.L_x_334) ;  /* 0x0000000000207947 */ /* 0x000fea0003800000 */
.L_x_332:
        /* <DEDUP_REMOVED lines=8> */
.L_x_334:
        /* <DEDUP_REMOVED lines=14> */
.L_x_335:
        /* <DEDUP_REMOVED lines=9> */
.L_x_337:
[----:B------:R-:W-:Y:S05]  /*8ce0*/  BRA `(.L_x_338) ;  /* 0x0000000000207947 */ /* 0x000fea0003800000 */
.L_x_336:
        /* <DEDUP_REMOVED lines=8> */
.L_x_338:
        /* <DEDUP_REMOVED lines=10> */
.L_x_340:
[----:B------:R-:W-:Y:S05]  /*8e10*/  BRA `(.L_x_341) ;  /* 0x0000000000207947 */ /* 0x000fea0003800000 */
.L_x_339:
        /* <DEDUP_REMOVED lines=8> */
.L_x_341:
        /* <DEDUP_REMOVED lines=10> */
.L_x_343:
[----:B------:R-:W-:Y:S05]  /*8f40*/  BRA `(.L_x_344) ;  /* 0x0000000000207947 */ /* 0x000fea0003800000 */
.L_x_342:
        /* <DEDUP_REMOVED lines=8> */
.L_x_344:
        /* <DEDUP_REMOVED lines=10> */
.L_x_346:
[----:B------:R-:W-:Y:S05]  /*9070*/  BRA `(.L_x_347) ;  /* 0x0000000000207947 */ /* 0x000fea0003800000 */
.L_x_345:
        /* <DEDUP_REMOVED lines=8> */
.L_x_347:
        /* <DEDUP_REMOVED lines=10> */
.L_x_349:
[----:B------:R-:W-:Y:S05]  /*91a0*/  BRA `(.L_x_350) ;  /* 0x0000000000207947 */ /* 0x000fea0003800000 */
.L_x_348:
        /* <DEDUP_REMOVED lines=8> */
.L_x_350:
        /* <DEDUP_REMOVED lines=10> */
.L_x_352:
[----:B------:R-:W-:Y:S05]  /*92d0*/  BRA `(.L_x_353) ;  /* 0x0000000000207947 */ /* 0x000fea0003800000 */
.L_x_351:
        /* <DEDUP_REMOVED lines=8> */
.L_x_353:
        /* <DEDUP_REMOVED lines=10> */
.L_x_355:
[----:B------:R-:W-:Y:S05]  /*9400*/  BRA `(.L_x_356) ;  /* 0x0000000000207947 */ /* 0x000fea0003800000 */
.L_x_354:
        /* <DEDUP_REMOVED lines=8> */
.L_x_356:
        /* <DEDUP_REMOVED lines=10> */
.L_x_358:
[----:B------:R-:W-:Y:S05]  /*9530*/  BRA `(.L_x_359) ;  /* 0x0000000000207947 */ /* 0x000fea0003800000 */
.L_x_357:
        /* <DEDUP_REMOVED lines=8> */
.L_x_359:
        /* <DEDUP_REMOVED lines=10> */
.L_x_361:
[----:B------:R-:W-:Y:S05]  /*9660*/  BRA `(.L_x_362) ;  /* 0x0000000000207947 */ /* 0x000fea0003800000 */
.L_x_360:
        /* <DEDUP_REMOVED lines=8> */
.L_x_362:
        /* <DEDUP_REMOVED lines=10> */
.L_x_364:
[----:B------:R-:W-:Y:S05]  /*9790*/  BRA `(.L_x_365) ;  /* 0x0000000000207947 */ /* 0x000fea0003800000 */
.L_x_363:
        /* <DEDUP_REMOVED lines=8> */
.L_x_365:
        /* <DEDUP_REMOVED lines=10> */
.L_x_367:
[----:B------:R-:W-:Y:S05]  /*98c0*/  BRA `(.L_x_368) ;  /* 0x0000000000207947 */ /* 0x000fea0003800000 */
.L_x_366:
        /* <DEDUP_REMOVED lines=8> */
.L_x_368:
        /* <DEDUP_REMOVED lines=10> */
.L_x_370:
[----:B------:R-:W-:Y:S05]  /*99f0*/  BRA `(.L_x_371) ;  /* 0x0000000000207947 */ /* 0x000fea0003800000 */
.L_x_369:
        /* <DEDUP_REMOVED lines=8> */
.L_x_371:
        /* <DEDUP_REMOVED lines=10> */
.L_x_373:
[----:B------:R-:W-:Y:S05]  /*9b20*/  BRA `(.L_x_374) ;  /* 0x0000000000207947 */ /* 0x000fea0003800000 */
.L_x_372:
        /* <DEDUP_REMOVED lines=8> */
.L_x_374:
        /* <DEDUP_REMOVED lines=10> */
.L_x_376:
[----:B------:R-:W-:Y:S05]  /*9c50*/  BRA `(.L_x_377) ;  /* 0x0000000000207947 */ /* 0x000fea0003800000 */
.L_x_375:
        /* <DEDUP_REMOVED lines=8> */
.L_x_377:
        /* <DEDUP_REMOVED lines=10> */
.L_x_379:
[----:B------:R-:W-:Y:S05]  /*9d80*/  BRA `(.L_x_380) ;  /* 0x0000000000207947 */ /* 0x000fea0003800000 */
.L_x_378:
        /* <DEDUP_REMOVED lines=8> */
.L_x_380:
        /* <DEDUP_REMOVED lines=10> */
.L_x_382:
[----:B------:R-:W-:Y:S05]  /*9eb0*/  BRA `(.L_x_383) ;  /* 0x0000000000207947 */ /* 0x000fea0003800000 */
.L_x_381:
        /* <DEDUP_REMOVED lines=8> */
.L_x_383:
        /* <DEDUP_REMOVED lines=10> */
.L_x_385:
[----:B------:R-:W-:Y:S05]  /*9fe0*/  BRA `(.L_x_386) ;  /* 0x0000000000207947 */ /* 0x000fea0003800000 */
.L_x_384:
        /* <DEDUP_REMOVED lines=8> */
.L_x_386:
        /* <DEDUP_REMOVED lines=10> */
.L_x_388:
[----:B------:R-:W-:Y:S05]  /*a110*/  BRA `(.L_x_389) ;  /* 0x0000000000207947 */ /* 0x000fea0003800000 */
.L_x_387:
        /* <DEDUP_REMOVED lines=8> */
.L_x_389:
        /* <DEDUP_REMOVED lines=10> */
.L_x_391:
[----:B------:R-:W-:Y:S05]  /*a240*/  BRA `(.L_x_392) ;  /* 0x0000000000207947 */ /* 0x000fea0003800000 */
.L_x_390:
        /* <DEDUP_REMOVED lines=8> */
.L_x_392:
        /* <DEDUP_REMOVED lines=10> */
.L_x_394:
[----:B------:R-:W-:Y:S05]  /*a370*/  BRA `(.L_x_395) ;  /* 0x0000000000207947 */ /* 0x000fea0003800000 */
.L_x_393:
        /* <DEDUP_REMOVED lines=8> */
.L_x_395:
        /* <DEDUP_REMOVED lines=14> */
.L_x_396:
[----:B------:R-:W-:-:S04]  /*a4e0*/  LOP3.LUT R16, R16, 0x1, RZ, 0xc0, !PT ;  /* 0x0000000110107812 */ /* 0x000fc800078ec0ff */
[----:B------:R-:W-:-:S04]  /*a4f0*/  ISETP.NE.U32.AND P0, PT, R16, RZ, PT ;  /* 0x000000ff1000720c */ /* 0x000fc80003f05070 */
[----:B------:R-:W-:-:S13]  /*a500*/  ISETP.NE.AND.EX P0, PT, RZ, RZ, PT, P0 ;  /* 0x000000ffff00720c */ /* 0x000fda0003f05300 */
        /* <DEDUP_REMOVED lines=8> */
.L_x_398:
[----:B------:R-:W-:Y:S05]  /*a590*/  BRA `(.L_x_399) ;  /* 0x0000000000207947 */ /* 0x000fea0003800000 */
.L_x_397:
        /* <DEDUP_REMOVED lines=8> */
.L_x_399:
        /* <DEDUP_REMOVED lines=12> */
.L_x_400:
[----:B------:R-:W-:Y:S01]  /*a6e0*/  IMAD.MOV.U32 R5, RZ, RZ, 0x1 ;  /* 0x00000001ff057424 */ /* 0x000fe200078e00ff */
[----:B------:R-:W-:Y:S01]  /*a6f0*/  SHF.L.U32 R3, RZ, 0x1f, RZ ;  /* 0x0000001fff037819 */ /* 0x000fe200000006ff */
[----:B------:R-:W0:Y:S01]  /*a700*/  LDCU UR4, c[0x0][0x2f8] ;  /* 0x00005f00ff0477ac */ /* 0x000e220008000800 */
[----:B------:R-:W-:Y:S02]  /*a710*/  IMAD.MOV.U32 R6, RZ, RZ, R19 ;  /* 0x000000ffff067224 */ /* 0x000fe400078e0013 */
[----:B------:R-:W-:Y:S01]  /*a720*/  SHF.L.U32 R5, R5, 0x1f, RZ ;  /* 0x0000001f05057819 */ /* 0x000fe200000006ff */
[----:B------:R1:W2:Y:S01]  /*a730*/  SYNCS.PHASECHK.TRANS64 P0, [R26+URZ], R3 ;  /* 0x000000031a0075a7 */ /* 0x0002a200080010ff */
[----:B------:R-:W-:Y:S02]  /*a740*/  IMAD.MOV.U32 R7, RZ, RZ, R18 ;  /* 0x000000ffff077224 */ /* 0x000fe400078e0012 */
[----:B0-----:R-:W-:Y:S01]  /*a750*/  VIADD R0, R19, -UR4 ;  /* 0x8000000413007c36 */ /* 0x001fe20008000000 */
[----:B------:R-:W0:Y:S01]  /*a760*/  LDCU.64 UR4, c[0x4][0x10] ;  /* 0x01000200ff0477ac */ /* 0x000e220008000a00 */
[----:B------:R3:W4:Y:S01]  /*a770*/  SYNCS.PHASECHK.TRANS64 P1, [R26+URZ], R5 ;  /* 0x000000051a0075a7 */ /* 0x00072200080210ff */
[----:B-1----:R1:W5:Y:S01]  /*a780*/  LDC.64 R2, c[0x4][R23] ;  /* 0x0100000017027b82 */ /* 0x0023620000000a00 */
[----:B0-----:R-:W-:-:S02]  /*a790*/  IMAD.U32 R4, RZ, RZ, UR4 ;  /* 0x00000004ff047e24 */ /* 0x001fc4000f8e00ff */
[----:B---3--:R-:W-:Y:S01]  /*a7a0*/  IMAD.U32 R5, RZ, RZ, UR5 ;  /* 0x00000005ff057e24 */ /* 0x008fe2000f8e00ff */
[----:B--2---:R-:W-:Y:S02]  /*a7b0*/  SEL R8, RZ, 0x1, !P0 ;  /* 0x00000001ff087807 */ /* 0x004fe40004000000 */
[----:B----4-:R-:W-:-:S05]  /*a7c0*/  SEL R9, RZ, 0x1, !P1 ;  /* 0x00000001ff097807 */ /* 0x010fca0004800000 */
[----:B------:R1:W-:Y:S02]  /*a7d0*/  STL.64 [R0], R8 ;  /* 0x0000000800007387 */ /* 0x0003e40000100a00 */
[----:B------:R-:W-:-:S07]  /*a7e0*/  LEPC R20, `(.L_x_401) ;  /* 0x000000001014794e */ /* 0x000fce0000000000 */
[----:B-1---5:R-:W-:Y:S05]  /*a7f0*/  CALL.ABS.NOINC R2 ;  /* 0x0000000002007343 */ /* 0x022fea0003c00000 */
.L_x_401:
[----:B------:R-:W0:Y:S01]  /*a800*/  LDCU UR4, c[0x0][0x2f8] ;  /* 0x00005f00ff0477ac */ /* 0x000e220008000800 */
[----:B------:R-:W-:Y:S01]  /*a810*/  IMAD.MOV.U32 R9, RZ, RZ, 0x400 ;  /* 0x00000400ff097424 */ /* 0x000fe200078e00ff */
[----:B------:R1:W2:Y:S01]  /*a820*/  LDC.64 R2, c[0x4][R23] ;  /* 0x0100000017027b82 */ /* 0x0002a20000000a00 */
[----:B------:R-:W-:Y:S02]  /*a830*/  IMAD.MOV.U32 R6, RZ, RZ, R25 ;  /* 0x000000ffff067224 */ /* 0x000fe400078e0019 */
[----:B------:R-:W-:Y:S02]  /*a840*/  IMAD.MOV.U32 R7, RZ, RZ, R22 ;  /* 0x000000ffff077224 */ /* 0x000fe400078e0016 */
[----:B0-----:R-:W-:Y:S01]  /*a850*/  VIADD R0, R25, -UR4 ;  /* 0x8000000419007c36 */ /* 0x001fe20008000000 */
[----:B------:R-:W0:Y:S04]  /*a860*/  LDCU.64 UR4, c[0x4][0x50] ;  /* 0x01000a00ff0477ac */ /* 0x000e280008000a00 */
[----:B------:R1:W-:Y:S01]  /*a870*/  STL [R0], R9 ;  /* 0x0000000900007387 */ /* 0x0003e20000100800 */
[----:B0-----:R-:W-:-:S02]  /*a880*/  IMAD.U32 R4, RZ, RZ, UR4 ;  /* 0x00000004ff047e24 */ /* 0x001fc4000f8e00ff */
[----:B-1----:R-:W-:-:S07]  /*a890*/  IMAD.U32 R5, RZ, RZ, UR5 ;  /* 0x00000005ff057e24 */ /* 0x002fce000f8e00ff */
[----:B------:R-:W-:-:S07]  /*a8a0*/  LEPC R20, `(.L_x_402) ;  /* 0x000000001014794e */ /* 0x000fce0000000000 */
[----:B--2---:R-:W-:Y:S05]  /*a8b0*/  CALL.ABS.NOINC R2 ;  /* 0x0000000002007343 */ /* 0x004fea0003c00000 */
.L_x_402:
[----:B------:R-:W0:Y:S01]  /*a8c0*/  S2R R3, SR_CgaCtaId ;  /* 0x0000000000037919 */ /* 0x000e220000008800 */
[----:B------:R-:W-:Y:S01]  /*a8d0*/  MOV R24, 0x400 ;  /* 0x0000040000187802 */ /* 0x000fe20000000f00 */
[----:B------:R1:W-:Y:S01]  /*a8e0*/  SYNCS.ARRIVE.TRANS64.A1T0 RZ, [R26+URZ], RZ ;  /* 0x000000ff1aff79a7 */ /* 0x0003e200081000ff */
[----:B------:R-:W2:Y:S01]  /*a8f0*/  LDCU.64 UR4, c[0x4][0x8] ;  /* 0x01000100ff0477ac */ /* 0x000ea20008000a00 */
[----:B------:R-:W-:Y:S01]  /*a900*/  CS2R R6, SRZ ;  /* 0x0000000000067805 */ /* 0x000fe2000001ff00 */
[----:B------:R1:W3:Y:S01]  /*a910*/  SYNCS.CCTL.IV [R26+URZ] ;  /* 0x000000001a0079b1 */ /* 0x0002e200080000ff */
[----:B--2---:R-:W-:Y:S02]  /*a920*/  IMAD.U32 R4, RZ, RZ, UR4 ;  /* 0x00000004ff047e24 */ /* 0x004fe4000f8e00ff */
[----:B------:R-:W-:Y:S01]  /*a930*/  IMAD.U32 R5, RZ, RZ, UR5 ;  /* 0x00000005ff057e24 */ /* 0x000fe2000f8e00ff */
[----:B0-----:R-:W-:Y:S02]  /*a940*/  LEA R24, R3, R24, 0x18 ;  /* 0x0000001803187211 */ /* 0x001fe400078ec0ff */
[----:B------:R1:W0:Y:S03]  /*a950*/  LDC.64 R2, c[0x4][R23] ;  /* 0x0100000017027b82 */ /* 0x0002260000000a00 */
[----:B---3--:R1:W2:Y:S02]  /*a960*/  LDS.64 R16, [R24] ;  /* 0x0000000018107984 */ /* 0x0082a40000000a00 */
[----:B------:R-:W-:-:S07]  /*a970*/  LEPC R20, `(.L_x_403) ;  /* 0x000000001014794e */ /* 0x000fce0000000000 */
[----:B012---:R-:W-:Y:S05]  /*a980*/  CALL.ABS.NOINC R2 ;  /* 0x0000000002007343 */ /* 0x007fea0003c00000 */
.L_x_403:
        /* <DEDUP_REMOVED lines=10> */
.L_x_405:
[----:B------:R-:W-:Y:S05]  /*aa30*/  BRA `(.L_x_406) ;  /* 0x0000000000207947 */ /* 0x000fea0003800000 */
.L_x_404:
        /* <DEDUP_REMOVED lines=8> */
.L_x_406:
        /* <DEDUP_REMOVED lines=13> */
.L_x_407:
        /* <DEDUP_REMOVED lines=9> */
.L_x_409:
[----:B------:R-:W-:Y:S05]  /*ac20*/  BRA `(.L_x_410) ;  /* 0x0000000000207947 */ /* 0x000fea0003800000 */
.L_x_408:
        /* <DEDUP_REMOVED lines=8> */
.L_x_410:
        /* <DEDUP_REMOVED lines=10> */
.L_x_412:
[----:B------:R-:W-:Y:S05]  /*ad50*/  BRA `(.L_x_413) ;  /* 0x0000000000207947 */ /* 0x000fea0003800000 */
.L_x_411:
        /* <DEDUP_REMOVED lines=8> */
.L_x_413:
        /* <DEDUP_REMOVED lines=10> */
.L_x_415:
[----:B------:R-:W-:Y:S05]  /*ae80*/  BRA `(.L_x_416) ;  /* 0x0000000000207947 */ /* 0x000fea0003800000 */
.L_x_414:
        /* <DEDUP_REMOVED lines=8> */
.L_x_416:
        /* <DEDUP_REMOVED lines=10> */
.L_x_418:
[----:B------:R-:W-:Y:S05]  /*afb0*/  BRA `(.L_x_419) ;  /* 0x0000000000207947 */ /* 0x000fea0003800000 */
.L_x_417:
        /* <DEDUP_REMOVED lines=8> */
.L_x_419:
        /* <DEDUP_REMOVED lines=10> */
.L_x_421:
[----:B------:R-:W-:Y:S05]  /*b0e0*/  BRA `(.L_x_422) ;  /* 0x0000000000207947 */ /* 0x000fea0003800000 */
.L_x_420:
        /* <DEDUP_REMOVED lines=8> */
.L_x_422:
        /* <DEDUP_REMOVED lines=10> */
.L_x_424:
[----:B------:R-:W-:Y:S05]  /*b210*/  BRA `(.L_x_425) ;  /* 0x0000000000207947 */ /* 0x000fea0003800000 */
.L_x_423:
        /* <DEDUP_REMOVED lines=8> */
.L_x_425:
        /* <DEDUP_REMOVED lines=10> */
.L_x_427:
[----:B------:R-:W-:Y:S05]  /*b340*/  BRA `(.L_x_428) ;  /* 0x0000000000207947 */ /* 0x000fea0003800000 */
.L_x_426:
        /* <DEDUP_REMOVED lines=8> */
.L_x_428:
        /* <DEDUP_REMOVED lines=10> */
.L_x_430:
[----:B------:R-:W-:Y:S05]  /*b470*/  BRA `(.L_x_431) ;  /* 0x0000000000207947 */ /* 0x000fea0003800000 */
.L_x_429:
        /* <DEDUP_REMOVED lines=8> */
.L_x_431:
        /* <DEDUP_REMOVED lines=10> */
.L_x_433:
[----:B------:R-:W-:Y:S05]  /*b5a0*/  BRA `(.L_x_434) ;  /* 0x0000000000207947 */ /* 0x000fea0003800000 */
.L_x_432:
        /* <DEDUP_REMOVED lines=8> */
.L_x_434:
        /* <DEDUP_REMOVED lines=10> */
.L_x_436:
[----:B------:R-:W-:Y:S05]  /*b6d0*/  BRA `(.L_x_437) ;  /* 0x0000000000207947 */ /* 0x000fea0003800000 */
.L_x_435:
        /* <DEDUP_REMOVED lines=8> */
.L_x_437:
        /* <DEDUP_REMOVED lines=10> */
.L_x_439:
[----:B------:R-:W-:Y:S05]  /*b800*/  BRA `(.L_x_440) ;  /* 0x0000000000207947 */ /* 0x000fea0003800000 */
.L_x_438:
        /* <DEDUP_REMOVED lines=8> */
.L_x_440:
        /* <DEDUP_REMOVED lines=10> */
.L_x_442:
[----:B------:R-:W-:Y:S05]  /*b930*/  BRA `(.L_x_443) ;  /* 0x0000000000207947 */ /* 0x000fea0003800000 */
.L_x_441:
        /* <DEDUP_REMOVED lines=8> */
.L_x_443:
        /* <DEDUP_REMOVED lines=10> */
.L_x_445:
[----:B------:R-:W-:Y:S05]  /*ba60*/  BRA `(.L_x_446) ;  /* 0x0000000000207947 */ /* 0x000fea0003800000 */
.L_x_444:
        /* <DEDUP_REMOVED lines=8> */
.L_x_446:
        /* <DEDUP_REMOVED lines=10> */
.L_x_448:
[----:B------:R-:W-:Y:S05]  /*bb90*/  BRA `(.L_x_449) ;  /* 0x0000000000207947 */ /* 0x000fea0003800000 */
.L_x_447:
        /* <DEDUP_REMOVED lines=8> */
.L_x_449:
        /* <DEDUP_REMOVED lines=10> */
.L_x_451:
[----:B------:R-:W-:Y:S05]  /*bcc0*/  BRA `(.L_x_452) ;  /* 0x0000000000207947 */ /* 0x000fea0003800000 */
.L_x_450:
        /* <DEDUP_REMOVED lines=8> */
.L_x_452:
        /* <DEDUP_REMOVED lines=10> */
.L_x_454:
[----:B------:R-:W-:Y:S05]  /*bdf0*/  BRA `(.L_x_455) ;  /* 0x0000000000207947 */ /* 0x000fea0003800000 */
.L_x_453:
        /* <DEDUP_REMOVED lines=8> */
.L_x_455:
        /* <DEDUP_REMOVED lines=10> */
.L_x_457:
[----:B------:R-:W-:Y:S05]  /*bf20*/  BRA `(.L_x_458) ;  /* 0x0000000000207947 */ /* 0x000fea0003800000 */
.L_x_456:
        /* <DEDUP_REMOVED lines=8> */
.L_x_458:
        /* <DEDUP_REMOVED lines=10> */
.L_x_460:
[----:B------:R-:W-:Y:S05]  /*c050*/  BRA `(.L_x_461) ;  /* 0x0000000000207947 */ /* 0x000fea0003800000 */
.L_x_459:
        /* <DEDUP_REMOVED lines=8> */
.L_x_461:
        /* <DEDUP_REMOVED lines=10> */
.L_x_463:
[----:B------:R-:W-:Y:S05]  /*c180*/  BRA `(.L_x_464) ;  /* 0x0000000000207947 */ /* 0x000fea0003800000 */
.L_x_462:
        /* <DEDUP_REMOVED lines=8> */
.L_x_464:
        /* <DEDUP_REMOVED lines=10> */
.L_x_466:
[----:B------:R-:W-:Y:S05]  /*c2b0*/  BRA `(.L_x_467) ;  /* 0x0000000000207947 */ /* 0x000fea0003800000 */
.L_x_465:
        /* <DEDUP_REMOVED lines=8> */
.L_x_467:
        /* <DEDUP_REMOVED lines=14> */
.L_x_468:
[----:B------:R-:W-:-:S04]  /*c420*/  SHF.R.U32.HI R23, RZ, 0xa, R17 ;  /* 0x0000000aff177819 */ /* 0x000fc80000011611 */
        /* <DEDUP_REMOVED lines=11> */
.L_x_470:
[----:B------:R-:W-:Y:S05]  /*c4e0*/  BRA `(.L_x_471) ;  /* 0x0000000000207947 */ /* 0x000fea0003800000 */
.L_x_469:
        /* <DEDUP_REMOVED lines=8> */
.L_x_471:
        /* <DEDUP_REMOVED lines=12> */
.L_x_472:
        /* <DEDUP_REMOVED lines=9> */
.L_x_474:
[----:B------:R-:W-:Y:S05]  /*c6c0*/  BRA `(.L_x_475) ;  /* 0x0000000000207947 */ /* 0x000fea0003800000 */
.L_x_473:
        /* <DEDUP_REMOVED lines=8> */
.L_x_475:
        /* <DEDUP_REMOVED lines=10> */
.L_x_477:
[----:B------:R-:W-:Y:S05]  /*c7f0*/  BRA `(.L_x_478) ;  /* 0x0000000000207947 */ /* 0x000fea0003800000 */
.L_x_476:
        /* <DEDUP_REMOVED lines=8> */
.L_x_478:
        /* <DEDUP_REMOVED lines=10> */
.L_x_480:
[----:B------:R-:W-:Y:S05]  /*c920*/  BRA `(.L_x_481) ;  /* 0x0000000000207947 */ /* 0x000fea0003800000 */
.L_x_479:
        /* <DEDUP_REMOVED lines=8> */
.L_x_481:
        /* <DEDUP_REMOVED lines=10> */
.L_x_483:
[----:B------:R-:W-:Y:S05]  /*ca50*/  BRA `(.L_x_484) ;  /* 0x0000000000207947 */ /* 0x000fea0003800000 */
.L_x_482:
        /* <DEDUP_REMOVED lines=8> */
.L_x_484:
        /* <DEDUP_REMOVED lines=10> */
.L_x_486:
[----:B------:R-:W-:Y:S05]  /*cb80*/  BRA `(.L_x_487) ;  /* 0x0000000000207947 */ /* 0x000fea0003800000 */
.L_x_485:
        /* <DEDUP_REMOVED lines=8> */
.L_x_487:
        /* <DEDUP_REMOVED lines=10> */
.L_x_489:
[----:B------:R-:W-:Y:S05]  /*ccb0*/  BRA `(.L_x_490) ;  /* 0x0000000000207947 */ /* 0x000fea0003800000 */
.L_x_488:
        /* <DEDUP_REMOVED lines=8> */
.L_x_490:
        /* <DEDUP_REMOVED lines=10> */
.L_x_492:
[----:B------:R-:W-:Y:S05]  /*cde0*/  BRA `(.L_x_493) ;  /* 0x0000000000207947 */ /* 0x000fea0003800000 */
.L_x_491:
        /* <DEDUP_REMOVED lines=8> */
.L_x_493:
        /* <DEDUP_REMOVED lines=10> */
.L_x_495:
[----:B------:R-:W-:Y:S05]  /*cf10*/  BRA `(.L_x_496) ;  /* 0x0000000000207947 */ /* 0x000fea0003800000 */
.L_x_494:
        /* <DEDUP_REMOVED lines=8> */
.L_x_496:
        /* <DEDUP_REMOVED lines=10> */
.L_x_498:
[----:B------:R-:W-:Y:S05]  /*d040*/  BRA `(.L_x_499) ;  /* 0x0000000000207947 */ /* 0x000fea0003800000 */
.L_x_497:
        /* <DEDUP_REMOVED lines=8> */
.L_x_499:
        /* <DEDUP_REMOVED lines=10> */
.L_x_501:
[----:B------:R-:W-:Y:S05]  /*d170*/  BRA `(.L_x_502) ;  /* 0x0000000000207947 */ /* 0x000fea0003800000 */
.L_x_500:
        /* <DEDUP_REMOVED lines=8> */
.L_x_502:
        /* <DEDUP_REMOVED lines=10> */
.L_x_504:
[----:B------:R-:W-:Y:S05]  /*d2a0*/  BRA `(.L_x_505) ;  /* 0x0000000000207947 */ /* 0x000fea0003800000 */
.L_x_503:
        /* <DEDUP_REMOVED lines=8> */
.L_x_505:
        /* <DEDUP_REMOVED lines=10> */
.L_x_507:
[----:B------:R-:W-:Y:S05]  /*d3d0*/  BRA `(.L_x_508) ;  /* 0x0000000000207947 */ /* 0x000fea0003800000 */
.L_x_506:
        /* <DEDUP_REMOVED lines=8> */
.L_x_508:
        /* <DEDUP_REMOVED lines=10> */
.L_x_510:
[----:B------:R-:W-:Y:S05]  /*d500*/  BRA `(.L_x_511) ;  /* 0x0000000000207947 */ /* 0x000fea0003800000 */
.L_x_509:
        /* <DEDUP_REMOVED lines=8> */
.L_x_511:
        /* <DEDUP_REMOVED lines=10> */
.L_x_513:
[----:B------:R-:W-:Y:S05]  /*d630*/  BRA `(.L_x_514) ;  /* 0x0000000000207947 */ /* 0x000fea0003800000 */
.L_x_512:
        /* <DEDUP_REMOVED lines=8> */
.L_x_514:
        /* <DEDUP_REMOVED lines=10> */
.L_x_516:
[----:B------:R-:W-:Y:S05]  /*d760*/  BRA `(.L_x_517) ;  /* 0x0000000000207947 */ /* 0x000fea0003800000 */
.L_x_515:
        /* <DEDUP_REMOVED lines=8> */
.L_x_517:
        /* <DEDUP_REMOVED lines=10> */
.L_x_519:
[----:B------:R-:W-:Y:S05]  /*d890*/  BRA `(.L_x_520) ;  /* 0x0000000000207947 */ /* 0x000fea0003800000 */
.L_x_518:
        /* <DEDUP_REMOVED lines=8> */
.L_x_520:
        /* <DEDUP_REMOVED lines=10> */
.L_x_522:
[----:B------:R-:W-:Y:S05]  /*d9c0*/  BRA `(.L_x_523) ;  /* 0x0000000000207947 */ /* 0x000fea0003800000 */
.L_x_521:
        /* <DEDUP_REMOVED lines=8> */
.L_x_523:
        /* <DEDUP_REMOVED lines=10> */
.L_x_525:
[----:B------:R-:W-:Y:S05]  /*daf0*/  BRA `(.L_x_526) ;  /* 0x0000000000207947 */ /* 0x000fea0003800000 */
.L_x_524:
        /* <DEDUP_REMOVED lines=8> */
.L_x_526:
        /* <DEDUP_REMOVED lines=10> */
.L_x_528:
[----:B------:R-:W-:Y:S05]  /*dc20*/  BRA `(.L_x_529) ;  /* 0x0000000000207947 */ /* 0x000fea0003800000 */
.L_x_527:
        /* <DEDUP_REMOVED lines=8> */
.L_x_529:
        /* <DEDUP_REMOVED lines=10> */
.L_x_531:
[----:B------:R-:W-:Y:S05]  /*dd50*/  BRA `(.L_x_532) ;  /* 0x0000000000207947 */ /* 0x000fea0003800000 */
.L_x_530:
        /* <DEDUP_REMOVED lines=8> */
.L_x_532:
        /* <DEDUP_REMOVED lines=10> */
.L_x_534:
[----:B------:R-:W-:Y:S05]  /*de80*/  BRA `(.L_x_535) ;  /* 0x0000000000207947 */ /* 0x000fea0003800000 */
.L_x_533:
        /* <DEDUP_REMOVED lines=8> */
.L_x_535:
        /* <DEDUP_REMOVED lines=14> */
.L_x_536:
        /* <DEDUP_REMOVED lines=9> */
.L_x_538:
[----:B------:R-:W-:Y:S05]  /*e080*/  BRA `(.L_x_539) ;  /* 0x0000000000207947 */ /* 0x000fea0003800000 */
.L_x_537:
        /* <DEDUP_REMOVED lines=8> */
.L_x_539:
        /* <DEDUP_REMOVED lines=10> */
.L_x_541:
[----:B------:R-:W-:Y:S05]  /*e1b0*/  BRA `(.L_x_542) ;  /* 0x0000000000207947 */ /* 0x000fea0003800000 */
.L_x_540:
        /* <DEDUP_REMOVED lines=8> */
.L_x_542:
        /* <DEDUP_REMOVED lines=10> */
.L_x_544:
[----:B------:R-:W-:Y:S05]  /*e2e0*/  BRA `(.L_x_545) ;  /* 0x0000000000207947 */ /* 0x000fea0003800000 */
.L_x_543:
        /* <DEDUP_REMOVED lines=8> */
.L_x_545:
        /* <DEDUP_REMOVED lines=10> */
.L_x_547:
[----:B------:R-:W-:Y:S05]  /*e410*/  BRA `(.L_x_548) ;  /* 0x0000000000207947 */ /* 0x000fea0003800000 */
.L_x_546:
        /* <DEDUP_REMOVED lines=8> */
.L_x_548:
        /* <DEDUP_REMOVED lines=10> */
.L_x_550:
[----:B------:R-:W-:Y:S05]  /*e540*/  BRA `(.L_x_551) ;  /* 0x0000000000207947 */ /* 0x000fea0003800000 */
.L_x_549:
        /* <DEDUP_REMOVED lines=8> */
.L_x_551:
        /* <DEDUP_REMOVED lines=10> */
.L_x_553:
[----:B------:R-:W-:Y:S05]  /*e670*/  BRA `(.L_x_554) ;  /* 0x0000000000207947 */ /* 0x000fea0003800000 */
.L_x_552:
        /* <DEDUP_REMOVED lines=8> */
.L_x_554:
        /* <DEDUP_REMOVED lines=10> */
.L_x_556:
[----:B------:R-:W-:Y:S05]  /*e7a0*/  BRA `(.L_x_557) ;  /* 0x0000000000207947 */ /* 0x000fea0003800000 */
.L_x_555:
        /* <DEDUP_REMOVED lines=8> */
.L_x_557:
        /* <DEDUP_REMOVED lines=10> */
.L_x_559:
[----:B------:R-:W-:Y:S05]  /*e8d0*/  BRA `(.L_x_560) ;  /* 0x0000000000207947 */ /* 0x000fea0003800000 */
.L_x_558:
        /* <DEDUP_REMOVED lines=8> */
.L_x_560:
        /* <DEDUP_REMOVED lines=10> */
.L_x_562:
[----:B------:R-:W-:Y:S05]  /*ea00*/  BRA `(.L_x_563) ;  /* 0x0000000000207947 */ /* 0x000fea0003800000 */
.L_x_561:
        /* <DEDUP_REMOVED lines=8> */
.L_x_563:
        /* <DEDUP_REMOVED lines=10> */
.L_x_565:
[----:B------:R-:W-:Y:S05]  /*eb30*/  BRA `(.L_x_566) ;  /* 0x0000000000207947 */ /* 0x000fea0003800000 */
.L_x_564:
        /* <DEDUP_REMOVED lines=8> */
.L_x_566:
        /* <DEDUP_REMOVED lines=10> */
.L_x_568:
[----:B------:R-:W-:Y:S05]  /*ec60*/  BRA `(.L_x_569) ;  /* 0x0000000000207947 */ /* 0x000fea0003800000 */
.L_x_567:
        /* <DEDUP_REMOVED lines=8> */
.L_x_569:
        /* <DEDUP_REMOVED lines=10> */
.L_x_571:
[----:B------:R-:W-:Y:S05]  /*ed90*/  BRA `(.L_x_572) ;  /* 0x0000000000207947 */ /* 0x000fea0003800000 */
.L_x_570:
        /* <DEDUP_REMOVED lines=8> */
.L_x_572:
        /* <DEDUP_REMOVED lines=10> */
.L_x_574:
[----:B------:R-:W-:Y:S05]  /*eec0*/  BRA `(.L_x_575) ;  /* 0x0000000000207947 */ /* 0x000fea0003800000 */
.L_x_573:
        /* <DEDUP_REMOVED lines=8> */
.L_x_575:
        /* <DEDUP_REMOVED lines=10> */
.L_x_577:
[----:B------:R-:W-:Y:S05]  /*eff0*/  BRA `(.L_x_578) ;  /* 0x0000000000207947 */ /* 0x000fea0003800000 */
.L_x_576:
        /* <DEDUP_REMOVED lines=8> */
.L_x_578:
        /* <DEDUP_REMOVED lines=10> */
.L_x_580:
[----:B------:R-:W-:Y:S05]  /*f120*/  BRA `(.L_x_581) ;  /* 0x0000000000207947 */ /* 0x000fea0003800000 */
.L_x_579:
        /* <DEDUP_REMOVED lines=8> */
.L_x_581:
        /* <DEDUP_REMOVED lines=10> */
.L_x_583:
[----:B------:R-:W-:Y:S05]  /*f250*/  BRA `(.L_x_584) ;  /* 0x0000000000207947 */ /* 0x000fea0003800000 */
.L_x_582:
        /* <DEDUP_REMOVED lines=8> */
.L_x_584:
        /* <DEDUP_REMOVED lines=10> */
.L_x_586:
[----:B------:R-:W-:Y:S05]  /*f380*/  BRA `(.L_x_587) ;  /* 0x0000000000207947 */ /* 0x000fea0003800000 */
.L_x_585:
        /* <DEDUP_REMOVED lines=8> */
.L_x_587:
        /* <DEDUP_REMOVED lines=10> */
.L_x_589:
[----:B------:R-:W-:Y:S05]  /*f4b0*/  BRA `(.L_x_590) ;  /* 0x0000000000207947 */ /* 0x000fea0003800000 */
.L_x_588:
        /* <DEDUP_REMOVED lines=8> */
.L_x_590:
        /* <DEDUP_REMOVED lines=10> */
.L_x_592:
[----:B------:R-:W-:Y:S05]  /*f5e0*/  BRA `(.L_x_593) ;  /* 0x0000000000207947 */ /* 0x000fea0003800000 */
.L_x_591:
        /* <DEDUP_REMOVED lines=8> */
.L_x_593:
        /* <DEDUP_REMOVED lines=10> */
.L_x_595:
[----:B------:R-:W-:Y:S05]  /*f710*/  BRA `(.L_x_596) ;  /* 0x0000000000207947 */ /* 0x000fea0003800000 */
.L_x_594:
        /* <DEDUP_REMOVED lines=8> */
.L_x_596:
        /* <DEDUP_REMOVED lines=14> */
.L_x_597:
        /* <DEDUP_REMOVED lines=11> */
.L_x_599:
[----:B------:R-:W-:Y:S05]  /*f930*/  BRA `(.L_x_600) ;  /* 0x0000000000207947 */ /* 0x000fea0003800000 */
.L_x_598:
        /* <DEDUP_REMOVED lines=8> */
.L_x_600:
        /* <DEDUP_REMOVED lines=12> */
.L_x_601:
        /* <DEDUP_REMOVED lines=18> */
.L_x_602:
        /* <DEDUP_REMOVED lines=12> */
.L_x_603:
[----:B------:R-:W0:Y:S01]  /*fc60*/  S2R R0, SR_CgaCtaId ;  /* 0x0000000000007919 */ /* 0x000e220000008800 */
[----:B------:R-:W-:Y:S01]  /*fc70*/  MOV R25, 0x400 ;  /* 0x0000040000197802 */ /* 0x000fe20000000f00 */
[----:B------:R-:W-:Y:S01]  /*fc80*/  IMAD.MOV.U32 R3, RZ, RZ, 0x100 ;  /* 0x00000100ff037424 */ /* 0x000fe200078e00ff */
[----:B------:R1:W2:Y:S01]  /*fc90*/  LDC.64 R8, c[0x4][R23] ;  /* 0x0100000017087b82 */ /* 0x0002a20000000a00 */
[----:B------:R-:W3:Y:S01]  /*fca0*/  LDCU.64 UR4, c[0x4][0x8] ;  /* 0x01000100ff0477ac */ /* 0x000ee20008000a00 */
[----:B------:R-:W-:Y:S01]  /*fcb0*/  CS2R R6, SRZ ;  /* 0x0000000000067805 */ /* 0x000fe2000001ff00 */
[----:B------:R1:W-:Y:S01]  /*fcc0*/  SYNCS.ARRIVE.TRANS64.RED.A0TX RZ, [R24+URZ], R3 ;  /* 0x0000000318ff79a7 */ /* 0x0003e200084004ff */
[----:B---3--:R-:W-:Y:S02]  /*fcd0*/  IMAD.U32 R4, RZ, RZ, UR4 ;  /* 0x00000004ff047e24 */ /* 0x008fe4000f8e00ff */
[----:B------:R-:W-:Y:S01]  /*fce0*/  IMAD.U32 R5, RZ, RZ, UR5 ;  /* 0x00000005ff057e24 */ /* 0x000fe2000f8e00ff */
[----:B------:R1:W3:Y:S01]  /*fcf0*/  SYNCS.CCTL.IV [R24+URZ] ;  /* 0x00000000180079b1 */ /* 0x0002e200080000ff */
[----:B0-----:R-:W-:-:S05]  /*fd00*/  LEA R25, R0, R25, 0x18 ;  /* 0x0000001900197211 */ /* 0x001fca00078ec0ff */
[----:B---3--:R1:W0:Y:S02]  /*fd10*/  LDS.64 R16, [R25] ;  /* 0x0000000019107984 */ /* 0x0082240000000a00 */
[----:B------:R-:W-:-:S07]  /*fd20*/  LEPC R20, `(.L_x_604) ;  /* 0x000000001014794e */ /* 0x000fce0000000000 */
[----:B012---:R-:W-:Y:S05]  /*fd30*/  CALL.ABS.NOINC R8 ;  /* 0x0000000008007343 */ /* 0x007fea0003c00000 */
.L_x_604:
[----:B------:R-:W-:-:S04]  /*fd40*/  ISETP.GT.U32.AND P0, PT, R16, -0x1, PT ;  /* 0xffffffff1000780c */ /* 0x000fc80003f04070 */
[----:B------:R-:W-:-:S13]  /*fd50*/  ISETP.GT.AND.EX P0, PT, R17, -0x1, PT, P0 ;  /* 0xffffffff1100780c */ /* 0x000fda0003f04300 */
[----:B------:R-:W-:Y:S05]  /*fd60*/  @P0 BRA `(.L_x_605) ;  /* 0x0000000000240947 */ /* 0x000fea0003800000 */
        /* <DEDUP_REMOVED lines=8> */
.L_x_606:
[----:B------:R-:W-:Y:S05]  /*fdf0*/  BRA `(.L_x_607) ;  /* 0x0000000000207947 */ /* 0x000fea0003800000 */
.L_x_605:
        /* <DEDUP_REMOVED lines=8> */
.L_x_607:
[----:B------:R-:W0:Y:S01]  /*fe80*/  LDCU UR4, c[0x0][0x2f8] ;  /* 0x00005f00ff0477ac */ /* 0x000e220008000800 */
[----:B------:R-:W-:Y:S01]  /*fe90*/  MOV R8, 0x0 ;  /* 0x0000000000087802 */ /* 0x000fe20000000f00 */
[----:B------:R-:W-:Y:S01]  /*fea0*/  IMAD.MOV.U32 R6, RZ, RZ, R19 ;  /* 0x000000ffff067224 */ /* 0x000fe200078e0013 */
[----:B------:R-:W-:Y:S01]  /*feb0*/  SHF.R.U32.HI R0, RZ, 0x1f, R17 ;  /* 0x0000001fff007819 */ /* 0x000fe20000011611 */
[----:B------:R-:W-:-:S03]  /*fec0*/  IMAD.MOV.U32 R7, RZ, RZ, R18 ;  /* 0x000000ffff077224 */ /* 0x000fc600078e0012 */
[----:B------:R-:W1:Y:S01]  /*fed0*/  LDC.64 R8, c[0x4][R8] ;  /* 0x0100000008087b82 */ /* 0x000e620000000a00 */
[----:B0-----:R-:W-:Y:S01]  /*fee0*/  VIADD R3, R19, -UR4 ;  /* 0x8000000413037c36 */ /* 0x001fe20008000000 */
[----:B------:R-:W0:Y:S04]  /*fef0*/  LDCU.64 UR4, c[0x4][0x30] ;  /* 0x01000600ff0477ac */ /* 0x000e280008000a00 */
[----:B------:R2:W-:Y:S01]  /*ff00*/  STL [R3], R0 ;  /* 0x0000000003007387 */ /* 0x0005e20000100800 */
[----:B0-----:R-:W-:Y:S02]  /*ff10*/  IMAD.U32 R4, RZ, RZ, UR4 ;  /* 0x00000004ff047e24 */ /* 0x001fe4000f8e00ff */
[----:B--2---:R-:W-:-:S07]  /*ff20*/  IMAD.U32 R5, RZ, RZ, UR5 ;  /* 0x00000005ff057e24 */ /* 0x004fce000f8e00ff */
[----:B------:R-:W-:-:S07]  /*ff30*/  LEPC R20, `(.L_x_608) ;  /* 0x000000001014794e */ /* 0x000fce0000000000 */
[----:B-1----:R-:W-:Y:S05]  /*ff40*/  CALL.ABS.NOINC R8 ;  /* 0x0000000008007343 */ /* 0x002fea0003c00000 */
.L_x_608:
[----:B------:R-:W-:-:S13]  /*ff50*/  LOP3.LUT P0, RZ, R17, 0x40000000, RZ, 0xc0, !PT ;  /* 0x4000000011ff7812 */ /* 0x000fda000780c0ff */
[----:B------:R-:W-:Y:S05]  /*ff60*/  @!P0 BRA `(.L_x_609) ;  /* 0x0000000000248947 */ /* 0x000fea0003800000 */
        /* <DEDUP_REMOVED lines=8> */
.L_x_610:
[----:B------:R-:W-:Y:S05]  /*fff0*/  BRA `(.L_x_611) ;  /* 0x0000000000207947 */ /* 0x000fea0003800000 */
.L_x_609:
        /* <DEDUP_REMOVED lines=8> */
.L_x_611:
        /* <DEDUP_REMOVED lines=10> */
.L_x_613:
[----:B------:R-:W-:Y:S05]  /*10120*/  BRA `(.L_x_614) ;  /* 0x0000000000207947 */ /* 0x000fea0003800000 */
.L_x_612:
        /* <DEDUP_REMOVED lines=8> */
.L_x_614:
        /* <DEDUP_REMOVED lines=10> */
.L_x_616:
[----:B------:R-:W-:Y:S05]  /*10250*/  BRA `(.L_x_617) ;  /* 0x0000000000207947 */ /* 0x000fea0003800000 */
.L_x_615:
        /* <DEDUP_REMOVED lines=8> */
.L_x_617:
        /* <DEDUP_REMOVED lines=10> */
.L_x_619:
[----:B------:R-:W-:Y:S05]  /*10380*/  BRA `(.L_x_620) ;  /* 0x0000000000207947 */ /* 0x000fea0003800000 */
.L_x_618:
        /* <DEDUP_REMOVED lines=8> */
.L_x_620:
        /* <DEDUP_REMOVED lines=10> */
.L_x_622:
[----:B------:R-:W-:Y:S05]  /*104b0*/  BRA `(.L_x_623) ;  /* 0x0000000000207947 */ /* 0x000fea0003800000 */
.L_x_621:
        /* <DEDUP_REMOVED lines=8> */
.L_x_623:
        /* <DEDUP_REMOVED lines=10> */
.L_x_625:
[----:B------:R-:W-:Y:S05]  /*105e0*/  BRA `(.L_x_626) ;  /* 0x0000000000207947 */ /* 0x000fea0003800000 */
.L_x_624:
        /* <DEDUP_REMOVED lines=8> */
.L_x_626:
        /* <DEDUP_REMOVED lines=10> */
.L_x_628:
[----:B------:R-:W-:Y:S05]  /*10710*/  BRA `(.L_x_629) ;  /* 0x0000000000207947 */ /* 0x000fea0003800000 */
.L_x_627:
        /* <DEDUP_REMOVED lines=8> */
.L_x_629:
        /* <DEDUP_REMOVED lines=10> */
.L_x_631:
[----:B------:R-:W-:Y:S05]  /*10840*/  BRA `(.L_x_632) ;  /* 0x0000000000207947 */ /* 0x000fea0003800000 */
.L_x_630:
        /* <DEDUP_REMOVED lines=8> */
.L_x_632:
        /* <DEDUP_REMOVED lines=10> */
.L_x_634:
[----:B------:R-:W-:Y:S05]  /*10970*/  BRA `(.L_x_635) ;  /* 0x0000000000207947 */ /* 0x000fea0003800000 */
.L_x_633:
        /* <DEDUP_REMOVED lines=8> */
.L_x_635:
        /* <DEDUP_REMOVED lines=10> */
.L_x_637:
[----:B------:R-:W-:Y:S05]  /*10aa0*/  BRA `(.L_x_638) ;  /* 0x0000000000207947 */ /* 0x000fea0003800000 */
.L_x_636:
        /* <DEDUP_REMOVED lines=8> */
.L_x_638:
        /* <DEDUP_REMOVED lines=10> */
.L_x_640:
[----:B------:R-:W-:Y:S05]  /*10bd0*/  BRA `(.L_x_641) ;  /* 0x0000000000207947 */ /* 0x000fea0003800000 */
.L_x_639:
        /* <DEDUP_REMOVED lines=8> */
.L_x_641:
        /* <DEDUP_REMOVED lines=10> */
.L_x_643:
[----:B------:R-:W-:Y:S05]  /*10d00*/  BRA `(.L_x_644) ;  /* 0x0000000000207947 */ /* 0x000fea0003800000 */
.L_x_642:
        /* <DEDUP_REMOVED lines=8> */
.L_x_644:
        /* <DEDUP_REMOVED lines=10> */
.L_x_646:
[----:B------:R-:W-:Y:S05]  /*10e30*/  BRA `(.L_x_647) ;  /* 0x0000000000207947 */ /* 0x000fea0003800000 */
.L_x_645:
        /* <DEDUP_REMOVED lines=8> */
.L_x_647:
        /* <DEDUP_REMOVED lines=10> */
.L_x_649:
[----:B------:R-:W-:Y:S05]  /*10f60*/  BRA `(.L_x_650) ;  /* 0x0000000000207947 */ /* 0x000fea0003800000 */
.L_x_648:
        /* <DEDUP_REMOVED lines=8> */
.L_x_650:
        /* <DEDUP_REMOVED lines=10> */
.L_x_652:
[----:B------:R-:W-:Y:S05]  /*11090*/  BRA `(.L_x_653) ;  /* 0x0000000000207947 */ /* 0x000fea0003800000 */
.L_x_651:
        /* <DEDUP_REMOVED lines=8> */
.L_x_653:
        /* <DEDUP_REMOVED lines=10> */
.L_x_655:
[----:B------:R-:W-:Y:S05]  /*111c0*/  BRA `(.L_x_656) ;  /* 0x0000000000207947 */ /* 0x000fea0003800000 */
.L_x_654:
        /* <DEDUP_REMOVED lines=8> */
.L_x_656:
        /* <DEDUP_REMOVED lines=10> */
.L_x_658:
[----:B------:R-:W-:Y:S05]  /*112f0*/  BRA `(.L_x_659) ;  /* 0x0000000000207947 */ /* 0x000fea0003800000 */
.L_x_657:
        /* <DEDUP_REMOVED lines=8> */
.L_x_659:
        /* <DEDUP_REMOVED lines=10> */
.L_x_661:
[----:B------:R-:W-:Y:S05]  /*11420*/  BRA `(.L_x_662) ;  /* 0x0000000000207947 */ /* 0x000fea0003800000 */
.L_x_660:
        /* <DEDUP_REMOVED lines=8> */
.L_x_662:
        /* <DEDUP_REMOVED lines=10> */
.L_x_664:
[----:B------:R-:W-:Y:S05]  /*11550*/  BRA `(.L_x_665) ;  /* 0x0000000000207947 */ /* 0x000fea0003800000 */
.L_x_663:
        /* <DEDUP_REMOVED lines=8> */
.L_x_665:
        /* <DEDUP_REMOVED lines=10> */
.L_x_667:
[----:B------:R-:W-:Y:S05]  /*11680*/  BRA `(.L_x_668) ;  /* 0x0000000000207947 */ /* 0x000fea0003800000 */
.L_x_666:
        /* <DEDUP_REMOVED lines=8> */
.L_x_668:
[----:B------:R-:W0:Y:S01]  /*11710*/  LDCU UR4, c[0x0][0x2f8] ;  /* 0x00005f00ff0477ac */ /* 0x000e220008000800 */
[----:B------:R-:W-:Y:S01]  /*11720*/  SHF.R.U64 R0, R16, 0x1f, R17 ;  /* 0x0000001f10007819 */ /* 0x000fe20000001211 */
[----:B------:R-:W-:Y:S01]  /*11730*/  IMAD.MOV.U32 R6, RZ, RZ, R19 ;  /* 0x000000ffff067224 */ /* 0x000fe200078e0013 */
[----:B------:R-:W-:Y:S01]  /*11740*/  MOV R8, 0x0 ;  /* 0x0000000000087802 */ /* 0x000fe20000000f00 */
[----:B------:R-:W-:Y:S01]  /*11750*/  IMAD.MOV.U32 R7, RZ, RZ, R18 ;  /* 0x000000ffff077224 */ /* 0x000fe200078e0012 */
[----:B------:R-:W-:-:S04]  /*11760*/  SHF.R.S32.HI R0, RZ, 0xc, R0 ;  /* 0x0000000cff007819 */ /* 0x000fc80000011400 */
        /* <DEDUP_REMOVED lines=8> */
.L_x_669:
[----:B------:R-:W-:-:S04]  /*117f0*/  SHF.R.U32.HI R23, RZ, 0xa, R17 ;  /* 0x0000000aff177819 */ /* 0x000fc80000011611 */
[----:B------:R-:W-:-:S04]  /*11800*/  LOP3.LUT R23, R23, 0x1, RZ, 0xc0, !PT ;  /* 0x0000000117177812 */ /* 0x000fc800078ec0ff */
[----:B------:R-:W-:-:S04]  /*11810*/  ISETP.NE.U32.AND P0, PT, R23, RZ, PT ;  /* 0x000000ff1700720c */ /* 0x000fc80003f05070 */
[----:B------:R-:W-:-:S13]  /*11820*/  ISETP.NE.AND.EX P0, PT, RZ, RZ, PT, P0 ;  /* 0x000000ffff00720c */ /* 0x000fda0003f05300 */
        /* <DEDUP_REMOVED lines=9> */
.L_x_671:
[----:B------:R-:W-:Y:S05]  /*118c0*/  BRA `(.L_x_672) ;  /* 0x0000000000207947 */ /* 0x000fea0003800000 */
.L_x_670:
        /* <DEDUP_REMOVED lines=8> */
.L_x_672:
[----:B------:R-:W0:Y:S01]  /*11950*/  LDCU UR4, c[0x0][0x2f8] ;  /* 0x00005f00ff0477ac */ /* 0x000e220008000800 */
[----:B------:R-:W-:Y:S01]  /*11960*/  MOV R8, 0x0 ;  /* 0x0000000000087802 */ /* 0x000fe20000000f00 */
[----:B------:R-:W-:Y:S02]  /*11970*/  IMAD.MOV.U32 R6, RZ, RZ, R19 ;  /* 0x000000ffff067224 */ /* 0x000fe400078e0013 */
        /* <DEDUP_REMOVED lines=9> */
.L_x_673:
        /* <DEDUP_REMOVED lines=10> */
.L_x_675:
[----:B------:R-:W-:Y:S05]  /*11ab0*/  BRA `(.L_x_676) ;  /* 0x0000000000207947 */ /* 0x000fea0003800000 */
.L_x_674:
        /* <DEDUP_REMOVED lines=8> */
.L_x_676:
        /* <DEDUP_REMOVED lines=10> */
.L_x_678:
[----:B------:R-:W-:Y:S05]  /*11be0*/  BRA `(.L_x_679) ;  /* 0x0000000000207947 */ /* 0x000fea0003800000 */
.L_x_677:
        /* <DEDUP_REMOVED lines=8> */
.L_x_679:
        /* <DEDUP_REMOVED lines=10> */
.L_x_681:
[----:B------:R-:W-:Y:S05]  /*11d10*/  BRA `(.L_x_682) ;  /* 0x0000000000207947 */ /* 0x000fea0003800000 */
.L_x_680:
        /* <DEDUP_REMOVED lines=8> */
.L_x_682:
        /* <DEDUP_REMOVED lines=10> */
.L_x_684:
[----:B------:R-:W-:Y:S05]  /*11e40*/  BRA `(.L_x_685) ;  /* 0x0000000000207947 */ /* 0x000fea0003800000 */
.L_x_683:
        /* <DEDUP_REMOVED lines=8> */
.L_x_685:
        /* <DEDUP_REMOVED lines=10> */
.L_x_687:
[----:B------:R-:W-:Y:S05]  /*11f70*/  BRA `(.L_x_688) ;  /* 0x0000000000207947 */ /* 0x000fea0003800000 */
.L_x_686:
        /* <DEDUP_REMOVED lines=8> */
.L_x_688:
        /* <DEDUP_REMOVED lines=10> */
.L_x_690:
[----:B------:R-:W-:Y:S05]  /*120a0*/  BRA `(.L_x_691) ;  /* 0x0000000000207947 */ /* 0x000fea0003800000 */
.L_x_689:
        /* <DEDUP_REMOVED lines=8> */
.L_x_691:
        /* <DEDUP_REMOVED lines=10> */
.L_x_693:
[----:B------:R-:W-:Y:S05]  /*121d0*/  BRA `(.L_x_694) ;  /* 0x0000000000207947 */ /* 0x000fea0003800000 */
.L_x_692:
        /* <DEDUP_REMOVED lines=8> */
.L_x_694:
        /* <DEDUP_REMOVED lines=10> */
.L_x_696:
[----:B------:R-:W-:Y:S05]  /*12300*/  BRA `(.L_x_697) ;  /* 0x0000000000207947 */ /* 0x000fea0003800000 */
.L_x_695:
        /* <DEDUP_REMOVED lines=8> */
.L_x_697:
        /* <DEDUP_REMOVED lines=10> */
.L_x_699:
[----:B------:R-:W-:Y:S05]  /*12430*/  BRA `(.L_x_700) ;  /* 0x0000000000207947 */ /* 0x000fea0003800000 */
.L_x_698:
        /* <DEDUP_REMOVED lines=8> */
.L_x_700:
        /* <DEDUP_REMOVED lines=10> */
.L_x_702:
[----:B------:R-:W-:Y:S05]  /*12560*/  BRA `(.L_x_703) ;  /* 0x0000000000207947 */ /* 0x000fea0003800000 */
.L_x_701:
        /* <DEDUP_REMOVED lines=8> */
.L_x_703:
        /* <DEDUP_REMOVED lines=10> */
.L_x_705:
[----:B------:R-:W-:Y:S05]  /*12690*/  BRA `(.L_x_706) ;  /* 0x0000000000207947 */ /* 0x000fea0003800000 */
.L_x_704:
        /* <DEDUP_REMOVED lines=8> */
.L_x_706:
        /* <DEDUP_REMOVED lines=10> */
.L_x_708:
[----:B------:R-:W-:Y:S05]  /*127c0*/  BRA `(.L_x_709) ;  /* 0x0000000000207947 */ /* 0x000fea0003800000 */
.L_x_707:
        /* <DEDUP_REMOVED lines=8> */
.L_x_709:
        /* <DEDUP_REMOVED lines=10> */
.L_x_711:
[----:B------:R-:W-:Y:S05]  /*128f0*/  BRA `(.L_x_712) ;  /* 0x0000000000207947 */ /* 0x000fea0003800000 */
.L_x_710:
        /* <DEDUP_REMOVED lines=8> */
.L_x_712:
        /* <DEDUP_REMOVED lines=10> */
.L_x_714:
[----:B------:R-:W-:Y:S05]  /*12a20*/  BRA `(.L_x_715) ;  /* 0x0000000000207947 */ /* 0x000fea0003800000 */
.L_x_713:
        /* <DEDUP_REMOVED lines=8> */
.L_x_715:
        /* <DEDUP_REMOVED lines=10> */
.L_x_717:
[----:B------:R-:W-:Y:S05]  /*12b50*/  BRA `(.L_x_718) ;  /* 0x0000000000207947 */ /* 0x000fea0003800000 */
.L_x_716:
        /* <DEDUP_REMOVED lines=8> */
.L_x_718:
        /* <DEDUP_REMOVED lines=10> */
.L_x_720:
[----:B------:R-:W-:Y:S05]  /*12c80*/  BRA `(.L_x_721) ;  /* 0x0000000000207947 */ /* 0x000fea0003800000 */
.L_x_719:
        /* <DEDUP_REMOVED lines=8> */
.L_x_721:
        /* <DEDUP_REMOVED lines=10> */
.L_x_723:
[----:B------:R-:W-:Y:S05]  /*12db0*/  BRA `(.L_x_724) ;  /* 0x0000000000207947 */ /* 0x000fea0003800000 */
.L_x_722:
        /* <DEDUP_REMOVED lines=8> */
.L_x_724:
        /* <DEDUP_REMOVED lines=10> */
.L_x_726:
[----:B------:R-:W-:Y:S05]  /*12ee0*/  BRA `(.L_x_727) ;  /* 0x0000000000207947 */ /* 0x000fea0003800000 */
.L_x_725:
        /* <DEDUP_REMOVED lines=8> */
.L_x_727:
        /* <DEDUP_REMOVED lines=10> */
.L_x_729:
[----:B------:R-:W-:Y:S05]  /*13010*/  BRA `(.L_x_730) ;  /* 0x0000000000207947 */ /* 0x000fea0003800000 */
.L_x_728:
        /* <DEDUP_REMOVED lines=8> */
.L_x_730:
        /* <DEDUP_REMOVED lines=10> */
.L_x_732:
[----:B------:R-:W-:Y:S05]  /*13140*/  BRA `(.L_x_733) ;  /* 0x0000000000207947 */ /* 0x000fea0003800000 */
.L_x_731:
        /* <DEDUP_REMOVED lines=8> */
.L_x_733:
        /* <DEDUP_REMOVED lines=10> */
.L_x_735:
[----:B------:R-:W-:Y:S05]  /*13270*/  BRA `(.L_x_736) ;  /* 0x0000000000207947 */ /* 0x000fea0003800000 */
.L_x_734:
        /* <DEDUP_REMOVED lines=8> */
.L_x_736:
        /* <DEDUP_REMOVED lines=14> */
.L_x_737:
        /* <DEDUP_REMOVED lines=10> */
.L_x_739:
[----:B------:R-:W-:Y:S05]  /*13480*/  BRA `(.L_x_740) ;  /* 0x0000000000207947 */ /* 0x000fea0003800000 */
.L_x_738:
        /* <DEDUP_REMOVED lines=8> */
.L_x_740:
        /* <DEDUP_REMOVED lines=10> */
.L_x_742:
[----:B------:R-:W-:Y:S05]  /*135b0*/  BRA `(.L_x_743) ;  /* 0x0000000000207947 */ /* 0x000fea0003800000 */
.L_x_741:
        /* <DEDUP_REMOVED lines=8> */
.L_x_743:
        /* <DEDUP_REMOVED lines=10> */
.L_x_745:
[----:B------:R-:W-:Y:S05]  /*136e0*/  BRA `(.L_x_746) ;  /* 0x0000000000207947 */ /* 0x000fea0003800000 */
.L_x_744:
        /* <DEDUP_REMOVED lines=8> */
.L_x_746:
        /* <DEDUP_REMOVED lines=10> */
.L_x_748:
[----:B------:R-:W-:Y:S05]  /*13810*/  BRA `(.L_x_749) ;  /* 0x0000000000207947 */ /* 0x000fea0003800000 */
.L_x_747:
        /* <DEDUP_REMOVED lines=8> */
.L_x_749:
        /* <DEDUP_REMOVED lines=10> */
.L_x_751:
[----:B------:R-:W-:Y:S05]  /*13940*/  BRA `(.L_x_752) ;  /* 0x0000000000207947 */ /* 0x000fea0003800000 */
.L_x_750:
        /* <DEDUP_REMOVED lines=8> */
.L_x_752:
        /* <DEDUP_REMOVED lines=10> */
.L_x_754:
[----:B------:R-:W-:Y:S05]  /*13a70*/  BRA `(.L_x_755) ;  /* 0x0000000000207947 */ /* 0x000fea0003800000 */
.L_x_753:
        /* <DEDUP_REMOVED lines=8> */
.L_x_755:
        /* <DEDUP_REMOVED lines=10> */
.L_x_757:
[----:B------:R-:W-:Y:S05]  /*13ba0*/  BRA `(.L_x_758) ;  /* 0x0000000000207947 */ /* 0x000fea0003800000 */
.L_x_756:
        /* <DEDUP_REMOVED lines=8> */
.L_x_758:
        /* <DEDUP_REMOVED lines=10> */
.L_x_760:
[----:B------:R-:W-:Y:S05]  /*13cd0*/  BRA `(.L_x_761) ;  /* 0x0000000000207947 */ /* 0x000fea0003800000 */
.L_x_759:
        /* <DEDUP_REMOVED lines=8> */
.L_x_761:
        /* <DEDUP_REMOVED lines=10> */
.L_x_763:
[----:B------:R-:W-:Y:S05]  /*13e00*/  BRA `(.L_x_764) ;  /* 0x0000000000207947 */ /* 0x000fea0003800000 */
.L_x_762:
        /* <DEDUP_REMOVED lines=8> */
.L_x_764:
        /* <DEDUP_REMOVED lines=10> */
.L_x_766:
[----:B------:R-:W-:Y:S05]  /*13f30*/  BRA `(.L_x_767) ;  /* 0x0000000000207947 */ /* 0x000fea0003800000 */
.L_x_765:
        /* <DEDUP_REMOVED lines=8> */
.L_x_767:
        /* <DEDUP_REMOVED lines=10> */
.L_x_769:
[----:B------:R-:W-:Y:S05]  /*14060*/  BRA `(.L_x_770) ;  /* 0x0000000000207947 */ /* 0x000fea0003800000 */
.L_x_768:
        /* <DEDUP_REMOVED lines=8> */
.L_x_770:
        /* <DEDUP_REMOVED lines=10> */
.L_x_772:
[----:B------:R-:W-:Y:S05]  /*14190*/  BRA `(.L_x_773) ;  /* 0x0000000000207947 */ /* 0x000fea0003800000 */
.L_x_771:
        /* <DEDUP_REMOVED lines=8> */
.L_x_773:
        /* <DEDUP_REMOVED lines=10> */
.L_x_775:
[----:B------:R-:W-:Y:S05]  /*142c0*/  BRA `(.L_x_776) ;  /* 0x0000000000207947 */ /* 0x000fea0003800000 */
.L_x_774:
        /* <DEDUP_REMOVED lines=8> */
.L_x_776:
        /* <DEDUP_REMOVED lines=10> */
.L_x_778:
[----:B------:R-:W-:Y:S05]  /*143f0*/  BRA `(.L_x_779) ;  /* 0x0000000000207947 */ /* 0x000fea0003800000 */
.L_x_777:
        /* <DEDUP_REMOVED lines=8> */
.L_x_779:
        /* <DEDUP_REMOVED lines=10> */
.L_x_781:
[----:B------:R-:W-:Y:S05]  /*14520*/  BRA `(.L_x_782) ;  /* 0x0000000000207947 */ /* 0x000fea0003800000 */
.L_x_780:
        /* <DEDUP_REMOVED lines=8> */
.L_x_782:
        /* <DEDUP_REMOVED lines=10> */
.L_x_784:
[----:B------:R-:W-:Y:S05]  /*14650*/  BRA `(.L_x_785) ;  /* 0x0000000000207947 */ /* 0x000fea0003800000 */
.L_x_783:
        /* <DEDUP_REMOVED lines=8> */
.L_x_785:
        /* <DEDUP_REMOVED lines=10> */
.L_x_787:
[----:B------:R-:W-:Y:S05]  /*14780*/  BRA `(.L_x_788) ;  /* 0x0000000000207947 */ /* 0x000fea0003800000 */
.L_x_786:
        /* <DEDUP_REMOVED lines=8> */
.L_x_788:
        /* <DEDUP_REMOVED lines=10> */
.L_x_790:
[----:B------:R-:W-:Y:S05]  /*148b0*/  BRA `(.L_x_791) ;  /* 0x0000000000207947 */ /* 0x000fea0003800000 */
.L_x_789:
        /* <DEDUP_REMOVED lines=8> */
.L_x_791:
        /* <DEDUP_REMOVED lines=10> */
.L_x_793:
[----:B------:R-:W-:Y:S05]  /*149e0*/  BRA `(.L_x_794) ;  /* 0x0000000000207947 */ /* 0x000fea0003800000 */
.L_x_792:
        /* <DEDUP_REMOVED lines=8> */
.L_x_794:
        /* <DEDUP_REMOVED lines=10> */
.L_x_796:
[----:B------:R-:W-:Y:S05]  /*14b10*/  BRA `(.L_x_797) ;  /* 0x0000000000207947 */ /* 0x000fea0003800000 */
.L_x_795:
        /* <DEDUP_REMOVED lines=8> */
.L_x_797:
[----:B------:R-:W0:Y:S01]  /*14ba0*/  LDCU UR4, c[0x0][0x2f8] ;  /* 0x00005f00ff0477ac */ /* 0x000e220008000800 */
[----:B------:R-:W-:Y:S01]  /*14bb0*/  IMAD.SHL.U32 R0, R16, 0x800, RZ ;  /* 0x0000080010007824 */ /* 0x000fe200078e00ff */
[----:B------:R-:W-:Y:S01]  /*14bc0*/  MOV R8, 0x0 ;  /* 0x0000000000087802 */ /* 0x000fe20000000f00 */
[----:B------:R-:W-:Y:S02]  /*14bd0*/  IMAD.MOV.U32 R6, RZ, RZ, R19 ;  /* 0x000000ffff067224 */ /* 0x000fe400078e0013 */
[----:B------:R-:W-:Y:S01]  /*14be0*/  IMAD.MOV.U32 R7, RZ, RZ, R18 ;  /* 0x000000ffff077224 */ /* 0x000fe200078e0012 */
[----:B------:R-:W-:Y:S02]  /*14bf0*/  SHF.R.S32.HI R0, RZ, 0xc, R0 ;  /* 0x0000000cff007819 */ /* 0x000fe40000011400 */
[----:B------:R-:W1:Y:S01]  /*14c00*/  LDC.64 R8, c[0x4][R8] ;  /* 0x0100000008087b82 */ /* 0x000e620000000a00 */
[----:B0-----:R-:W-:Y:S01]  /*14c10*/  VIADD R3, R19, -UR4 ;  /* 0x8000000413037c36 */ /* 0x001fe20008000000 */
[----:B------:R-:W0:Y:S04]  /*14c20*/  LDCU.64 UR4, c[0x4][0x28] ;  /* 0x01000500ff0477ac */ /* 0x000e280008000a00 */
[----:B------:R2:W-:Y:S01]  /*14c30*/  STL [R3], R0 ;  /* 0x0000000003007387 */ /* 0x0005e20000100800 */
[----:B0-----:R-:W-:-:S02]  /*14c40*/  IMAD.U32 R4, RZ, RZ, UR4 ;  /* 0x00000004ff047e24 */ /* 0x001fc4000f8e00ff */
[----:B--2---:R-:W-:-:S07]  /*14c50*/  IMAD.U32 R5, RZ, RZ, UR5 ;  /* 0x00000005ff057e24 */ /* 0x004fce000f8e00ff */
[----:B------:R-:W-:-:S07]  /*14c60*/  LEPC R20, `(.L_x_798) ;  /* 0x000000001014794e */ /* 0x000fce0000000000 */
[----:B-1----:R-:W-:Y:S05]  /*14c70*/  CALL.ABS.NOINC R8 ;  /* 0x0000000008007343 */ /* 0x002fea0003c00000 */
.L_x_798:
        /* <DEDUP_REMOVED lines=12> */
.L_x_800:
[----:B------:R-:W-:Y:S05]  /*14d40*/  BRA `(.L_x_801) ;  /* 0x0000000000207947 */ /* 0x000fea0003800000 */
.L_x_799:
        /* <DEDUP_REMOVED lines=8> */
.L_x_801:
        /* <DEDUP_REMOVED lines=12> */
.L_x_802:
[----:B------:R-:W-:Y:S01]  /*14e90*/  IMAD.MOV.U32 R4, RZ, RZ, 0x1 ;  /* 0x00000001ff047424 */ /* 0x000fe200078e00ff */
[----:B------:R-:W-:Y:S01]  /*14ea0*/  SHF.L.U32 R0, RZ, 0x1f, RZ ;  /* 0x0000001fff007819 */ /* 0x000fe200000006ff */
[----:B------:R-:W0:Y:S01]  /*14eb0*/  LDCU UR4, c[0x0][0x2f8] ;  /* 0x00005f00ff0477ac */ /* 0x000e220008000800 */
[----:B------:R1:W2:Y:S01]  /*14ec0*/  LDC.64 R8, c[0x4][R23] ;  /* 0x0100000017087b82 */ /* 0x0002a20000000a00 */
[----:B------:R-:W-:Y:S01]  /*14ed0*/  IMAD.MOV.U32 R6, RZ, RZ, R19 ;  /* 0x000000ffff067224 */ /* 0x000fe200078e0013 */
[----:B------:R-:W-:Y:S01]  /*14ee0*/  SHF.L.U32 R4, R4, 0x1f, RZ ;  /* 0x0000001f04047819 */ /* 0x000fe200000006ff */
[----:B------:R-:W-:Y:S01]  /*14ef0*/  IMAD.MOV.U32 R7, RZ, RZ, R18 ;  /* 0x000000ffff077224 */ /* 0x000fe200078e0012 */
[----:B------:R0:W3:Y:S02]  /*14f00*/  SYNCS.PHASECHK.TRANS64 P0, [R25+URZ], R0 ;  /* 0x00000000190075a7 */ /* 0x0000e400080010ff */
[----:B0-----:R-:W-:Y:S01]  /*14f10*/  VIADD R0, R19, -UR4 ;  /* 0x8000000413007c36 */ /* 0x001fe20008000000 */
[----:B------:R-:W0:Y:S01]  /*14f20*/  LDCU.64 UR4, c[0x4][0x10] ;  /* 0x01000200ff0477ac */ /* 0x000e220008000a00 */
[----:B------:R0:W4:Y:S02]  /*14f30*/  SYNCS.PHASECHK.TRANS64 P1, [R25+URZ], R4 ;  /* 0x00000004190075a7 */ /* 0x00012400080210ff */
[----:B0-----:R-:W-:-:S02]  /*14f40*/  IMAD.U32 R4, RZ, RZ, UR4 ;  /* 0x00000004ff047e24 */ /* 0x001fc4000f8e00ff */
[----:B------:R-:W-:Y:S01]  /*14f50*/  IMAD.U32 R5, RZ, RZ, UR5 ;  /* 0x00000005ff057e24 */ /* 0x000fe2000f8e00ff */
[----:B---3--:R-:W-:Y:S02]  /*14f60*/  SEL R10, RZ, 0x1, !P0 ;  /* 0x00000001ff0a7807 */ /* 0x008fe40004000000 */
[----:B----4-:R-:W-:-:S05]  /*14f70*/  SEL R11, RZ, 0x1, !P1 ;  /* 0x00000001ff0b7807 */ /* 0x010fca0004800000 */
[----:B--2---:R1:W-:Y:S02]  /*14f80*/  STL.64 [R0], R10 ;  /* 0x0000000a00007387 */ /* 0x0043e40000100a00 */
[----:B------:R-:W-:-:S07]  /*14f90*/  LEPC R20, `(.L_x_803) ;  /* 0x000000001014794e */ /* 0x000fce0000000000 */
[----:B-1----:R-:W-:Y:S05]  /*14fa0*/  CALL.ABS.NOINC R8 ;  /* 0x0000000008007343 */ /* 0x002fea0003c00000 */
.L_x_803:
[----:B------:R-:W-:Y:S01]  /*14fb0*/  IMAD.MOV.U32 R3, RZ, RZ, 0x100 ;  /* 0x00000100ff037424 */ /* 0x000fe200078e00ff */
[----:B------:R0:W1:Y:S01]  /*14fc0*/  LDC.64 R8, c[0x4][R23] ;  /* 0x0100000017087b82 */ /* 0x0000620000000a00 */
[----:B------:R-:W2:Y:S01]  /*14fd0*/  LDCU.64 UR4, c[0x4][0x58] ;  /* 0x01000b00ff0477ac */ /* 0x000ea20008000a00 */
[----:B------:R-:W-:Y:S02]  /*14fe0*/  IMAD.MOV.U32 R7, RZ, RZ, R22 ;  /* 0x000000ffff077224 */ /* 0x000fe400078e0016 */
[----:B------:R0:W-:Y:S01]  /*14ff0*/  STL [R2], R3 ;  /* 0x0000000302007387 */ /* 0x0001e20000100800 */
[----:B------:R-:W-:-:S06]  /*15000*/  UIADD3 UR6, UPT, UPT, UR36, 0x10, URZ ;  /* 0x0000001024067890 */ /* 0x000fcc000fffe0ff */
[----:B------:R-:W-:Y:S02]  /*15010*/  IMAD.U32 R6, RZ, RZ, UR6 ;  /* 0x00000006ff067e24 */ /* 0x000fe4000f8e00ff */
[----:B--2---:R-:W-:Y:S02]  /*15020*/  IMAD.U32 R4, RZ, RZ, UR4 ;  /* 0x00000004ff047e24 */ /* 0x004fe4000f8e00ff */
[----:B0-----:R-:W-:-:S07]  /*15030*/  IMAD.U32 R5, RZ, RZ, UR5 ;  /* 0x00000005ff057e24 */ /* 0x001fce000f8e00ff */
[----:B------:R-:W-:-:S07]  /*15040*/  LEPC R20, `(.L_x_804) ;  /* 0x000000001014794e */ /* 0x000fce0000000000 */
[----:B-1----:R-:W-:Y:S05]  /*15050*/  CALL.ABS.NOINC R8 ;  /* 0x0000000008007343 */ /* 0x002fea0003c00000 */
.L_x_804:
[----:B------:R-:W0:Y:S01]  /*15060*/  S2R R3, SR_CgaCtaId ;  /* 0x0000000000037919 */ /* 0x000e220000008800 */
[----:B------:R-:W-:Y:S01]  /*15070*/  MOV R24, 0x400 ;  /* 0x0000040000187802 */ /* 0x000fe20000000f00 */
[----:B------:R-:W-:Y:S01]  /*15080*/  IMAD.MOV.U32 R0, RZ, RZ, 0x2 ;  /* 0x00000002ff007424 */ /* 0x000fe200078e00ff */
[----:B------:R1:W2:Y:S01]  /*15090*/  LDC.64 R8, c[0x4][R23] ;  /* 0x0100000017087b82 */ /* 0x0002a20000000a00 */
[----:B------:R-:W3:Y:S01]  /*150a0*/  LDCU.64 UR4, c[0x4][0x8] ;  /* 0x01000100ff0477ac */ /* 0x000ee20008000a00 */
[----:B------:R-:W-:Y:S01]  /*150b0*/  CS2R R6, SRZ ;  /* 0x0000000000067805 */ /* 0x000fe2000001ff00 */
[----:B------:R1:W-:Y:S01]  /*150c0*/  SYNCS.ARRIVE.TRANS64.ART0 RZ, [R25+URZ], R0 ;  /* 0x0000000019ff79a7 */ /* 0x0003e200085000ff */
[----:B---3--:R-:W-:Y:S02]  /*150d0*/  IMAD.U32 R4, RZ, RZ, UR4 ;  /* 0x00000004ff047e24 */ /* 0x008fe4000f8e00ff */
[----:B------:R-:W-:Y:S01]  /*150e0*/  IMAD.U32 R5, RZ, RZ, UR5 ;  /* 0x00000005ff057e24 */ /* 0x000fe2000f8e00ff */
[----:B------:R1:W3:Y:S01]  /*150f0*/  SYNCS.CCTL.IV [R25+URZ] ;  /* 0x00000000190079b1 */ /* 0x0002e200080000ff */
[----:B0-----:R-:W-:-:S05]  /*15100*/  LEA R24, R3, R24, 0x18 ;  /* 0x0000001803187211 */ /* 0x001fca00078ec0ff */
[----:B---3--:R1:W0:Y:S02]  /*15110*/  LDS.64 R16, [R24] ;  /* 0x0000000018107984 */ /* 0x0082240000000a00 */
[----:B------:R-:W-:-:S07]  /*15120*/  LEPC R20, `(.L_x_805) ;  /* 0x000000001014794e */ /* 0x000fce0000000000 */
[----:B012---:R-:W-:Y:S05]  /*15130*/  CALL.ABS.NOINC R8 ;  /* 0x0000000008007343 */ /* 0x007fea0003c00000 */
.L_x_805:
        /* <DEDUP_REMOVED lines=11> */
.L_x_807:
[----:B------:R-:W-:Y:S05]  /*151f0*/  BRA `(.L_x_808) ;  /* 0x0000000000207947 */ /* 0x000fea0003800000 */
.L_x_806:
        /* <DEDUP_REMOVED lines=8> */
.L_x_808:
        /* <DEDUP_REMOVED lines=13> */
.L_x_809:
        /* <DEDUP_REMOVED lines=10> */
.L_x_811:
[----:B------:R-:W-:Y:S05]  /*153f0*/  BRA `(.L_x_812) ;  /* 0x0000000000207947 */ /* 0x000fea0003800000 */
.L_x_810:
        /* <DEDUP_REMOVED lines=8> */
.L_x_812:
        /* <DEDUP_REMOVED lines=10> */
.L_x_814:
[----:B------:R-:W-:Y:S05]  /*15520*/  BRA `(.L_x_815) ;  /* 0x0000000000207947 */ /* 0x000fea0003800000 */
.L_x_813:
        /* <DEDUP_REMOVED lines=8> */
.L_x_815:
        /* <DEDUP_REMOVED lines=10> */
.L_x_817:
[----:B------:R-:W-:Y:S05]  /*15650*/  BRA `(.L_x_818) ;  /* 0x0000000000207947 */ /* 0x000fea0003800000 */
.L_x_816:
        /* <DEDUP_REMOVED lines=8> */
.L_x_818:
        /* <DEDUP_REMOVED lines=10> */
.L_x_820:
[----:B------:R-:W-:Y:S05]  /*15780*/  BRA `(.L_x_821) ;  /* 0x0000000000207947 */ /* 0x000fea0003800000 */
.L_x_819:
        /* <DEDUP_REMOVED lines=8> */
.L_x_821:
        /* <DEDUP_REMOVED lines=10> */
.L_x_823:
[----:B------:R-:W-:Y:S05]  /*158b0*/  BRA `(.L_x_824) ;  /* 0x0000000000207947 */ /* 0x000fea0003800000 */
.L_x_822:
        /* <DEDUP_REMOVED lines=8> */
.L_x_824:
        /* <DEDUP_REMOVED lines=10> */
.L_x_826:
[----:B------:R-:W-:Y:S05]  /*159e0*/  BRA `(.L_x_827) ;  /* 0x0000000000207947 */ /* 0x000fea0003800000 */
.L_x_825:
        /* <DEDUP_REMOVED lines=8> */
.L_x_827:
        /* <DEDUP_REMOVED lines=10> */
.L_x_829:
[----:B------:R-:W-:Y:S05]  /*15b10*/  BRA `(.L_x_830) ;  /* 0x0000000000207947 */ /* 0x000fea0003800000 */
.L_x_828:
        /* <DEDUP_REMOVED lines=8> */
.L_x_830:
        /* <DEDUP_REMOVED lines=10> */
.L_x_832:
[----:B------:R-:W-:Y:S05]  /*15c40*/  BRA `(.L_x_833) ;  /* 0x0000000000207947 */ /* 0x000fea0003800000 */
.L_x_831:
        /* <DEDUP_REMOVED lines=8> */
.L_x_833:
        /* <DEDUP_REMOVED lines=10> */
.L_x_835:
[----:B------:R-:W-:Y:S05]  /*15d70*/  BRA `(.L_x_836) ;  /* 0x0000000000207947 */ /* 0x000fea0003800000 */
.L_x_834:
        /* <DEDUP_REMOVED lines=8> */
.L_x_836:
        /* <DEDUP_REMOVED lines=10> */
.L_x_838:
[----:B------:R-:W-:Y:S05]  /*15ea0*/  BRA `(.L_x_839) ;  /* 0x0000000000207947 */ /* 0x000fea0003800000 */
.L_x_837:
        /* <DEDUP_REMOVED lines=8> */
.L_x_839:
        /* <DEDUP_REMOVED lines=10> */
.L_x_841:
[----:B------:R-:W-:Y:S05]  /*15fd0*/  BRA `(.L_x_842) ;  /* 0x0000000000207947 */ /* 0x000fea0003800000 */
.L_x_840:
        /* <DEDUP_REMOVED lines=8> */
.L_x_842:
        /* <DEDUP_REMOVED lines=10> */
.L_x_844:
[----:B------:R-:W-:Y:S05]  /*16100*/  BRA `(.L_x_845) ;  /* 0x0000000000207947 */ /* 0x000fea0003800000 */
.L_x_843:
        /* <DEDUP_REMOVED lines=8> */
.L_x_845:
        /* <DEDUP_REMOVED lines=10> */
.L_x_847:
[----:B------:R-:W-:Y:S05]  /*16230*/  BRA `(.L_x_848) ;  /* 0x0000000000207947 */ /* 0x000fea0003800000 */
.L_x_846:
        /* <DEDUP_REMOVED lines=8> */
.L_x_848:
        /* <DEDUP_REMOVED lines=10> */
.L_x_850:
[----:B------:R-:W-:Y:S05]  /*16360*/  BRA `(.L_x_851) ;  /* 0x0000000000207947 */ /* 0x000fea0003800000 */
.L_x_849:
        /* <DEDUP_REMOVED lines=8> */
.L_x_851:
        /* <DEDUP_REMOVED lines=10> */
.L_x_853:
[----:B------:R-:W-:Y:S05]  /*16490*/  BRA `(.L_x_854) ;  /* 0x0000000000207947 */ /* 0x000fea0003800000 */
.L_x_852:
        /* <DEDUP_REMOVED lines=8> */
.L_x_854:
        /* <DEDUP_REMOVED lines=10> */
.L_x_856:
[----:B------:R-:W-:Y:S05]  /*165c0*/  BRA `(.L_x_857) ;  /* 0x0000000000207947 */ /* 0x000fea0003800000 */
.L_x_855:
        /* <DEDUP_REMOVED lines=8> */
.L_x_857:
        /* <DEDUP_REMOVED lines=10> */
.L_x_859:
[----:B------:R-:W-:Y:S05]  /*166f0*/  BRA `(.L_x_860) ;  /* 0x0000000000207947 */ /* 0x000fea0003800000 */
.L_x_858:
        /* <DEDUP_REMOVED lines=8> */
.L_x_860:
        /* <DEDUP_REMOVED lines=10> */
.L_x_862:
[----:B------:R-:W-:Y:S05]  /*16820*/  BRA `(.L_x_863) ;  /* 0x0000000000207947 */ /* 0x000fea0003800000 */
.L_x_861:
        /* <DEDUP_REMOVED lines=8> */
.L_x_863:
        /* <DEDUP_REMOVED lines=10> */
.L_x_865:
[----:B------:R-:W-:Y:S05]  /*16950*/  BRA `(.L_x_866) ;  /* 0x0000000000207947 */ /* 0x000fea0003800000 */
.L_x_864:
        /* <DEDUP_REMOVED lines=8> */
.L_x_866:
        /* <DEDUP_REMOVED lines=10> */
.L_x_868:
[----:B------:R-:W-:Y:S05]  /*16a80*/  BRA `(.L_x_869) ;  /* 0x0000000000207947 */ /* 0x000fea0003800000 */
.L_x_867:
        /* <DEDUP_REMOVED lines=8> */
.L_x_869:
        /* <DEDUP_REMOVED lines=14> */
.L_x_870:
        /* <DEDUP_REMOVED lines=13> */
.L_x_872:
[----:B------:R-:W-:Y:S05]  /*16cc0*/  BRA `(.L_x_873) ;  /* 0x0000000000207947 */ /* 0x000fea0003800000 */
.L_x_871:
        /* <DEDUP_REMOVED lines=8> */
.L_x_873:
        /* <DEDUP_REMOVED lines=12> */
.L_x_874:
        /* <DEDUP_REMOVED lines=10> */
.L_x_876:
[----:B------:R-:W-:Y:S05]  /*16eb0*/  BRA `(.L_x_877) ;  /* 0x0000000000207947 */ /* 0x000fea0003800000 */
.L_x_875:
        /* <DEDUP_REMOVED lines=8> */
.L_x_877:
        /* <DEDUP_REMOVED lines=10> */
.L_x_879:
[----:B------:R-:W-:Y:S05]  /*16fe0*/  BRA `(.L_x_880) ;  /* 0x0000000000207947 */ /* 0x000fea0003800000 */
.L_x_878:
        /* <DEDUP_REMOVED lines=8> */
.L_x_880:
        /* <DEDUP_REMOVED lines=10> */
.L_x_882:
[----:B------:R-:W-:Y:S05]  /*17110*/  BRA `(.L_x_883) ;  /* 0x0000000000207947 */ /* 0x000fea0003800000 */
.L_x_881:
        /* <DEDUP_REMOVED lines=8> */
.L_x_883:
        /* <DEDUP_REMOVED lines=10> */
.L_x_885:
[----:B------:R-:W-:Y:S05]  /*17240*/  BRA `(.L_x_886) ;  /* 0x0000000000207947 */ /* 0x000fea0003800000 */
.L_x_884:
        /* <DEDUP_REMOVED lines=8> */
.L_x_886:
        /* <DEDUP_REMOVED lines=10> */
.L_x_888:
[----:B------:R-:W-:Y:S05]  /*17370*/  BRA `(.L_x_889) ;  /* 0x0000000000207947 */ /* 0x000fea0003800000 */
.L_x_887:
        /* <DEDUP_REMOVED lines=8> */
.L_x_889:
        /* <DEDUP_REMOVED lines=10> */
.L_x_891:
[----:B------:R-:W-:Y:S05]  /*174a0*/  BRA `(.L_x_892) ;  /* 0x0000000000207947 */ /* 0x000fea0003800000 */
.L_x_890:
        /* <DEDUP_REMOVED lines=8> */
.L_x_892:
        /* <DEDUP_REMOVED lines=10> */
.L_x_894:
[----:B------:R-:W-:Y:S05]  /*175d0*/  BRA `(.L_x_895) ;  /* 0x0000000000207947 */ /* 0x000fea0003800000 */
.L_x_893:
        /* <DEDUP_REMOVED lines=8> */
.L_x_895:
        /* <DEDUP_REMOVED lines=10> */
.L_x_897:
[----:B------:R-:W-:Y:S05]  /*17700*/  BRA `(.L_x_898) ;  /* 0x0000000000207947 */ /* 0x000fea0003800000 */
.L_x_896:
        /* <DEDUP_REMOVED lines=8> */
.L_x_898:
        /* <DEDUP_REMOVED lines=10> */
.L_x_900:
[----:B------:R-:W-:Y:S05]  /*17830*/  BRA `(.L_x_901) ;  /* 0x0000000000207947 */ /* 0x000fea0003800000 */
.L_x_899:
        /* <DEDUP_REMOVED lines=8> */
.L_x_901:
        /* <DEDUP_REMOVED lines=10> */
.L_x_903:
[----:B------:R-:W-:Y:S05]  /*17960*/  BRA `(.L_x_904) ;  /* 0x0000000000207947 */ /* 0x000fea0003800000 */
.L_x_902:
        /* <DEDUP_REMOVED lines=8> */
.L_x_904:
        /* <DEDUP_REMOVED lines=10> */
.L_x_906:
[----:B------:R-:W-:Y:S05]  /*17a90*/  BRA `(.L_x_907) ;  /* 0x0000000000207947 */ /* 0x000fea0003800000 */
.L_x_905:
        /* <DEDUP_REMOVED lines=8> */
.L_x_907:
        /* <DEDUP_REMOVED lines=10> */
.L_x_909:
[----:B------:R-:W-:Y:S05]  /*17bc0*/  BRA `(.L_x_910) ;  /* 0x0000000000207947 */ /* 0x000fea0003800000 */
.L_x_908:
        /* <DEDUP_REMOVED lines=8> */
.L_x_910:
        /* <DEDUP_REMOVED lines=10> */
.L_x_912:
[----:B------:R-:W-:Y:S05]  /*17cf0*/  BRA `(.L_x_913) ;  /* 0x0000000000207947 */ /* 0x000fea0003800000 */
.L_x_911:
        /* <DEDUP_REMOVED lines=8> */
.L_x_913:
        /* <DEDUP_REMOVED lines=10> */
.L_x_915:
[----:B------:R-:W-:Y:S05]  /*17e20*/  BRA `(.L_x_916) ;  /* 0x0000000000207947 */ /* 0x000fea0003800000 */
.L_x_914:
        /* <DEDUP_REMOVED lines=8> */
.L_x_916:
        /* <DEDUP_REMOVED lines=10> */
.L_x_918:
[----:B------:R-:W-:Y:S05]  /*17f50*/  BRA `(.L_x_919) ;  /* 0x0000000000207947 */ /* 0x000fea0003800000 */
.L_x_917:
        /* <DEDUP_REMOVED lines=8> */
.L_x_919:
        /* <DEDUP_REMOVED lines=10> */
.L_x_921:
[----:B------:R-:W-:Y:S05]  /*18080*/  BRA `(.L_x_922) ;  /* 0x0000000000207947 */ /* 0x000fea0003800000 */
.L_x_920:
        /* <DEDUP_REMOVED lines=8> */
.L_x_922:
        /* <DEDUP_REMOVED lines=10> */
.L_x_924:
[----:B------:R-:W-:Y:S05]  /*181b0*/  BRA `(.L_x_925) ;  /* 0x0000000000207947 */ /* 0x000fea0003800000 */
.L_x_923:
        /* <DEDUP_REMOVED lines=8> */
.L_x_925:
        /* <DEDUP_REMOVED lines=10> */
.L_x_927:
[----:B------:R-:W-:Y:S05]  /*182e0*/  BRA `(.L_x_928) ;  /* 0x0000000000207947 */ /* 0x000fea0003800000 */
.L_x_926:
        /* <DEDUP_REMOVED lines=8> */
.L_x_928:
        /* <DEDUP_REMOVED lines=10> */
.L_x_930:
[----:B------:R-:W-:Y:S05]  /*18410*/  BRA `(.L_x_931) ;  /* 0x0000000000207947 */ /* 0x000fea0003800000 */
.L_x_929:
        /* <DEDUP_REMOVED lines=8> */
.L_x_931:
        /* <DEDUP_REMOVED lines=10> */
.L_x_933:
[----:B------:R-:W-:Y:S05]  /*18540*/  BRA `(.L_x_934) ;  /* 0x0000000000207947 */ /* 0x000fea0003800000 */
.L_x_932:
        /* <DEDUP_REMOVED lines=8> */
.L_x_934:
        /* <DEDUP_REMOVED lines=10> */
.L_x_936:
[----:B------:R-:W-:Y:S05]  /*18670*/  BRA `(.L_x_937) ;  /* 0x0000000000207947 */ /* 0x000fea0003800000 */
.L_x_935:
        /* <DEDUP_REMOVED lines=8> */
.L_x_937:
        /* <DEDUP_REMOVED lines=14> */
.L_x_938:
        /* <DEDUP_REMOVED lines=10> */
.L_x_940:
[----:B------:R-:W-:Y:S05]  /*18880*/  BRA `(.L_x_941) ;  /* 0x0000000000207947 */ /* 0x000fea0003800000 */
.L_x_939:
        /* <DEDUP_REMOVED lines=8> */
.L_x_941:
        /* <DEDUP_REMOVED lines=10> */
.L_x_943:
[----:B------:R-:W-:Y:S05]  /*189b0*/  BRA `(.L_x_944) ;  /* 0x0000000000207947 */ /* 0x000fea0003800000 */
.L_x_942:
        /* <DEDUP_REMOVED lines=8> */
.L_x_944:
        /* <DEDUP_REMOVED lines=10> */
.L_x_946:
[----:B------:R-:W-:Y:S05]  /*18ae0*/  BRA `(.L_x_947) ;  /* 0x0000000000207947 */ /* 0x000fea0003800000 */
.L_x_945:
        /* <DEDUP_REMOVED lines=8> */
.L_x_947:
        /* <DEDUP_REMOVED lines=10> */
.L_x_949:
[----:B------:R-:W-:Y:S05]  /*18c10*/  BRA `(.L_x_950) ;  /* 0x0000000000207947 */ /* 0x000fea0003800000 */
.L_x_948:
        /* <DEDUP_REMOVED lines=8> */
.L_x_950:
        /* <DEDUP_REMOVED lines=10> */
.L_x_952:
[----:B------:R-:W-:Y:S05]  /*18d40*/  BRA `(.L_x_953) ;  /* 0x0000000000207947 */ /* 0x000fea0003800000 */
.L_x_951:
        /* <DEDUP_REMOVED lines=8> */
.L_x_953:
        /* <DEDUP_REMOVED lines=10> */
.L_x_955:
[----:B------:R-:W-:Y:S05]  /*18e70*/  BRA `(.L_x_956) ;  /* 0x0000000000207947 */ /* 0x000fea0003800000 */
.L_x_954:
        /* <DEDUP_REMOVED lines=8> */
.L_x_956:
        /* <DEDUP_REMOVED lines=10> */
.L_x_958:
[----:B------:R-:W-:Y:S05]  /*18fa0*/  BRA `(.L_x_959) ;  /* 0x0000000000207947 */ /* 0x000fea0003800000 */
.L_x_957:
        /* <DEDUP_REMOVED lines=8> */
.L_x_959:
        /* <DEDUP_REMOVED lines=10> */
.L_x_961:
[----:B------:R-:W-:Y:S05]  /*190d0*/  BRA `(.L_x_962) ;  /* 0x0000000000207947 */ /* 0x000fea0003800000 */
.L_x_960:
        /* <DEDUP_REMOVED lines=8> */
.L_x_962:
        /* <DEDUP_REMOVED lines=10> */
.L_x_964:
[----:B------:R-:W-:Y:S05]  /*19200*/  BRA `(.L_x_965) ;  /* 0x0000000000207947 */ /* 0x000fea0003800000 */
.L_x_963:
        /* <DEDUP_REMOVED lines=8> */
.L_x_965:
        /* <DEDUP_REMOVED lines=10> */
.L_x_967:
[----:B------:R-:W-:Y:S05]  /*19330*/  BRA `(.L_x_968) ;  /* 0x0000000000207947 */ /* 0x000fea0003800000 */
.L_x_966:
        /* <DEDUP_REMOVED lines=8> */
.L_x_968:
        /* <DEDUP_REMOVED lines=10> */
.L_x_970:
[----:B------:R-:W-:Y:S05]  /*19460*/  BRA `(.L_x_971) ;  /* 0x0000000000207947 */ /* 0x000fea0003800000 */
.L_x_969:
        /* <DEDUP_REMOVED lines=8> */
.L_x_971:
        /* <DEDUP_REMOVED lines=10> */
.L_x_973:
[----:B------:R-:W-:Y:S05]  /*19590*/  BRA `(.L_x_974) ;  /* 0x0000000000207947 */ /* 0x000fea0003800000 */
.L_x_972:
        /* <DEDUP_REMOVED lines=8> */
.L_x_974:
        /* <DEDUP_REMOVED lines=10> */
.L_x_976:
[----:B------:R-:W-:Y:S05]  /*196c0*/  BRA `(.L_x_977) ;  /* 0x0000000000207947 */ /* 0x000fea0003800000 */
.L_x_975:
        /* <DEDUP_REMOVED lines=8> */
.L_x_977:
        /* <DEDUP_REMOVED lines=10> */
.L_x_979:
[----:B------:R-:W-:Y:S05]  /*197f0*/  BRA `(.L_x_980) ;  /* 0x0000000000207947 */ /* 0x000fea0003800000 */
.L_x_978:
        /* <DEDUP_REMOVED lines=8> */
.L_x_980:
        /* <DEDUP_REMOVED lines=10> */
.L_x_982:
[----:B------:R-:W-:Y:S05]  /*19920*/  BRA `(.L_x_983) ;  /* 0x0000000000207947 */ /* 0x000fea0003800000 */
.L_x_981:
        /* <DEDUP_REMOVED lines=8> */
.L_x_983:
        /* <DEDUP_REMOVED lines=10> */
.L_x_985:
[----:B------:R-:W-:Y:S05]  /*19a50*/  BRA `(.L_x_986) ;  /* 0x0000000000207947 */ /* 0x000fea0003800000 */
.L_x_984:
        /* <DEDUP_REMOVED lines=8> */
.L_x_986:
        /* <DEDUP_REMOVED lines=10> */
.L_x_988:
[----:B------:R-:W-:Y:S05]  /*19b80*/  BRA `(.L_x_989) ;  /* 0x0000000000207947 */ /* 0x000fea0003800000 */
.L_x_987:
        /* <DEDUP_REMOVED lines=8> */
.L_x_989:
        /* <DEDUP_REMOVED lines=10> */
.L_x_991:
[----:B------:R-:W-:Y:S05]  /*19cb0*/  BRA `(.L_x_992) ;  /* 0x0000000000207947 */ /* 0x000fea0003800000 */
.L_x_990:
        /* <DEDUP_REMOVED lines=8> */
.L_x_992:
        /* <DEDUP_REMOVED lines=10> */
.L_x_994:
[----:B------:R-:W-:Y:S05]  /*19de0*/  BRA `(.L_x_995) ;  /* 0x0000000000207947 */ /* 0x000fea0003800000 */
.L_x_993:
        /* <DEDUP_REMOVED lines=8> */
.L_x_995:
        /* <DEDUP_REMOVED lines=10> */
.L_x_997:
[----:B------:R-:W-:Y:S05]  /*19f10*/  BRA `(.L_x_998) ;  /* 0x0000000000207947 */ /* 0x000fea0003800000 */
.L_x_996:
        /* <DEDUP_REMOVED lines=8> */
.L_x_998:
        /* <DEDUP_REMOVED lines=14> */
.L_x_999:
        /* <DEDUP_REMOVED lines=12> */
.L_x_1001:
[----:B------:R-:W-:Y:S05]  /*1a140*/  BRA `(.L_x_1002) ;  /* 0x0000000000207947 */ /* 0x000fea0003800000 */
.L_x_1000:
        /* <DEDUP_REMOVED lines=8> */
.L_x_1002:
        /* <DEDUP_REMOVED lines=12> */
.L_x_1003:
        /* <DEDUP_REMOVED lines=18> */
.L_x_1004:
        /* <DEDUP_REMOVED lines=11> */
.L_x_1005:
[----:B------:R-:W0:Y:S01]  /*1a460*/  S2R R5, SR_CgaCtaId ;  /* 0x0000000000057919 */ /* 0x000e220000008800 */
[----:B------:R-:W-:Y:S01]  /*1a470*/  MOV R22, 0x400 ;  /* 0x0000040000167802 */ /* 0x000fe20000000f00 */
[----:B------:R-:W-:Y:S01]  /*1a480*/  IMAD.MOV.U32 R3, RZ, RZ, 0x200 ;  /* 0x00000200ff037424 */ /* 0x000fe200078e00ff */
[----:B------:R1:W2:Y:S01]  /*1a490*/  LDC.64 R8, c[0x4][R23] ;  /* 0x0100000017087b82 */ /* 0x0002a20000000a00 */
[----:B------:R-:W3:Y:S01]  /*1a4a0*/  LDCU.64 UR4, c[0x4][0x8] ;  /* 0x01000100ff0477ac */ /* 0x000ee20008000a00 */
[----:B------:R-:W-:Y:S01]  /*1a4b0*/  CS2R R6, SRZ ;  /* 0x0000000000067805 */ /* 0x000fe2000001ff00 */
[----:B------:R1:W-:Y:S01]  /*1a4c0*/  SYNCS.ARRIVE.TRANS64.RED.A0TX RZ, [R24+URZ], R3 ;  /* 0x0000000318ff79a7 */ /* 0x0003e200084004ff */
[----:B---3--:R-:W-:Y:S01]  /*1a4d0*/  IMAD.U32 R4, RZ, RZ, UR4 ;  /* 0x00000004ff047e24 */ /* 0x008fe2000f8e00ff */
[----:B------:R1:W3:Y:S01]  /*1a4e0*/  SYNCS.CCTL.IV [R24+URZ] ;  /* 0x00000000180079b1 */ /* 0x0002e200080000ff */
[----:B0-----:R-:W-:Y:S01]  /*1a4f0*/  LEA R22, R5, R22, 0x18 ;  /* 0x0000001605167211 */ /* 0x001fe200078ec0ff */
[----:B------:R-:W-:-:S04]  /*1a500*/  IMAD.U32 R5, RZ, RZ, UR5 ;  /* 0x00000005ff057e24 */ /* 0x000fc8000f8e00ff */
[----:B---3--:R1:W0:Y:S03]  /*1a510*/  LDS.64 R16, [R22] ;  /* 0x0000000016107984 */ /* 0x0082260000000a00 */
[----:B------:R-:W-:-:S07]  /*1a520*/  LEPC R20, `(.L_x_1006) ;  /* 0x000000001014794e */ /* 0x000fce0000000000 */
[----:B012---:R-:W-:Y:S05]  /*1a530*/  CALL.ABS.NOINC R8 ;  /* 0x0000000008007343 */ /* 0x007fea0003c00000 */
.L_x_1006:
        /* <DEDUP_REMOVED lines=10> */
.L_x_1008:
[----:B------:R-:W-:Y:S05]  /*1a5e0*/  BRA `(.L_x_1009) ;  /* 0x0000000000207947 */ /* 0x000fea0003800000 */
.L_x_1007:
        /* <DEDUP_REMOVED lines=8> */
.L_x_1009:
        /* <DEDUP_REMOVED lines=13> */
.L_x_1010:
        /* <DEDUP_REMOVED lines=9> */
.L_x_1012:
[----:B------:R-:W-:Y:S05]  /*1a7d0*/  BRA `(.L_x_1013) ;  /* 0x0000000000207947 */ /* 0x000fea0003800000 */
.L_x_1011:
        /* <DEDUP_REMOVED lines=8> */
.L_x_1013:
        /* <DEDUP_REMOVED lines=10> */
.L_x_1015:
[----:B------:R-:W-:Y:S05]  /*1a900*/  BRA `(.L_x_1016) ;  /* 0x0000000000207947 */ /* 0x000fea0003800000 */
.L_x_1014:
        /* <DEDUP_REMOVED lines=8> */
.L_x_1016:
        /* <DEDUP_REMOVED lines=10> */
.L_x_1018:
[----:B------:R-:W-:Y:S05]  /*1aa30*/  BRA `(.L_x_1019) ;  /* 0x0000000000207947 */ /* 0x000fea0003800000 */
.L_x_1017:
        /* <DEDUP_REMOVED lines=8> */
.L_x_1019:
        /* <DEDUP_REMOVED lines=10> */
.L_x_1021:
[----:B------:R-:W-:Y:S05]  /*1ab60*/  BRA `(.L_x_1022) ;  /* 0x0000000000207947 */ /* 0x000fea0003800000 */
.L_x_1020:
        /* <DEDUP_REMOVED lines=8> */
.L_x_1022:
        /* <DEDUP_REMOVED lines=10> */
.L_x_1024:
[----:B------:R-:W-:Y:S05]  /*1ac90*/  BRA `(.L_x_1025) ;  /* 0x0000000000207947 */ /* 0x000fea0003800000 */
.L_x_1023:
        /* <DEDUP_REMOVED lines=8> */
.L_x_1025:
        /* <DEDUP_REMOVED lines=10> */
.L_x_1027:
[----:B------:R-:W-:Y:S05]  /*1adc0*/  BRA `(.L_x_1028) ;  /* 0x0000000000207947 */ /* 0x000fea0003800000 */
.L_x_1026:
        /* <DEDUP_REMOVED lines=8> */
.L_x_1028:
        /* <DEDUP_REMOVED lines=10> */
.L_x_1030:
[----:B------:R-:W-:Y:S05]  /*1aef0*/  BRA `(.L_x_1031) ;  /* 0x0000000000207947 */ /* 0x000fea0003800000 */
.L_x_1029:
        /* <DEDUP_REMOVED lines=8> */
.L_x_1031:
        /* <DEDUP_REMOVED lines=10> */
.L_x_1033:
[----:B------:R-:W-:Y:S05]  /*1b020*/  BRA `(.L_x_1034) ;  /* 0x0000000000207947 */ /* 0x000fea0003800000 */
.L_x_1032:
        /* <DEDUP_REMOVED lines=8> */
.L_x_1034:
        /* <DEDUP_REMOVED lines=10> */
.L_x_1036:
[----:B------:R-:W-:Y:S05]  /*1b150*/  BRA `(.L_x_1037) ;  /* 0x0000000000207947 */ /* 0x000fea0003800000 */
.L_x_1035:
        /* <DEDUP_REMOVED lines=8> */
.L_x_1037:
        /* <DEDUP_REMOVED lines=10> */
.L_x_1039:
[----:B------:R-:W-:Y:S05]  /*1b280*/  BRA `(.L_x_1040) ;  /* 0x0000000000207947 */ /* 0x000fea0003800000 */
.L_x_1038:
        /* <DEDUP_REMOVED lines=8> */
.L_x_1040:
        /* <DEDUP_REMOVED lines=10> */
.L_x_1042:
[----:B------:R-:W-:Y:S05]  /*1b3b0*/  BRA `(.L_x_1043) ;  /* 0x0000000000207947 */ /* 0x000fea0003800000 */
.L_x_1041:
        /* <DEDUP_REMOVED lines=8> */
.L_x_1043:
        /* <DEDUP_REMOVED lines=10> */
.L_x_1045:
[----:B------:R-:W-:Y:S05]  /*1b4e0*/  BRA `(.L_x_1046) ;  /* 0x0000000000207947 */ /* 0x000fea0003800000 */
.L_x_1044:
        /* <DEDUP_REMOVED lines=8> */
.L_x_1046:
        /* <DEDUP_REMOVED lines=10> */
.L_x_1048:
[----:B------:R-:W-:Y:S05]  /*1b610*/  BRA `(.L_x_1049) ;  /* 0x0000000000207947 */ /* 0x000fea0003800000 */
.L_x_1047:
        /* <DEDUP_REMOVED lines=8> */
.L_x_1049:
        /* <DEDUP_REMOVED lines=10> */
.L_x_1051:
[----:B------:R-:W-:Y:S05]  /*1b740*/  BRA `(.L_x_1052) ;  /* 0x0000000000207947 */ /* 0x000fea0003800000 */
.L_x_1050:
        /* <DEDUP_REMOVED lines=8> */
.L_x_1052:
        /* <DEDUP_REMOVED lines=10> */
.L_x_1054:
[----:B------:R-:W-:Y:S05]  /*1b870*/  BRA `(.L_x_1055) ;  /* 0x0000000000207947 */ /* 0x000fea0003800000 */
.L_x_1053:
        /* <DEDUP_REMOVED lines=8> */
.L_x_1055:
        /* <DEDUP_REMOVED lines=10> */
.L_x_1057:
[----:B------:R-:W-:Y:S05]  /*1b9a0*/  BRA `(.L_x_1058) ;  /* 0x0000000000207947 */ /* 0x000fea0003800000 */
.L_x_1056:
        /* <DEDUP_REMOVED lines=8> */
.L_x_1058:
        /* <DEDUP_REMOVED lines=10> */
.L_x_1060:
[----:B------:R-:W-:Y:S05]  /*1bad0*/  BRA `(.L_x_1061) ;  /* 0x0000000000207947 */ /* 0x000fea0003800000 */
.L_x_1059:
        /* <DEDUP_REMOVED lines=8> */
.L_x_1061:
        /* <DEDUP_REMOVED lines=10> */
.L_x_1063:
[----:B------:R-:W-:Y:S05]  /*1bc00*/  BRA `(.L_x_1064) ;  /* 0x0000000000207947 */ /* 0x000fea0003800000 */
.L_x_1062:
        /* <DEDUP_REMOVED lines=8> */
.L_x_1064:
        /* <DEDUP_REMOVED lines=10> */
.L_x_1066:
[----:B------:R-:W-:Y:S05]  /*1bd30*/  BRA `(.L_x_1067) ;  /* 0x0000000000207947 */ /* 0x000fea0003800000 */
.L_x_1065:
        /* <DEDUP_REMOVED lines=8> */
.L_x_1067:
        /* <DEDUP_REMOVED lines=10> */
.L_x_1069:
[----:B------:R-:W-:Y:S05]  /*1be60*/  BRA `(.L_x_1070) ;  /* 0x0000000000207947 */ /* 0x000fea0003800000 */
.L_x_1068:
        /* <DEDUP_REMOVED lines=8> */
.L_x_1070:
        /* <DEDUP_REMOVED lines=14> */
.L_x_1071:
        /* <DEDUP_REMOVED lines=12> */
.L_x_1073:
[----:B------:R-:W-:Y:S05]  /*1c090*/  BRA `(.L_x_1074) ;  /* 0x0000000000207947 */ /* 0x000fea0003800000 */
.L_x_1072:
        /* <DEDUP_REMOVED lines=8> */
.L_x_1074:
        /* <DEDUP_REMOVED lines=12> */
.L_x_1075:
        /* <DEDUP_REMOVED lines=9> */
.L_x_1077:
[----:B------:R-:W-:Y:S05]  /*1c270*/  BRA `(.L_x_1078) ;  /* 0x0000000000207947 */ /* 0x000fea0003800000 */
.L_x_1076:
        /* <DEDUP_REMOVED lines=8> */
.L_x_1078:
        /* <DEDUP_REMOVED lines=10> */
.L_x_1080:
[----:B------:R-:W-:Y:S05]  /*1c3a0*/  BRA `(.L_x_1081) ;  /* 0x0000000000207947 */ /* 0x000fea0003800000 */
.L_x_1079:
        /* <DEDUP_REMOVED lines=8> */
.L_x_1081:
        /* <DEDUP_REMOVED lines=10> */
.L_x_1083:
[----:B------:R-:W-:Y:S05]  /*1c4d0*/  BRA `(.L_x_1084) ;  /* 0x0000000000207947 */ /* 0x000fea0003800000 */
.L_x_1082:
        /* <DEDUP_REMOVED lines=8> */
.L_x_1084:
        /* <DEDUP_REMOVED lines=10> */
.L_x_1086:
[----:B------:R-:W-:Y:S05]  /*1c600*/  BRA `(.L_x_1087) ;  /* 0x0000000000207947 */ /* 0x000fea0003800000 */
.L_x_1085:
        /* <DEDUP_REMOVED lines=8> */
.L_x_1087:
        /* <DEDUP_REMOVED lines=10> */
.L_x_1089:
[----:B------:R-:W-:Y:S05]  /*1c730*/  BRA `(.L_x_1090) ;  /* 0x0000000000207947 */ /* 0x000fea0003800000 */
.L_x_1088:
        /* <DEDUP_REMOVED lines=8> */
.L_x_1090:
        /* <DEDUP_REMOVED lines=10> */
.L_x_1092:
[----:B------:R-:W-:Y:S05]  /*1c860*/  BRA `(.L_x_1093) ;  /* 0x0000000000207947 */ /* 0x000fea0003800000 */
.L_x_1091:
        /* <DEDUP_REMOVED lines=8> */
.L_x_1093:
        /* <DEDUP_REMOVED lines=10> */
.L_x_1095:
[----:B------:R-:W-:Y:S05]  /*1c990*/  BRA `(.L_x_1096) ;  /* 0x0000000000207947 */ /* 0x000fea0003800000 */
.L_x_1094:
        /* <DEDUP_REMOVED lines=8> */
.L_x_1096:
        /* <DEDUP_REMOVED lines=10> */
.L_x_1098:
[----:B------:R-:W-:Y:S05]  /*1cac0*/  BRA `(.L_x_1099) ;  /* 0x0000000000207947 */ /* 0x000fea0003800000 */
.L_x_1097:
        /* <DEDUP_REMOVED lines=8> */
.L_x_1099:
        /* <DEDUP_REMOVED lines=10> */
.L_x_1101:
[----:B------:R-:W-:Y:S05]  /*1cbf0*/  BRA `(.L_x_1102) ;  /* 0x0000000000207947 */ /* 0x000fea0003800000 */
.L_x_1100:
        /* <DEDUP_REMOVED lines=8> */
.L_x_1102:
        /* <DEDUP_REMOVED lines=10> */
.L_x_1104:
[----:B------:R-:W-:Y:S05]  /*1cd20*/  BRA `(.L_x_1105) ;  /* 0x0000000000207947 */ /* 0x000fea0003800000 */
.L_x_1103:
        /* <DEDUP_REMOVED lines=8> */
.L_x_1105:
        /* <DEDUP_REMOVED lines=10> */
.L_x_1107:
[----:B------:R-:W-:Y:S05]  /*1ce50*/  BRA `(.L_x_1108) ;  /* 0x0000000000207947 */ /* 0x000fea0003800000 */
.L_x_1106:
        /* <DEDUP_REMOVED lines=8> */
.L_x_1108:
        /* <DEDUP_REMOVED lines=10> */
.L_x_1110:
[----:B------:R-:W-:Y:S05]  /*1cf80*/  BRA `(.L_x_1111) ;  /* 0x0000000000207947 */ /* 0x000fea0003800000 */
.L_x_1109:
        /* <DEDUP_REMOVED lines=8> */
.L_x_1111:
        /* <DEDUP_REMOVED lines=10> */
.L_x_1113:
[----:B------:R-:W-:Y:S05]  /*1d0b0*/  BRA `(.L_x_1114) ;  /* 0x0000000000207947 */ /* 0x000fea0003800000 */
.L_x_1112:
        /* <DEDUP_REMOVED lines=8> */
.L_x_1114:
        /* <DEDUP_REMOVED lines=10> */
.L_x_1116:
[----:B------:R-:W-:Y:S05]  /*1d1e0*/  BRA `(.L_x_1117) ;  /* 0x0000000000207947 */ /* 0x000fea0003800000 */
.L_x_1115:
        /* <DEDUP_REMOVED lines=8> */
.L_x_1117:
        /* <DEDUP_REMOVED lines=10> */
.L_x_1119:
[----:B------:R-:W-:Y:S05]  /*1d310*/  BRA `(.L_x_1120) ;  /* 0x0000000000207947 */ /* 0x000fea0003800000 */
.L_x_1118:
        /* <DEDUP_REMOVED lines=8> */
.L_x_1120:
        /* <DEDUP_REMOVED lines=10> */
.L_x_1122:
[----:B------:R-:W-:Y:S05]  /*1d440*/  BRA `(.L_x_1123) ;  /* 0x0000000000207947 */ /* 0x000fea0003800000 */
.L_x_1121:
        /* <DEDUP_REMOVED lines=8> */
.L_x_1123:
        /* <DEDUP_REMOVED lines=10> */
.L_x_1125:
[----:B------:R-:W-:Y:S05]  /*1d570*/  BRA `(.L_x_1126) ;  /* 0x0000000000207947 */ /* 0x000fea0003800000 */
.L_x_1124:
        /* <DEDUP_REMOVED lines=8> */
.L_x_1126:
        /* <DEDUP_REMOVED lines=10> */
.L_x_1128:
[----:B------:R-:W-:Y:S05]  /*1d6a0*/  BRA `(.L_x_1129) ;  /* 0x0000000000207947 */ /* 0x000fea0003800000 */
.L_x_1127:
        /* <DEDUP_REMOVED lines=8> */
.L_x_1129:
        /* <DEDUP_REMOVED lines=10> */
.L_x_1131:
[----:B------:R-:W-:Y:S05]  /*1d7d0*/  BRA `(.L_x_1132) ;  /* 0x0000000000207947 */ /* 0x000fea0003800000 */
.L_x_1130:
        /* <DEDUP_REMOVED lines=8> */
.L_x_1132:
        /* <DEDUP_REMOVED lines=10> */
.L_x_1134:
[----:B------:R-:W-:Y:S05]  /*1d900*/  BRA `(.L_x_1135) ;  /* 0x0000000000207947 */ /* 0x000fea0003800000 */
.L_x_1133:
        /* <DEDUP_REMOVED lines=8> */
.L_x_1135:
        /* <DEDUP_REMOVED lines=10> */
.L_x_1137:
[----:B------:R-:W-:Y:S05]  /*1da30*/  BRA `(.L_x_1138) ;  /* 0x0000000000207947 */ /* 0x000fea0003800000 */
.L_x_1136:
        /* <DEDUP_REMOVED lines=8> */
.L_x_1138:
        /* <DEDUP_REMOVED lines=14> */
.L_x_1139:
        /* <DEDUP_REMOVED lines=9> */
.L_x_1141:
[----:B------:R-:W-:Y:S05]  /*1dc30*/  BRA `(.L_x_1142) ;  /* 0x0000000000207947 */ /* 0x000fea0003800000 */
.L_x_1140:
        /* <DEDUP_REMOVED lines=8> */
.L_x_1142:
        /* <DEDUP_REMOVED lines=10> */
.L_x_1144:
[----:B------:R-:W-:Y:S05]  /*1dd60*/  BRA `(.L_x_1145) ;  /* 0x0000000000207947 */ /* 0x000fea0003800000 */
.L_x_1143:
        /* <DEDUP_REMOVED lines=8> */
.L_x_1145:
        /* <DEDUP_REMOVED lines=10> */
.L_x_1147:
[----:B------:R-:W-:Y:S05]  /*1de90*/  BRA `(.L_x_1148) ;  /* 0x0000000000207947 */ /* 0x000fea0003800000 */
.L_x_1146:
        /* <DEDUP_REMOVED lines=8> */
.L_x_1148:
        /* <DEDUP_REMOVED lines=10> */
.L_x_1150:
[----:B------:R-:W-:Y:S05]  /*1dfc0*/  BRA `(.L_x_1151) ;  /* 0x0000000000207947 */ /* 0x000fea0003800000 */
.L_x_1149:
        /* <DEDUP_REMOVED lines=8> */
.L_x_1151:
        /* <DEDUP_REMOVED lines=10> */
.L_x_1153:
[----:B------:R-:W-:Y:S05]  /*1e0f0*/  BRA `(.L_x_1154) ;  /* 0x0000000000207947 */ /* 0x000fea0003800000 */
.L_x_1152:
        /* <DEDUP_REMOVED lines=8> */
.L_x_1154:
        /* <DEDUP_REMOVED lines=10> */
.L_x_1156:
[----:B------:R-:W-:Y:S05]  /*1e220*/  BRA `(.L_x_1157) ;  /* 0x0000000000207947 */ /* 0x000fea0003800000 */
.L_x_1155:
        /* <DEDUP_REMOVED lines=8> */
.L_x_1157:
        /* <DEDUP_REMOVED lines=10> */
.L_x_1159:
[----:B------:R-:W-:Y:S05]  /*1e350*/  BRA `(.L_x_1160) ;  /* 0x0000000000207947 */ /* 0x000fea0003800000 */
.L_x_1158:
        /* <DEDUP_REMOVED lines=8> */
.L_x_1160:
        /* <DEDUP_REMOVED lines=10> */
.L_x_1162:
[----:B------:R-:W-:Y:S05]  /*1e480*/  BRA `(.L_x_1163) ;  /* 0x0000000000207947 */ /* 0x000fea0003800000 */
.L_x_1161:
        /* <DEDUP_REMOVED lines=8> */
.L_x_1163:
        /* <DEDUP_REMOVED lines=10> */
.L_x_1165:
[----:B------:R-:W-:Y:S05]  /*1e5b0*/  BRA `(.L_x_1166) ;  /* 0x0000000000207947 */ /* 0x000fea0003800000 */
.L_x_1164:
        /* <DEDUP_REMOVED lines=8> */
.L_x_1166:
        /* <DEDUP_REMOVED lines=10> */
.L_x_1168:
[----:B------:R-:W-:Y:S05]  /*1e6e0*/  BRA `(.L_x_1169) ;  /* 0x0000000000207947 */ /* 0x000fea0003800000 */
.L_x_1167:
        /* <DEDUP_REMOVED lines=8> */
.L_x_1169:
        /* <DEDUP_REMOVED lines=10> */
.L_x_1171:
[----:B------:R-:W-:Y:S05]  /*1e810*/  BRA `(.L_x_1172) ;  /* 0x0000000000207947 */ /* 0x000fea0003800000 */
.L_x_1170:
        /* <DEDUP_REMOVED lines=8> */
.L_x_1172:
        /* <DEDUP_REMOVED lines=10> */
.L_x_1174:
[----:B------:R-:W-:Y:S05]  /*1e940*/  BRA `(.L_x_1175) ;  /* 0x0000000000207947 */ /* 0x000fea0003800000 */
.L_x_1173:
        /* <DEDUP_REMOVED lines=8> */
.L_x_1175:
        /* <DEDUP_REMOVED lines=10> */
.L_x_1177:
[----:B------:R-:W-:Y:S05]  /*1ea70*/  BRA `(.L_x_1178) ;  /* 0x0000000000207947 */ /* 0x000fea0003800000 */
.L_x_1176:
        /* <DEDUP_REMOVED lines=8> */
.L_x_1178:
        /* <DEDUP_REMOVED lines=10> */
.L_x_1180:
[----:B------:R-:W-:Y:S05]  /*1eba0*/  BRA `(.L_x_1181) ;  /* 0x0000000000207947 */ /* 0x000fea0003800000 */
.L_x_1179:
        /* <DEDUP_REMOVED lines=8> */
.L_x_1181:
        /* <DEDUP_REMOVED lines=10> */
.L_x_1183:
[----:B------:R-:W-:Y:S05]  /*1ecd0*/  BRA `(.L_x_1184) ;  /* 0x0000000000207947 */ /* 0x000fea0003800000 */
.L_x_1182:
        /* <DEDUP_REMOVED lines=8> */
.L_x_1184:
        /* <DEDUP_REMOVED lines=10> */
.L_x_1186:
[----:B------:R-:W-:Y:S05]  /*1ee00*/  BRA `(.L_x_1187) ;  /* 0x0000000000207947 */ /* 0x000fea0003800000 */
.L_x_1185:
        /* <DEDUP_REMOVED lines=8> */
.L_x_1187:
        /* <DEDUP_REMOVED lines=10> */
.L_x_1189:
[----:B------:R-:W-:Y:S05]  /*1ef30*/  BRA `(.L_x_1190) ;  /* 0x0000000000207947 */ /* 0x000fea0003800000 */
.L_x_1188:
        /* <DEDUP_REMOVED lines=8> */
.L_x_1190:
        /* <DEDUP_REMOVED lines=10> */
.L_x_1192:
[----:B------:R-:W-:Y:S05]  /*1f060*/  BRA `(.L_x_1193) ;  /* 0x0000000000207947 */ /* 0x000fea0003800000 */
.L_x_1191:
        /* <DEDUP_REMOVED lines=8> */
.L_x_1193:
        /* <DEDUP_REMOVED lines=10> */
.L_x_1195:
[----:B------:R-:W-:Y:S05]  /*1f190*/  BRA `(.L_x_1196) ;  /* 0x0000000000207947 */ /* 0x000fea0003800000 */
.L_x_1194:
        /* <DEDUP_REMOVED lines=8> */
.L_x_1196:
        /* <DEDUP_REMOVED lines=10> */
.L_x_1198:
[----:B------:R-:W-:Y:S05]  /*1f2c0*/  BRA `(.L_x_1199) ;  /* 0x0000000000207947 */ /* 0x000fea0003800000 */
.L_x_1197:
        /* <DEDUP_REMOVED lines=8> */
.L_x_1199:
        /* <DEDUP_REMOVED lines=14> */
.L_x_1200:
        /* <DEDUP_REMOVED lines=11> */
.L_x_1202:
[----:B------:R-:W-:Y:S05]  /*1f4e0*/  BRA `(.L_x_1203) ;  /* 0x0000000000207947 */ /* 0x000fea0003800000 */
.L_x_1201:
        /* <DEDUP_REMOVED lines=8> */
.L_x_1203:
        /* <DEDUP_REMOVED lines=12> */
.L_x_1204:
        /* <DEDUP_REMOVED lines=18> */
.L_x_1205:
[----:B------:R-:W-:Y:S01]  /*1f750*/  IMAD.MOV.U32 R3, RZ, RZ, 0x200 ;  /* 0x00000200ff037424 */ /* 0x000fe200078e00ff */
[----:B------:R0:W1:Y:S01]  /*1f760*/  LDC.64 R8, c[0x4][R25] ;  /* 0x0100000019087b82 */ /* 0x0000620000000a00 */
[----:B------:R-:W2:Y:S03]  /*1f770*/  LDCU.64 UR6, c[0x4][0x58] ;  /* 0x01000b00ff0677ac */ /* 0x000ea60008000a00 */
[----:B------:R0:W-:Y:S01]  /*1f780*/  STL [R2], R3 ;  /* 0x0000000302007387 */ /* 0x0001e20000100800 */
[----:B------:R-:W-:-:S06]  /*1f790*/  UIADD3 UR4, UP0, UPT, UR36, 0x10, URZ ;  /* 0x0000001024047890 */ /* 0x000fcc000ff1e0ff */
[----:B------:R-:W-:Y:S01]  /*1f7a0*/  PLOP3.LUT P0, PT, PT, PT, UP0, 0x80, 0x8 ;  /* 0x000000000008781c */ /* 0x000fe20003f0f008 */
[----:B------:R-:W-:-:S04]  /*1f7b0*/  IMAD.U32 R6, RZ, RZ, UR4 ;  /* 0x00000004ff067e24 */ /* 0x000fc8000f8e00ff */
[----:B------:R-:W-:Y:S02]  /*1f7c0*/  IMAD.X R24, RZ, RZ, UR37, P0 ;  /* 0x00000025ff187e24 */ /* 0x000fe400080e06ff */
[----:B--2---:R-:W-:Y:S02]  /*1f7d0*/  IMAD.U32 R4, RZ, RZ, UR6 ;  /* 0x00000006ff047e24 */ /* 0x004fe4000f8e00ff */
[----:B------:R-:W-:Y:S02]  /*1f7e0*/  IMAD.U32 R5, RZ, RZ, UR7 ;  /* 0x00000007ff057e24 */ /* 0x000fe4000f8e00ff */
[----:B0-----:R-:W-:-:S07]  /*1f7f0*/  IMAD.MOV.U32 R7, RZ, RZ, R24 ;  /* 0x000000ffff077224 */ /* 0x001fce00078e0018 */
[----:B------:R-:W-:-:S07]  /*1f800*/  LEPC R20, `(.L_x_1206) ;  /* 0x000000001014794e */ /* 0x000fce0000000000 */
[----:B-1----:R-:W-:Y:S05]  /*1f810*/  CALL.ABS.NOINC R8 ;  /* 0x0000000008007343 */ /* 0x002fea0003c00000 */
.L_x_1206:
        /* <DEDUP_REMOVED lines=14> */
.L_x_1207:
        /* <DEDUP_REMOVED lines=11> */
.L_x_1209:
[----:B------:R-:W-:Y:S05]  /*1f9b0*/  BRA `(.L_x_1210) ;  /* 0x0000000000207947 */ /* 0x000fea0003800000 */
.L_x_1208:
        /* <DEDUP_REMOVED lines=8> */
.L_x_1210:
        /* <DEDUP_REMOVED lines=13> */
.L_x_1211:
        /* <DEDUP_REMOVED lines=9> */
.L_x_1213:
[----:B------:R-:W-:Y:S05]  /*1fba0*/  BRA `(.L_x_1214) ;  /* 0x0000000000207947 */ /* 0x000fea0003800000 */
.L_x_1212:
        /* <DEDUP_REMOVED lines=8> */
.L_x_1214:
        /* <DEDUP_REMOVED lines=10> */
.L_x_1216:
[----:B------:R-:W-:Y:S05]  /*1fcd0*/  BRA `(.L_x_1217) ;  /* 0x0000000000207947 */ /* 0x000fea0003800000 */
.L_x_1215:
        /* <DEDUP_REMOVED lines=8> */
.L_x_1217:
        /* <DEDUP_REMOVED lines=10> */
.L_x_1219:
[----:B------:R-:W-:Y:S05]  /*1fe00*/  BRA `(.L_x_1220) ;  /* 0x0000000000207947 */ /* 0x000fea0003800000 */
.L_x_1218:
        /* <DEDUP_REMOVED lines=8> */
.L_x_1220:
        /* <DEDUP_REMOVED lines=10> */
.L_x_1222:
[----:B------:R-:W-:Y:S05]  /*1ff30*/  BRA `(.L_x_1223) ;  /* 0x0000000000207947 */ /* 0x000fea0003800000 */
.L_x_1221:
        /* <DEDUP_REMOVED lines=8> */
.L_x_1223:
        /* <DEDUP_REMOVED lines=10> */
.L_x_1225:
[----:B------:R-:W-:Y:S05]  /*20060*/  BRA `(.L_x_1226) ;  /* 0x0000000000207947 */ /* 0x000fea0003800000 */
.L_x_1224:
        /* <DEDUP_REMOVED lines=8> */
.L_x_1226:
        /* <DEDUP_REMOVED lines=10> */
.L_x_1228:
[----:B------:R-:W-:Y:S05]  /*20190*/  BRA `(.L_x_1229) ;  /* 0x0000000000207947 */ /* 0x000fea0003800000 */
.L_x_1227:
        /* <DEDUP_REMOVED lines=8> */
.L_x_1229:
        /* <DEDUP_REMOVED lines=10> */
.L_x_1231:
[----:B------:R-:W-:Y:S05]  /*202c0*/  BRA `(.L_x_1232) ;  /* 0x0000000000207947 */ /* 0x000fea0003800000 */
.L_x_1230:
        /* <DEDUP_REMOVED lines=8> */
.L_x_1232:
        /* <DEDUP_REMOVED lines=10> */
.L_x_1234:
[----:B------:R-:W-:Y:S05]  /*203f0*/  BRA `(.L_x_1235) ;  /* 0x0000000000207947 */ /* 0x000fea0003800000 */
.L_x_1233:
        /* <DEDUP_REMOVED lines=8> */
.L_x_1235:
        /* <DEDUP_REMOVED lines=10> */
.L_x_1237:
[----:B------:R-:W-:Y:S05]  /*20520*/  BRA `(.L_x_1238) ;  /* 0x0000000000207947 */ /* 0x000fea0003800000 */
.L_x_1236:
        /* <DEDUP_REMOVED lines=8> */
.L_x_1238:
        /* <DEDUP_REMOVED lines=10> */
.L_x_1240:
[----:B------:R-:W-:Y:S05]  /*20650*/  BRA `(.L_x_1241) ;  /* 0x0000000000207947 */ /* 0x000fea0003800000 */
.L_x_1239:
        /* <DEDUP_REMOVED lines=8> */
.L_x_1241:
        /* <DEDUP_REMOVED lines=10> */
.L_x_1243:
[----:B------:R-:W-:Y:S05]  /*20780*/  BRA `(.L_x_1244) ;  /* 0x0000000000207947 */ /* 0x000fea0003800000 */
.L_x_1242:
        /* <DEDUP_REMOVED lines=8> */
.L_x_1244:
        /* <DEDUP_REMOVED lines=10> */
.L_x_1246:
[----:B------:R-:W-:Y:S05]  /*208b0*/  BRA `(.L_x_1247) ;  /* 0x0000000000207947 */ /* 0x000fea0003800000 */
.L_x_1245:
        /* <DEDUP_REMOVED lines=8> */
.L_x_1247:
        /* <DEDUP_REMOVED lines=10> */
.L_x_1249:
[----:B------:R-:W-:Y:S05]  /*209e0*/  BRA `(.L_x_1250) ;  /* 0x0000000000207947 */ /* 0x000fea0003800000 */
.L_x_1248:
        /* <DEDUP_REMOVED lines=8> */
.L_x_1250:
        /* <DEDUP_REMOVED lines=10> */
.L_x_1252:
[----:B------:R-:W-:Y:S05]  /*20b10*/  BRA `(.L_x_1253) ;  /* 0x0000000000207947 */ /* 0x000fea0003800000 */
.L_x_1251:
        /* <DEDUP_REMOVED lines=8> */
.L_x_1253:
        /* <DEDUP_REMOVED lines=10> */
.L_x_1255:
[----:B------:R-:W-:Y:S05]  /*20c40*/  BRA `(.L_x_1256) ;  /* 0x0000000000207947 */ /* 0x000fea0003800000 */
.L_x_1254:
        /* <DEDUP_REMOVED lines=8> */
.L_x_1256:
        /* <DEDUP_REMOVED lines=10> */
.L_x_1258:
[----:B------:R-:W-:Y:S05]  /*20d70*/  BRA `(.L_x_1259) ;  /* 0x0000000000207947 */ /* 0x000fea0003800000 */
.L_x_1257:
        /* <DEDUP_REMOVED lines=8> */
.L_x_1259:
        /* <DEDUP_REMOVED lines=10> */
.L_x_1261:
[----:B------:R-:W-:Y:S05]  /*20ea0*/  BRA `(.L_x_1262) ;  /* 0x0000000000207947 */ /* 0x000fea0003800000 */
.L_x_1260:
        /* <DEDUP_REMOVED lines=8> */
.L_x_1262:
        /* <DEDUP_REMOVED lines=10> */
.L_x_1264:
[----:B------:R-:W-:Y:S05]  /*20fd0*/  BRA `(.L_x_1265) ;  /* 0x0000000000207947 */ /* 0x000fea0003800000 */
.L_x_1263:
        /* <DEDUP_REMOVED lines=8> */
.L_x_1265:
        /* <DEDUP_REMOVED lines=10> */
.L_x_1267:
[----:B------:R-:W-:Y:S05]  /*21100*/  BRA `(.L_x_1268) ;  /* 0x0000000000207947 */ /* 0x000fea0003800000 */
.L_x_1266:
        /* <DEDUP_REMOVED lines=8> */
.L_x_1268:
        /* <DEDUP_REMOVED lines=10> */
.L_x_1270:
[----:B------:R-:W-:Y:S05]  /*21230*/  BRA `(.L_x_1271) ;  /* 0x0000000000207947 */ /* 0x000fea0003800000 */
.L_x_1269:
        /* <DEDUP_REMOVED lines=8> */
.L_x_1271:
        /* <DEDUP_REMOVED lines=14> */
.L_x_1272:
        /* <DEDUP_REMOVED lines=12> */
.L_x_1274:
[----:B------:R-:W-:Y:S05]  /*21460*/  BRA `(.L_x_1275) ;  /* 0x0000000000207947 */ /* 0x000fea0003800000 */
.L_x_1273:
        /* <DEDUP_REMOVED lines=8> */
.L_x_1275:
        /* <DEDUP_REMOVED lines=12> */
.L_x_1276:
        /* <DEDUP_REMOVED lines=9> */
.L_x_1278:
[----:B------:R-:W-:Y:S05]  /*21640*/  BRA `(.L_x_1279) ;  /* 0x0000000000207947 */ /* 0x000fea0003800000 */
.L_x_1277:
        /* <DEDUP_REMOVED lines=8> */
.L_x_1279:
        /* <DEDUP_REMOVED lines=10> */
.L_x_1281:
[----:B------:R-:W-:Y:S05]  /*21770*/  BRA `(.L_x_1282) ;  /* 0x0000000000207947 */ /* 0x000fea0003800000 */
.L_x_1280:
        /* <DEDUP_REMOVED lines=8> */
.L_x_1282:
        /* <DEDUP_REMOVED lines=10> */
.L_x_1284:
[----:B------:R-:W-:Y:S05]  /*218a0*/  BRA `(.L_x_1285) ;  /* 0x0000000000207947 */ /* 0x000fea0003800000 */
.L_x_1283:
        /* <DEDUP_REMOVED lines=8> */
.L_x_1285:
        /* <DEDUP_REMOVED lines=10> */
.L_x_1287:
[----:B------:R-:W-:Y:S05]  /*219d0*/  BRA `(.L_x_1288) ;  /* 0x0000000000207947 */ /* 0x000fea0003800000 */
.L_x_1286:
        /* <DEDUP_REMOVED lines=8> */
.L_x_1288:
        /* <DEDUP_REMOVED lines=10> */
.L_x_1290:
[----:B------:R-:W-:Y:S05]  /*21b00*/  BRA `(.L_x_1291) ;  /* 0x0000000000207947 */ /* 0x000fea0003800000 */
.L_x_1289:
        /* <DEDUP_REMOVED lines=8> */
.L_x_1291:
        /* <DEDUP_REMOVED lines=10> */
.L_x_1293:
[----:B------:R-:W-:Y:S05]  /*21c30*/  BRA `(.L_x_1294) ;  /* 0x0000000000207947 */ /* 0x000fea0003800000 */
.L_x_1292:
        /* <DEDUP_REMOVED lines=8> */
.L_x_1294:
        /* <DEDUP_REMOVED lines=10> */
.L_x_1296:
[----:B------:R-:W-:Y:S05]  /*21d60*/  BRA `(.L_x_1297) ;  /* 0x0000000000207947 */ /* 0x000fea0003800000 */
.L_x_1295:
        /* <DEDUP_REMOVED lines=8> */
.L_x_1297:
        /* <DEDUP_REMOVED lines=10> */
.L_x_1299:
[----:B------:R-:W-:Y:S05]  /*21e90*/  BRA `(.L_x_1300) ;  /* 0x0000000000207947 */ /* 0x000fea0003800000 */
.L_x_1298:
        /* <DEDUP_REMOVED lines=8> */
.L_x_1300:
        /* <DEDUP_REMOVED lines=10> */
.L_x_1302:
[----:B------:R-:W-:Y:S05]  /*21fc0*/  BRA `(.L_x_1303) ;  /* 0x0000000000207947 */ /* 0x000fea0003800000 */
.L_x_1301:
        /* <DEDUP_REMOVED lines=8> */
.L_x_1303:
        /* <DEDUP_REMOVED lines=10> */
.L_x_1305:
[----:B------:R-:W-:Y:S05]  /*220f0*/  BRA `(.L_x_1306) ;  /* 0x0000000000207947 */ /* 0x000fea0003800000 */
.L_x_1304:
        /* <DEDUP_REMOVED lines=8> */
.L_x_1306:
        /* <DEDUP_REMOVED lines=10> */
.L_x_1308:
[----:B------:R-:W-:Y:S05]  /*22220*/  BRA `(.L_x_1309) ;  /* 0x0000000000207947 */ /* 0x000fea0003800000 */
.L_x_1307:
        /* <DEDUP_REMOVED lines=8> */
.L_x_1309:
        /* <DEDUP_REMOVED lines=10> */
.L_x_1311:
[----:B------:R-:W-:Y:S05]  /*22350*/  BRA `(.L_x_1312) ;  /* 0x0000000000207947 */ /* 0x000fea0003800000 */
.L_x_1310:
        /* <DEDUP_REMOVED lines=8> */
.L_x_1312:
        /* <DEDUP_REMOVED lines=10> */
.L_x_1314:
[----:B------:R-:W-:Y:S05]  /*22480*/  BRA `(.L_x_1315) ;  /* 0x0000000000207947 */ /* 0x000fea0003800000 */
.L_x_1313:
        /* <DEDUP_REMOVED lines=8> */
.L_x_1315:
        /* <DEDUP_REMOVED lines=10> */
.L_x_1317:
[----:B------:R-:W-:Y:S05]  /*225b0*/  BRA `(.L_x_1318) ;  /* 0x0000000000207947 */ /* 0x000fea0003800000 */
.L_x_1316:
        /* <DEDUP_REMOVED lines=8> */
.L_x_1318:
        /* <DEDUP_REMOVED lines=10> */
.L_x_1320:
[----:B------:R-:W-:Y:S05]  /*226e0*/  BRA `(.L_x_1321) ;  /* 0x0000000000207947 */ /* 0x000fea0003800000 */
.L_x_1319:
        /* <DEDUP_REMOVED lines=8> */
.L_x_1321:
        /* <DEDUP_REMOVED lines=10> */
.L_x_1323:
[----:B------:R-:W-:Y:S05]  /*22810*/  BRA `(.L_x_1324) ;  /* 0x0000000000207947 */ /* 0x000fea0003800000 */
.L_x_1322:
        /* <DEDUP_REMOVED lines=8> */
.L_x_1324:
        /* <DEDUP_REMOVED lines=10> */
.L_x_1326:
[----:B------:R-:W-:Y:S05]  /*22940*/  BRA `(.L_x_1327) ;  /* 0x0000000000207947 */ /* 0x000fea0003800000 */
.L_x_1325:
        /* <DEDUP_REMOVED lines=8> */
.L_x_1327:
        /* <DEDUP_REMOVED lines=10> */
.L_x_1329:
[----:B------:R-:W-:Y:S05]  /*22a70*/  BRA `(.L_x_1330) ;  /* 0x0000000000207947 */ /* 0x000fea0003800000 */
.L_x_1328:
        /* <DEDUP_REMOVED lines=8> */
.L_x_1330:
        /* <DEDUP_REMOVED lines=10> */
.L_x_1332:
[----:B------:R-:W-:Y:S05]  /*22ba0*/  BRA `(.L_x_1333) ;  /* 0x0000000000207947 */ /* 0x000fea0003800000 */
.L_x_1331:
        /* <DEDUP_REMOVED lines=8> */
.L_x_1333:
        /* <DEDUP_REMOVED lines=10> */
.L_x_1335:
[----:B------:R-:W-:Y:S05]  /*22cd0*/  BRA `(.L_x_1336) ;  /* 0x0000000000207947 */ /* 0x000fea0003800000 */
.L_x_1334:
        /* <DEDUP_REMOVED lines=8> */
.L_x_1336:
        /* <DEDUP_REMOVED lines=10> */
.L_x_1338:
[----:B------:R-:W-:Y:S05]  /*22e00*/  BRA `(.L_x_1339) ;  /* 0x0000000000207947 */ /* 0x000fea0003800000 */
.L_x_1337:
        /* <DEDUP_REMOVED lines=8> */
.L_x_1339:
        /* <DEDUP_REMOVED lines=14> */
.L_x_1340:
        /* <DEDUP_REMOVED lines=9> */
.L_x_1342:
[----:B------:R-:W-:Y:S05]  /*23000*/  BRA `(.L_x_1343) ;  /* 0x0000000000207947 */ /* 0x000fea0003800000 */
.L_x_1341:
        /* <DEDUP_REMOVED lines=8> */
.L_x_1343:
        /* <DEDUP_REMOVED lines=10> */
.L_x_1345:
[----:B------:R-:W-:Y:S05]  /*23130*/  BRA `(.L_x_1346) ;  /* 0x0000000000207947 */ /* 0x000fea0003800000 */
.L_x_1344:
        /* <DEDUP_REMOVED lines=8> */
.L_x_1346:
        /* <DEDUP_REMOVED lines=10> */
.L_x_1348:
[----:B------:R-:W-:Y:S05]  /*23260*/  BRA `(.L_x_1349) ;  /* 0x0000000000207947 */ /* 0x000fea0003800000 */
.L_x_1347:
        /* <DEDUP_REMOVED lines=8> */
.L_x_1349:
        /* <DEDUP_REMOVED lines=10> */
.L_x_1351:
[----:B------:R-:W-:Y:S05]  /*23390*/  BRA `(.L_x_1352) ;  /* 0x0000000000207947 */ /* 0x000fea0003800000 */
.L_x_1350:
        /* <DEDUP_REMOVED lines=8> */
.L_x_1352:
        /* <DEDUP_REMOVED lines=10> */
.L_x_1354:
[----:B------:R-:W-:Y:S05]  /*234c0*/  BRA `(.L_x_1355) ;  /* 0x0000000000207947 */ /* 0x000fea0003800000 */
.L_x_1353:
        /* <DEDUP_REMOVED lines=8> */
.L_x_1355:
        /* <DEDUP_REMOVED lines=10> */
.L_x_1357:
[----:B------:R-:W-:Y:S05]  /*235f0*/  BRA `(.L_x_1358) ;  /* 0x0000000000207947 */ /* 0x000fea0003800000 */
.L_x_1356:
        /* <DEDUP_REMOVED lines=8> */
.L_x_1358:
        /* <DEDUP_REMOVED lines=10> */
.L_x_1360:
[----:B------:R-:W-:Y:S05]  /*23720*/  BRA `(.L_x_1361) ;  /* 0x0000000000207947 */ /* 0x000fea0003800000 */
.L_x_1359:
        /* <DEDUP_REMOVED lines=8> */
.L_x_1361:
        /* <DEDUP_REMOVED lines=10> */
.L_x_1363:
[----:B------:R-:W-:Y:S05]  /*23850*/  BRA `(.L_x_1364) ;  /* 0x0000000000207947 */ /* 0x000fea0003800000 */
.L_x_1362:
        /* <DEDUP_REMOVED lines=8> */
.L_x_1364:
        /* <DEDUP_REMOVED lines=10> */
.L_x_1366:
[----:B------:R-:W-:Y:S05]  /*23980*/  BRA `(.L_x_1367) ;  /* 0x0000000000207947 */ /* 0x000fea0003800000 */
.L_x_1365:
        /* <DEDUP_REMOVED lines=8> */
.L_x_1367:
        /* <DEDUP_REMOVED lines=10> */
.L_x_1369:
[----:B------:R-:W-:Y:S05]  /*23ab0*/  BRA `(.L_x_1370) ;  /* 0x0000000000207947 */ /* 0x000fea0003800000 */
.L_x_1368:
        /* <DEDUP_REMOVED lines=8> */
.L_x_1370:
        /* <DEDUP_REMOVED lines=10> */
.L_x_1372:
[----:B------:R-:W-:Y:S05]  /*23be0*/  BRA `(.L_x_1373) ;  /* 0x0000000000207947 */ /* 0x000fea0003800000 */
.L_x_1371:
        /* <DEDUP_REMOVED lines=8> */
.L_x_1373:
        /* <DEDUP_REMOVED lines=10> */
.L_x_1375:
[----:B------:R-:W-:Y:S05]  /*23d10*/  BRA `(.L_x_1376) ;  /* 0x0000000000207947 */ /* 0x000fea0003800000 */
.L_x_1374:
        /* <DEDUP_REMOVED lines=8> */
.L_x_1376:
        /* <DEDUP_REMOVED lines=10> */
.L_x_1378:
[----:B------:R-:W-:Y:S05]  /*23e40*/  BRA `(.L_x_1379) ;  /* 0x0000000000207947 */ /* 0x000fea0003800000 */
.L_x_1377:
        /* <DEDUP_REMOVED lines=8> */
.L_x_1379:
        /* <DEDUP_REMOVED lines=10> */
.L_x_1381:
[----:B------:R-:W-:Y:S05]  /*23f70*/  BRA `(.L_x_1382) ;  /* 0x0000000000207947 */ /* 0x000fea0003800000 */
.L_x_1380:
        /* <DEDUP_REMOVED lines=8> */
.L_x_1382:
        /* <DEDUP_REMOVED lines=10> */
.L_x_1384:
[----:B------:R-:W-:Y:S05]  /*240a0*/  BRA `(.L_x_1385) ;  /* 0x0000000000207947 */ /* 0x000fea0003800000 */
.L_x_1383:
        /* <DEDUP_REMOVED lines=8> */
.L_x_1385:
        /* <DEDUP_REMOVED lines=10> */
.L_x_1387:
[----:B------:R-:W-:Y:S05]  /*241d0*/  BRA `(.L_x_1388) ;  /* 0x0000000000207947 */ /* 0x000fea0003800000 */
.L_x_1386:
        /* <DEDUP_REMOVED lines=8> */
.L_x_1388:
        /* <DEDUP_REMOVED lines=10> */
.L_x_1390:
[----:B------:R-:W-:Y:S05]  /*24300*/  BRA `(.L_x_1391) ;  /* 0x0000000000207947 */ /* 0x000fea0003800000 */
.L_x_1389:
        /* <DEDUP_REMOVED lines=8> */
.L_x_1391:
        /* <DEDUP_REMOVED lines=10> */
.L_x_1393:
[----:B------:R-:W-:Y:S05]  /*24430*/  BRA `(.L_x_1394) ;  /* 0x0000000000207947 */ /* 0x000fea0003800000 */
.L_x_1392:
        /* <DEDUP_REMOVED lines=8> */
.L_x_1394:
        /* <DEDUP_REMOVED lines=10> */
.L_x_1396:
[----:B------:R-:W-:Y:S05]  /*24560*/  BRA `(.L_x_1397) ;  /* 0x0000000000207947 */ /* 0x000fea0003800000 */
.L_x_1395:
        /* <DEDUP_REMOVED lines=8> */
.L_x_1397:
        /* <DEDUP_REMOVED lines=10> */
.L_x_1399:
[----:B------:R-:W-:Y:S05]  /*24690*/  BRA `(.L_x_1400) ;  /* 0x0000000000207947 */ /* 0x000fea0003800000 */
.L_x_1398:
        /* <DEDUP_REMOVED lines=8> */
.L_x_1400:
        /* <DEDUP_REMOVED lines=14> */
.L_x_1401:
        /* <DEDUP_REMOVED lines=11> */
.L_x_1403:
[----:B------:R-:W-:Y:S05]  /*248b0*/  BRA `(.L_x_1404) ;  /* 0x0000000000207947 */ /* 0x000fea0003800000 */
.L_x_1402:
        /* <DEDUP_REMOVED lines=8> */
.L_x_1404:
        /* <DEDUP_REMOVED lines=12> */
.L_x_1405:
        /* <DEDUP_REMOVED lines=18> */
.L_x_1406:
        /* <DEDUP_REMOVED lines=11> */
.L_x_1407:
[----:B------:R-:W0:Y:S01]  /*24bd0*/  S2R R4, SR_CgaCtaId ;  /* 0x0000000000047919 */ /* 0x000e220000008800 */
[----:B------:R-:W-:Y:S01]  /*24be0*/  MOV R25, 0x400 ;  /* 0x0000040000197802 */ /* 0x000fe20000000f00 */
[----:B------:R-:W-:Y:S01]  /*24bf0*/  IMAD.MOV.U32 R0, RZ, RZ, 0x200 ;  /* 0x00000200ff007424 */ /* 0x000fe200078e00ff */
[----:B------:R1:W2:Y:S01]  /*24c00*/  LDC.64 R8, c[0x4][R22] ;  /* 0x0100000016087b82 */ /* 0x0002a20000000a00 */
[----:B------:R-:W3:Y:S01]  /*24c10*/  LDCU.64 UR4, c[0x4][0x8] ;  /* 0x01000100ff0477ac */ /* 0x000ee20008000a00 */
[----:B------:R-:W-:Y:S01]  /*24c20*/  CS2R R6, SRZ ;  /* 0x0000000000067805 */ /* 0x000fe2000001ff00 */
[----:B------:R1:W-:Y:S01]  /*24c30*/  SYNCS.ARRIVE.TRANS64 RZ, [R23+URZ], R0 ;  /* 0x0000000017ff79a7 */ /* 0x0003e200080000ff */
[----:B---3--:R-:W-:Y:S01]  /*24c40*/  IMAD.U32 R5, RZ, RZ, UR5 ;  /* 0x00000005ff057e24 */ /* 0x008fe2000f8e00ff */
[----:B------:R1:W3:Y:S01]  /*24c50*/  SYNCS.CCTL.IV [R23+URZ] ;  /* 0x00000000170079b1 */ /* 0x0002e200080000ff */
[----:B0-----:R-:W-:Y:S01]  /*24c60*/  LEA R25, R4, R25, 0x18 ;  /* 0x0000001904197211 */ /* 0x001fe200078ec0ff */
[----:B------:R-:W-:-:S04]  /*24c70*/  IMAD.U32 R4, RZ, RZ, UR4 ;  /* 0x00000004ff047e24 */ /* 0x000fc8000f8e00ff */
[----:B---3--:R1:W0:Y:S03]  /*24c80*/  LDS.64 R16, [R25] ;  /* 0x0000000019107984 */ /* 0x0082260000000a00 */
[----:B------:R-:W-:-:S07]  /*24c90*/  LEPC R20, `(.L_x_1408) ;  /* 0x000000001014794e */ /* 0x000fce0000000000 */
[----:B012---:R-:W-:Y:S05]  /*24ca0*/  CALL.ABS.NOINC R8 ;  /* 0x0000000008007343 */ /* 0x007fea0003c00000 */
.L_x_1408:
        /* <DEDUP_REMOVED lines=10> */
.L_x_1410:
[----:B------:R-:W-:Y:S05]  /*24d50*/  BRA `(.L_x_1411) ;  /* 0x0000000000207947 */ /* 0x000fea0003800000 */
.L_x_1409:
        /* <DEDUP_REMOVED lines=8> */
.L_x_1411:
        /* <DEDUP_REMOVED lines=13> */
.L_x_1412:
        /* <DEDUP_REMOVED lines=9> */
.L_x_1414:
[----:B------:R-:W-:Y:S05]  /*24f40*/  BRA `(.L_x_1415) ;  /* 0x0000000000207947 */ /* 0x000fea0003800000 */
.L_x_1413:
        /* <DEDUP_REMOVED lines=8> */
.L_x_1415:
        /* <DEDUP_REMOVED lines=10> */
.L_x_1417:
[----:B------:R-:W-:Y:S05]  /*25070*/  BRA `(.L_x_1418) ;  /* 0x0000000000207947 */ /* 0x000fea0003800000 */
.L_x_1416:
        /* <DEDUP_REMOVED lines=8> */
.L_x_1418:
        /* <DEDUP_REMOVED lines=10> */
.L_x_1420:
[----:B------:R-:W-:Y:S05]  /*251a0*/  BRA `(.L_x_1421) ;  /* 0x0000000000207947 */ /* 0x000fea0003800000 */
.L_x_1419:
        /* <DEDUP_REMOVED lines=8> */
.L_x_1421:
        /* <DEDUP_REMOVED lines=10> */
.L_x_1423:
[----:B------:R-:W-:Y:S05]  /*252d0*/  BRA `(.L_x_1424) ;  /* 0x0000000000207947 */ /* 0x000fea0003800000 */
.L_x_1422:
        /* <DEDUP_REMOVED lines=8> */
.L_x_1424:
        /* <DEDUP_REMOVED lines=10> */
.L_x_1426:
[----:B------:R-:W-:Y:S05]  /*25400*/  BRA `(.L_x_1427) ;  /* 0x0000000000207947 */ /* 0x000fea0003800000 */
.L_x_1425:
        /* <DEDUP_REMOVED lines=8> */
.L_x_1427:
        /* <DEDUP_REMOVED lines=10> */
.L_x_1429:
[----:B------:R-:W-:Y:S05]  /*25530*/  BRA `(.L_x_1430) ;  /* 0x0000000000207947 */ /* 0x000fea0003800000 */
.L_x_1428:
        /* <DEDUP_REMOVED lines=8> */
.L_x_1430:
        /* <DEDUP_REMOVED lines=10> */
.L_x_1432:
[----:B------:R-:W-:Y:S05]  /*25660*/  BRA `(.L_x_1433) ;  /* 0x0000000000207947 */ /* 0x000fea0003800000 */
.L_x_1431:
        /* <DEDUP_REMOVED lines=8> */
.L_x_1433:
        /* <DEDUP_REMOVED lines=10> */
.L_x_1435:
[----:B------:R-:W-:Y:S05]  /*25790*/  BRA `(.L_x_1436) ;  /* 0x0000000000207947 */ /* 0x000fea0003800000 */
.L_x_1434:
        /* <DEDUP_REMOVED lines=8> */
.L_x_1436:
        /* <DEDUP_REMOVED lines=10> */
.L_x_1438:
[----:B------:R-:W-:Y:S05]  /*258c0*/  BRA `(.L_x_1439) ;  /* 0x0000000000207947 */ /* 0x000fea0003800000 */
.L_x_1437:
        /* <DEDUP_REMOVED lines=8> */
.L_x_1439:
        /* <DEDUP_REMOVED lines=10> */
.L_x_1441:
[----:B------:R-:W-:Y:S05]  /*259f0*/  BRA `(.L_x_1442) ;  /* 0x0000000000207947 */ /* 0x000fea0003800000 */
.L_x_1440:
        /* <DEDUP_REMOVED lines=8> */
.L_x_1442:
        /* <DEDUP_REMOVED lines=10> */
.L_x_1444:
[----:B------:R-:W-:Y:S05]  /*25b20*/  BRA `(.L_x_1445) ;  /* 0x0000000000207947 */ /* 0x000fea0003800000 */
.L_x_1443:
        /* <DEDUP_REMOVED lines=8> */
.L_x_1445:
        /* <DEDUP_REMOVED lines=10> */
.L_x_1447:
[----:B------:R-:W-:Y:S05]  /*25c50*/  BRA `(.L_x_1448) ;  /* 0x0000000000207947 */ /* 0x000fea0003800000 */
.L_x_1446:
        /* <DEDUP_REMOVED lines=8> */
.L_x_1448:
        /* <DEDUP_REMOVED lines=10> */
.L_x_1450:
[----:B------:R-:W-:Y:S05]  /*25d80*/  BRA `(.L_x_1451) ;  /* 0x0000000000207947 */ /* 0x000fea0003800000 */
.L_x_1449:
        /* <DEDUP_REMOVED lines=8> */
.L_x_1451:
        /* <DEDUP_REMOVED lines=10> */
.L_x_1453:
[----:B------:R-:W-:Y:S05]  /*25eb0*/  BRA `(.L_x_1454) ;  /* 0x0000000000207947 */ /* 0x000fea0003800000 */
.L_x_1452:
        /* <DEDUP_REMOVED lines=8> */
.L_x_1454:
        /* <DEDUP_REMOVED lines=10> */
.L_x_1456:
[----:B------:R-:W-:Y:S05]  /*25fe0*/  BRA `(.L_x_1457) ;  /* 0x0000000000207947 */ /* 0x000fea0003800000 */
.L_x_1455:
        /* <DEDUP_REMOVED lines=8> */
.L_x_1457:
        /* <DEDUP_REMOVED lines=10> */
.L_x_1459:
[----:B------:R-:W-:Y:S05]  /*26110*/  BRA `(.L_x_1460) ;  /* 0x0000000000207947 */ /* 0x000fea0003800000 */
.L_x_1458:
        /* <DEDUP_REMOVED lines=8> */
.L_x_1460:
        /* <DEDUP_REMOVED lines=10> */
.L_x_1462:
[----:B------:R-:W-:Y:S05]  /*26240*/  BRA `(.L_x_1463) ;  /* 0x0000000000207947 */ /* 0x000fea0003800000 */
.L_x_1461:
        /* <DEDUP_REMOVED lines=8> */
.L_x_1463:
        /* <DEDUP_REMOVED lines=10> */
.L_x_1465:
[----:B------:R-:W-:Y:S05]  /*26370*/  BRA `(.L_x_1466) ;  /* 0x0000000000207947 */ /* 0x000fea0003800000 */
.L_x_1464:
        /* <DEDUP_REMOVED lines=8> */
.L_x_1466:
        /* <DEDUP_REMOVED lines=10> */
.L_x_1468:
[----:B------:R-:W-:Y:S05]  /*264a0*/  BRA `(.L_x_1469) ;  /* 0x0000000000207947 */ /* 0x000fea0003800000 */
.L_x_1467:
        /* <DEDUP_REMOVED lines=8> */
.L_x_1469:
        /* <DEDUP_REMOVED lines=10> */
.L_x_1471:
[----:B------:R-:W-:Y:S05]  /*265d0*/  BRA `(.L_x_1472) ;  /* 0x0000000000207947 */ /* 0x000fea0003800000 */
.L_x_1470:
        /* <DEDUP_REMOVED lines=8> */
.L_x_1472:
        /* <DEDUP_REMOVED lines=14> */
.L_x_1473:
        /* <DEDUP_REMOVED lines=12> */
.L_x_1475:
[----:B------:R-:W-:Y:S05]  /*26800*/  BRA `(.L_x_1476) ;  /* 0x0000000000207947 */ /* 0x000fea0003800000 */
.L_x_1474:
        /* <DEDUP_REMOVED lines=8> */
.L_x_1476:
        /* <DEDUP_REMOVED lines=12> */
.L_x_1477:
        /* <DEDUP_REMOVED lines=9> */
.L_x_1479:
[----:B------:R-:W-:Y:S05]  /*269e0*/  BRA `(.L_x_1480) ;  /* 0x0000000000207947 */ /* 0x000fea0003800000 */
.L_x_1478:
        /* <DEDUP_REMOVED lines=8> */
.L_x_1480:
        /* <DEDUP_REMOVED lines=10> */
.L_x_1482:
[----:B------:R-:W-:Y:S05]  /*26b10*/  BRA `(.L_x_1483) ;  /* 0x0000000000207947 */ /* 0x000fea0003800000 */
.L_x_1481:
        /* <DEDUP_REMOVED lines=8> */
.L_x_1483:
        /* <DEDUP_REMOVED lines=10> */
.L_x_1485:
[----:B------:R-:W-:Y:S05]  /*26c40*/  BRA `(.L_x_1486) ;  /* 0x0000000000207947 */ /* 0x000fea0003800000 */
.L_x_1484:
        /* <DEDUP_REMOVED lines=8> */
.L_x_1486:
        /* <DEDUP_REMOVED lines=10> */
.L_x_1488:
[----:B------:R-:W-:Y:S05]  /*26d70*/  BRA `(.L_x_1489) ;  /* 0x0000000000207947 */ /* 0x000fea0003800000 */
.L_x_1487:
        /* <DEDUP_REMOVED lines=8> */
.L_x_1489:
        /* <DEDUP_REMOVED lines=10> */
.L_x_1491:
[----:B------:R-:W-:Y:S05]  /*26ea0*/  BRA `(.L_x_1492) ;  /* 0x0000000000207947 */ /* 0x000fea0003800000 */
.L_x_1490:
        /* <DEDUP_REMOVED lines=8> */
.L_x_1492:
        /* <DEDUP_REMOVED lines=10> */
.L_x_1494:
[----:B------:R-:W-:Y:S05]  /*26fd0*/  BRA `(.L_x_1495) ;  /* 0x0000000000207947 */ /* 0x000fea0003800000 */
.L_x_1493:
        /* <DEDUP_REMOVED lines=8> */
.L_x_1495:
        /* <DEDUP_REMOVED lines=10> */
.L_x_1497:
[----:B------:R-:W-:Y:S05]  /*27100*/  BRA `(.L_x_1498) ;  /* 0x0000000000207947 */ /* 0x000fea0003800000 */
.L_x_1496:
        /* <DEDUP_REMOVED lines=8> */
.L_x_1498:
        /* <DEDUP_REMOVED lines=10> */
.L_x_1500:
[----:B------:R-:W-:Y:S05]  /*27230*/  BRA `(.L_x_1501) ;  /* 0x0000000000207947 */ /* 0x000fea0003800000 */
.L_x_1499:
        /* <DEDUP_REMOVED lines=8> */
.L_x_1501:
        /* <DEDUP_REMOVED lines=10> */
.L_x_1503:
[----:B------:R-:W-:Y:S05]  /*27360*/  BRA `(.L_x_1504) ;  /* 0x0000000000207947 */ /* 0x000fea0003800000 */
.L_x_1502:
        /* <DEDUP_REMOVED lines=8> */
.L_x_1504:
        /* <DEDUP_REMOVED lines=10> */
.L_x_1506:
[----:B------:R-:W-:Y:S05]  /*27490*/  BRA `(.L_x_1507) ;  /* 0x0000000000207947 */ /* 0x000fea0003800000 */
.L_x_1505:
        /* <DEDUP_REMOVED lines=8> */
.L_x_1507:
        /* <DEDUP_REMOVED lines=10> */
.L_x_1509:
[----:B------:R-:W-:Y:S05]  /*275c0*/  BRA `(.L_x_1510) ;  /* 0x0000000000207947 */ /* 0x000fea0003800000 */
.L_x_1508:
        /* <DEDUP_REMOVED lines=8> */
.L_x_1510:
        /* <DEDUP_REMOVED lines=10> */
.L_x_1512:
[----:B------:R-:W-:Y:S05]  /*276f0*/  BRA `(.L_x_1513) ;  /* 0x0000000000207947 */ /* 0x000fea0003800000 */
.L_x_1511:
        /* <DEDUP_REMOVED lines=8> */
.L_x_1513:
        /* <DEDUP_REMOVED lines=10> */
.L_x_1515:
[----:B------:R-:W-:Y:S05]  /*27820*/  BRA `(.L_x_1516) ;  /* 0x0000000000207947 */ /* 0x000fea0003800000 */
.L_x_1514:
        /* <DEDUP_REMOVED lines=8> */
.L_x_1516:
        /* <DEDUP_REMOVED lines=10> */
.L_x_1518:
[----:B------:R-:W-:Y:S05]  /*27950*/  BRA `(.L_x_1519) ;  /* 0x0000000000207947 */ /* 0x000fea0003800000 */
.L_x_1517:
        /* <DEDUP_REMOVED lines=8> */
.L_x_1519:
        /* <DEDUP_REMOVED lines=10> */
.L_x_1521:
[----:B------:R-:W-:Y:S05]  /*27a80*/  BRA `(.L_x_1522) ;  /* 0x0000000000207947 */ /* 0x000fea0003800000 */
.L_x_1520:
        /* <DEDUP_REMOVED lines=8> */
.L_x_1522:
        /* <DEDUP_REMOVED lines=10> */
.L_x_1524:
[----:B------:R-:W-:Y:S05]  /*27bb0*/  BRA `(.L_x_1525) ;  /* 0x0000000000207947 */ /* 0x000fea0003800000 */
.L_x_1523:
        /* <DEDUP_REMOVED lines=8> */
.L_x_1525:
        /* <DEDUP_REMOVED lines=10> */
.L_x_1527:
[----:B------:R-:W-:Y:S05]  /*27ce0*/  BRA `(.L_x_1528) ;  /* 0x0000000000207947 */ /* 0x000fea0003800000 */
.L_x_1526:
        /* <DEDUP_REMOVED lines=8> */
.L_x_1528:
        /* <DEDUP_REMOVED lines=10> */
.L_x_1530:
[----:B------:R-:W-:Y:S05]  /*27e10*/  BRA `(.L_x_1531) ;  /* 0x0000000000207947 */ /* 0x000fea0003800000 */
.L_x_1529:
        /* <DEDUP_REMOVED lines=8> */
.L_x_1531:
        /* <DEDUP_REMOVED lines=10> */
.L_x_1533:
[----:B------:R-:W-:Y:S05]  /*27f40*/  BRA `(.L_x_1534) ;  /* 0x0000000000207947 */ /* 0x000fea0003800000 */
.L_x_1532:
        /* <DEDUP_REMOVED lines=8> */
.L_x_1534:
        /* <DEDUP_REMOVED lines=10> */
.L_x_1536:
[----:B------:R-:W-:Y:S05]  /*28070*/  BRA `(.L_x_1537) ;  /* 0x0000000000207947 */ /* 0x000fea0003800000 */
.L_x_1535:
        /* <DEDUP_REMOVED lines=8> */
.L_x_1537:
        /* <DEDUP_REMOVED lines=10> */
.L_x_1539:
[----:B------:R-:W-:Y:S05]  /*281a0*/  BRA `(.L_x_1540) ;  /* 0x0000000000207947 */ /* 0x000fea0003800000 */
.L_x_1538:
        /* <DEDUP_REMOVED lines=8> */
.L_x_1540:
        /* <DEDUP_REMOVED lines=14> */
.L_x_1541:
        /* <DEDUP_REMOVED lines=9> */
.L_x_1543:
[----:B------:R-:W-:Y:S05]  /*283a0*/  BRA `(.L_x_1544) ;  /* 0x0000000000207947 */ /* 0x000fea0003800000 */
.L_x_1542:
        /* <DEDUP_REMOVED lines=8> */
.L_x_1544:
        /* <DEDUP_REMOVED lines=10> */
.L_x_1546:
[----:B------:R-:W-:Y:S05]  /*284d0*/  BRA `(.L_x_1547) ;  /* 0x0000000000207947 */ /* 0x000fea0003800000 */
.L_x_1545:
        /* <DEDUP_REMOVED lines=8> */
.L_x_1547:
        /* <DEDUP_REMOVED lines=10> */
.L_x_1549:
[----:B------:R-:W-:Y:S05]  /*28600*/  BRA `(.L_x_1550) ;  /* 0x0000000000207947 */ /* 0x000fea0003800000 */
.L_x_1548:
        /* <DEDUP_REMOVED lines=8> */
.L_x_1550:
        /* <DEDUP_REMOVED lines=10> */
.L_x_1552:
[----:B------:R-:W-:Y:S05]  /*28730*/  BRA `(.L_x_1553) ;  /* 0x0000000000207947 */ /* 0x000fea0003800000 */
.L_x_1551:
        /* <DEDUP_REMOVED lines=8> */
.L_x_1553:
        /* <DEDUP_REMOVED lines=10> */
.L_x_1555:
[----:B------:R-:W-:Y:S05]  /*28860*/  BRA `(.L_x_1556) ;  /* 0x0000000000207947 */ /* 0x000fea0003800000 */
.L_x_1554:
        /* <DEDUP_REMOVED lines=8> */
.L_x_1556:
        /* <DEDUP_REMOVED lines=10> */
.L_x_1558:
[----:B------:R-:W-:Y:S05]  /*28990*/  BRA `(.L_x_1559) ;  /* 0x0000000000207947 */ /* 0x000fea0003800000 */
.L_x_1557:
        /* <DEDUP_REMOVED lines=8> */
.L_x_1559:
        /* <DEDUP_REMOVED lines=10> */
.L_x_1561:
[----:B------:R-:W-:Y:S05]  /*28ac0*/  BRA `(.L_x_1562) ;  /* 0x0000000000207947 */ /* 0x000fea0003800000 */
.L_x_1560:
        /* <DEDUP_REMOVED lines=8> */
.L_x_1562:
        /* <DEDUP_REMOVED lines=10> */
.L_x_1564:
[----:B------:R-:W-:Y:S05]  /*28bf0*/  BRA `(.L_x_1565) ;  /* 0x0000000000207947 */ /* 0x000fea0003800000 */
.L_x_1563:
        /* <DEDUP_REMOVED lines=8> */
.L_x_1565:
        /* <DEDUP_REMOVED lines=10> */
.L_x_1567:
[----:B------:R-:W-:Y:S05]  /*28d20*/  BRA `(.L_x_1568) ;  /* 0x0000000000207947 */ /* 0x000fea0003800000 */
.L_x_1566:
        /* <DEDUP_REMOVED lines=8> */
.L_x_1568:
        /* <DEDUP_REMOVED lines=10> */
.L_x_1570:
[----:B------:R-:W-:Y:S05]  /*28e50*/  BRA `(.L_x_1571) ;  /* 0x0000000000207947 */ /* 0x000fea0003800000 */
.L_x_1569:
        /* <DEDUP_REMOVED lines=8> */
.L_x_1571:
        /* <DEDUP_REMOVED lines=10> */
.L_x_1573:
[----:B------:R-:W-:Y:S05]  /*28f80*/  BRA `(.L_x_1574) ;  /* 0x0000000000207947 */ /* 0x000fea0003800000 */
.L_x_1572:
        /* <DEDUP_REMOVED lines=8> */
.L_x_1574:
        /* <DEDUP_REMOVED lines=10> */
.L_x_1576:
[----:B------:R-:W-:Y:S05]  /*290b0*/  BRA `(.L_x_1577) ;  /* 0x0000000000207947 */ /* 0x000fea0003800000 */
.L_x_1575:
        /* <DEDUP_REMOVED lines=8> */
.L_x_1577:
        /* <DEDUP_REMOVED lines=10> */
.L_x_1579:
[----:B------:R-:W-:Y:S05]  /*291e0*/  BRA `(.L_x_1580) ;  /* 0x0000000000207947 */ /* 0x000fea0003800000 */
.L_x_1578:
        /* <DEDUP_REMOVED lines=8> */
.L_x_1580:
        /* <DEDUP_REMOVED lines=10> */
.L_x_1582:
[----:B------:R-:W-:Y:S05]  /*29310*/  BRA `(.L_x_1583) ;  /* 0x0000000000207947 */ /* 0x000fea0003800000 */
.L_x_1581:
        /* <DEDUP_REMOVED lines=8> */
.L_x_1583:
        /* <DEDUP_REMOVED lines=10> */
.L_x_1585:
[----:B------:R-:W-:Y:S05]  /*29440*/  BRA `(.L_x_1586) ;  /* 0x0000000000207947 */ /* 0x000fea0003800000 */
.L_x_1584:
        /* <DEDUP_REMOVED lines=8> */
.L_x_1586:
        /* <DEDUP_REMOVED lines=10> */
.L_x_1588:
[----:B------:R-:W-:Y:S05]  /*29570*/  BRA `(.L_x_1589) ;  /* 0x0000000000207947 */ /* 0x000fea0003800000 */
.L_x_1587:
        /* <DEDUP_REMOVED lines=8> */
.L_x_1589:
        /* <DEDUP_REMOVED lines=10> */
.L_x_1591:
[----:B------:R-:W-:Y:S05]  /*296a0*/  BRA `(.L_x_1592) ;  /* 0x0000000000207947 */ /* 0x000fea0003800000 */
.L_x_1590:
        /* <DEDUP_REMOVED lines=8> */
.L_x_1592:
        /* <DEDUP_REMOVED lines=10> */
.L_x_1594:
[----:B------:R-:W-:Y:S05]  /*297d0*/  BRA `(.L_x_1595) ;  /* 0x0000000000207947 */ /* 0x000fea0003800000 */
.L_x_1593:
        /* <DEDUP_REMOVED lines=8> */
.L_x_1595:
        /* <DEDUP_REMOVED lines=10> */
.L_x_1597:
[----:B------:R-:W-:Y:S05]  /*29900*/  BRA `(.L_x_1598) ;  /* 0x0000000000207947 */ /* 0x000fea0003800000 */
.L_x_1596:
        /* <DEDUP_REMOVED lines=8> */
.L_x_1598:
        /* <DEDUP_REMOVED lines=10> */
.L_x_1600:
[----:B------:R-:W-:Y:S05]  /*29a30*/  BRA `(.L_x_1601) ;  /* 0x0000000000207947 */ /* 0x000fea0003800000 */
.L_x_1599:
        /* <DEDUP_REMOVED lines=8> */
.L_x_1601:
        /* <DEDUP_REMOVED lines=14> */
.L_x_1602:
        /* <DEDUP_REMOVED lines=11> */
.L_x_1604:
[----:B------:R-:W-:Y:S05]  /*29c50*/  BRA `(.L_x_1605) ;  /* 0x0000000000207947 */ /* 0x000fea0003800000 */
.L_x_1603:
        /* <DEDUP_REMOVED lines=8> */
.L_x_1605:
        /* <DEDUP_REMOVED lines=12> */
.L_x_1606:
        /* <DEDUP_REMOVED lines=18> */
.L_x_1607:
[----:B------:R-:W-:Y:S01]  /*29ec0*/  IMAD.MOV.U32 R3, RZ, RZ, 0x200 ;  /* 0x00000200ff037424 */ /* 0x000fe200078e00ff */
[----:B------:R0:W1:Y:S01]  /*29ed0*/  LDC.64 R8, c[0x4][R24] ;  /* 0x0100000018087b82 */ /* 0x0000620000000a00 */
[----:B------:R-:W2:Y:S01]  /*29ee0*/  LDCU.64 UR4, c[0x4][0x58] ;  /* 0x01000b00ff0477ac */ /* 0x000ea20008000a00 */
[----:B------:R-:W-:Y:S02]  /*29ef0*/  IMAD.U32 R23, RZ, RZ, UR36 ;  /* 0x00000024ff177e24 */ /* 0x000fe4000f8e00ff */
[----:B------:R0:W-:Y:S03]  /*29f00*/  STL [R2], R3 ;  /* 0x0000000302007387 */ /* 0x0001e60000100800 */
        /* <DEDUP_REMOVED lines=8> */
.L_x_1608:
        /* <DEDUP_REMOVED lines=14> */
.L_x_1609:
        /* <DEDUP_REMOVED lines=11> */
.L_x_1611:
[----:B------:R-:W-:Y:S05]  /*2a120*/  BRA `(.L_x_1612) ;  /* 0x0000000000207947 */ /* 0x000fea0003800000 */
.L_x_1610:
        /* <DEDUP_REMOVED lines=8> */
.L_x_1612:
        /* <DEDUP_REMOVED lines=13> */
.L_x_1613:
        /* <DEDUP_REMOVED lines=10> */
.L_x_1615:
[----:B------:R-:W-:Y:S05]  /*2a320*/  BRA `(.L_x_1616) ;  /* 0x0000000000207947 */ /* 0x000fea0003800000 */
.L_x_1614:
        /* <DEDUP_REMOVED lines=8> */
.L_x_1616:
        /* <DEDUP_REMOVED lines=10> */
.L_x_1618:
[----:B------:R-:W-:Y:S05]  /*2a450*/  BRA `(.L_x_1619) ;  /* 0x0000000000207947 */ /* 0x000fea0003800000 */
.L_x_1617:
        /* <DEDUP_REMOVED lines=8> */
.L_x_1619:
        /* <DEDUP_REMOVED lines=10> */
.L_x_1621:
[----:B------:R-:W-:Y:S05]  /*2a580*/  BRA `(.L_x_1622) ;  /* 0x0000000000207947 */ /* 0x000fea0003800000 */
.L_x_1620:
        /* <DEDUP_REMOVED lines=8> */
.L_x_1622:
        /* <DEDUP_REMOVED lines=10> */
.L_x_1624:
[----:B------:R-:W-:Y:S05]  /*2a6b0*/  BRA `(.L_x_1625) ;  /* 0x0000000000207947 */ /* 0x000fea0003800000 */
.L_x_1623:
        /* <DEDUP_REMOVED lines=8> */
.L_x_1625:
        /* <DEDUP_REMOVED lines=10> */
.L_x_1627:
[----:B------:R-:W-:Y:S05]  /*2a7e0*/  BRA `(.L_x_1628) ;  /* 0x0000000000207947 */ /* 0x000fea0003800000 */
.L_x_1626:
        /* <DEDUP_REMOVED lines=8> */
.L_x_1628:
        /* <DEDUP_REMOVED lines=10> */
.L_x_1630:
[----:B------:R-:W-:Y:S05]  /*2a910*/  BRA `(.L_x_1631) ;  /* 0x0000000000207947 */ /* 0x000fea0003800000 */
.L_x_1629:
        /* <DEDUP_REMOVED lines=8> */
.L_x_1631:
        /* <DEDUP_REMOVED lines=10> */
.L_x_1633:
[----:B------:R-:W-:Y:S05]  /*2aa40*/  BRA `(.L_x_1634) ;  /* 0x0000000000207947 */ /* 0x000fea0003800000 */
.L_x_1632:
        /* <DEDUP_REMOVED lines=8> */
.L_x_1634:
        /* <DEDUP_REMOVED lines=10> */
.L_x_1636:
[----:B------:R-:W-:Y:S05]  /*2ab70*/  BRA `(.L_x_1637) ;  /* 0x0000000000207947 */ /* 0x000fea0003800000 */
.L_x_1635:
        /* <DEDUP_REMOVED lines=8> */
.L_x_1637:
        /* <DEDUP_REMOVED lines=10> */
.L_x_1639:
[----:B------:R-:W-:Y:S05]  /*2aca0*/  BRA `(.L_x_1640) ;  /* 0x0000000000207947 */ /* 0x000fea0003800000 */
.L_x_1638:
        /* <DEDUP_REMOVED lines=8> */
.L_x_1640:
        /* <DEDUP_REMOVED lines=10> */
.L_x_1642:
[----:B------:R-:W-:Y:S05]  /*2add0*/  BRA `(.L_x_1643) ;  /* 0x0000000000207947 */ /* 0x000fea0003800000 */
.L_x_1641:
        /* <DEDUP_REMOVED lines=8> */
.L_x_1643:
        /* <DEDUP_REMOVED lines=10> */
.L_x_1645:
[----:B------:R-:W-:Y:S05]  /*2af00*/  BRA `(.L_x_1646) ;  /* 0x0000000000207947 */ /* 0x000fea0003800000 */
.L_x_1644:
        /* <DEDUP_REMOVED lines=8> */
.L_x_1646:
        /* <DEDUP_REMOVED lines=10> */
.L_x_1648:
[----:B------:R-:W-:Y:S05]  /*2b030*/  BRA `(.L_x_1649) ;  /* 0x0000000000207947 */ /* 0x000fea0003800000 */
.L_x_1647:
        /* <DEDUP_REMOVED lines=8> */
.L_x_1649:
        /* <DEDUP_REMOVED lines=10> */
.L_x_1651:
[----:B------:R-:W-:Y:S05]  /*2b160*/  BRA `(.L_x_1652) ;  /* 0x0000000000207947 */ /* 0x000fea0003800000 */
.L_x_1650:
        /* <DEDUP_REMOVED lines=8> */
.L_x_1652:
        /* <DEDUP_REMOVED lines=10> */
.L_x_1654:
[----:B------:R-:W-:Y:S05]  /*2b290*/  BRA `(.L_x_1655) ;  /* 0x0000000000207947 */ /* 0x000fea0003800000 */
.L_x_1653:
        /* <DEDUP_REMOVED lines=8> */
.L_x_1655:
        /* <DEDUP_REMOVED lines=10> */
.L_x_1657:
[----:B------:R-:W-:Y:S05]  /*2b3c0*/  BRA `(.L_x_1658) ;  /* 0x0000000000207947 */ /* 0x000fea0003800000 */
.L_x_1656:
        /* <DEDUP_REMOVED lines=8> */
.L_x_1658:
        /* <DEDUP_REMOVED lines=10> */
.L_x_1660:
[----:B------:R-:W-:Y:S05]  /*2b4f0*/  BRA `(.L_x_1661) ;  /* 0x0000000000207947 */ /* 0x000fea0003800000 */
.L_x_1659:
        /* <DEDUP_REMOVED lines=8> */
.L_x_1661:
        /* <DEDUP_REMOVED lines=10> */
.L_x_1663:
[----:B------:R-:W-:Y:S05]  /*2b620*/  BRA `(.L_x_1664) ;  /* 0x0000000000207947 */ /* 0x000fea0003800000 */
.L_x_1662:
        /* <DEDUP_REMOVED lines=8> */
.L_x_1664:
        /* <DEDUP_REMOVED lines=10> */
.L_x_1666:
[----:B------:R-:W-:Y:S05]  /*2b750*/  BRA `(.L_x_1667) ;  /* 0x0000000000207947 */ /* 0x000fea0003800000 */
.L_x_1665:
        /* <DEDUP_REMOVED lines=8> */
.L_x_1667:
        /* <DEDUP_REMOVED lines=10> */
.L_x_1669:
[----:B------:R-:W-:Y:S05]  /*2b880*/  BRA `(.L_x_1670) ;  /* 0x0000000000207947 */ /* 0x000fea0003800000 */
.L_x_1668:
        /* <DEDUP_REMOVED lines=8> */
.L_x_1670:
        /* <DEDUP_REMOVED lines=10> */
.L_x_1672:
[----:B------:R-:W-:Y:S05]  /*2b9b0*/  BRA `(.L_x_1673) ;  /* 0x0000000000207947 */ /* 0x000fea0003800000 */
.L_x_1671:
        /* <DEDUP_REMOVED lines=8> */
.L_x_1673:
        /* <DEDUP_REMOVED lines=14> */
.L_x_1674:
        /* <DEDUP_REMOVED lines=13> */
.L_x_1676:
[----:B------:R-:W-:Y:S05]  /*2bbf0*/  BRA `(.L_x_1677) ;  /* 0x0000000000207947 */ /* 0x000fea0003800000 */
.L_x_1675:
        /* <DEDUP_REMOVED lines=8> */
.L_x_1677:
[----:B------:R-:W0:Y:S01]  /*2bc80*/  LDCU UR4, c[0x0][0x2f8] ;  /* 0x00005f00ff0477ac */ /* 0x000e220008000800 */
[----:B------:R-:W-:Y:S01]  /*2bc90*/  SHF.R.U32.HI R3, RZ, 0xa, R17 ;  /* 0x0000000aff037819 */ /* 0x000fe20000011611 */
[----:B------:R-:W-:Y:S01]  /*2bca0*/  IMAD.MOV.U32 R6, RZ, RZ, R19 ;  /* 0x000000ffff067224 */ /* 0x000fe200078e0013 */
[----:B------:R-:W-:Y:S01]  /*2bcb0*/  MOV R8, 0x0 ;  /* 0x0000000000087802 */ /* 0x000fe20000000f00 */
[----:B------:R-:W-:Y:S01]  /*2bcc0*/  IMAD.MOV.U32 R7, RZ, RZ, R18 ;  /* 0x000000ffff077224 */ /* 0x000fe200078e0012 */
[----:B------:R-:W-:-:S04]  /*2bcd0*/  LOP3.LUT R3, R3, 0x1, RZ, 0xc0, !PT ;  /* 0x0000000103037812 */ /* 0x000fc800078ec0ff */
        /* <DEDUP_REMOVED lines=8> */
.L_x_1678:
        /* <DEDUP_REMOVED lines=10> */
.L_x_1680:
[----:B------:R-:W-:Y:S05]  /*2be00*/  BRA `(.L_x_1681) ;  /* 0x0000000000207947 */ /* 0x000fea0003800000 */
.L_x_1679:
        /* <DEDUP_REMOVED lines=8> */
.L_x_1681:
        /* <DEDUP_REMOVED lines=10> */
.L_x_1683:
[----:B------:R-:W-:Y:S05]  /*2bf30*/  BRA `(.L_x_1684) ;  /* 0x0000000000207947 */ /* 0x000fea0003800000 */
.L_x_1682:
        /* <DEDUP_REMOVED lines=8> */
.L_x_1684:
        /* <DEDUP_REMOVED lines=10> */
.L_x_1686:
[----:B------:R-:W-:Y:S05]  /*2c060*/  BRA `(.L_x_1687) ;  /* 0x0000000000207947 */ /* 0x000fea0003800000 */
.L_x_1685:
        /* <DEDUP_REMOVED lines=8> */
.L_x_1687:
        /* <DEDUP_REMOVED lines=10> */
.L_x_1689:
[----:B------:R-:W-:Y:S05]  /*2c190*/  BRA `(.L_x_1690) ;  /* 0x0000000000207947 */ /* 0x000fea0003800000 */
.L_x_1688:
        /* <DEDUP_REMOVED lines=8> */
.L_x_1690:
        /* <DEDUP_REMOVED lines=10> */
.L_x_1692:
[----:B------:R-:W-:Y:S05]  /*2c2c0*/  BRA `(.L_x_1693) ;  /* 0x0000000000207947 */ /* 0x000fea0003800000 */
.L_x_1691:
        /* <DEDUP_REMOVED lines=8> */
.L_x_1693:
        /* <DEDUP_REMOVED lines=10> */
.L_x_1695:
[----:B------:R-:W-:Y:S05]  /*2c3f0*/  BRA `(.L_x_1696) ;  /* 0x0000000000207947 */ /* 0x000fea0003800000 */
.L_x_1694:
        /* <DEDUP_REMOVED lines=8> */
.L_x_1696:
        /* <DEDUP_REMOVED lines=10> */
.L_x_1698:
[----:B------:R-:W-:Y:S05]  /*2c520*/  BRA `(.L_x_1699) ;  /* 0x0000000000207947 */ /* 0x000fea0003800000 */
.L_x_1697:
        /* <DEDUP_REMOVED lines=8> */
.L_x_1699:
        /* <DEDUP_REMOVED lines=10> */
.L_x_1701:
[----:B------:R-:W-:Y:S05]  /*2c650*/  BRA `(.L_x_1702) ;  /* 0x0000000000207947 */ /* 0x000fea0003800000 */
.L_x_1700:
        /* <DEDUP_REMOVED lines=8> */
.L_x_1702:
        /* <DEDUP_REMOVED lines=10> */
.L_x_1704:
[----:B------:R-:W-:Y:S05]  /*2c780*/  BRA `(.L_x_1705) ;  /* 0x0000000000207947 */ /* 0x000fea0003800000 */
.L_x_1703:
        /* <DEDUP_REMOVED lines=8> */
.L_x_1705:
        /* <DEDUP_REMOVED lines=10> */
.L_x_1707:
[----:B------:R-:W-:Y:S05]  /*2c8b0*/  BRA `(.L_x_1708) ;  /* 0x0000000000207947 */ /* 0x000fea0003800000 */
.L_x_1706:
        /* <DEDUP_REMOVED lines=8> */
.L_x_1708:
        /* <DEDUP_REMOVED lines=10> */
.L_x_1710:
[----:B------:R-:W-:Y:S05]  /*2c9e0*/  BRA `(.L_x_1711) ;  /* 0x0000000000207947 */ /* 0x000fea0003800000 */
.L_x_1709:
        /* <DEDUP_REMOVED lines=8> */
.L_x_1711:
        /* <DEDUP_REMOVED lines=10> */
.L_x_1713:
[----:B------:R-:W-:Y:S05]  /*2cb10*/  BRA `(.L_x_1714) ;  /* 0x0000000000207947 */ /* 0x000fea0003800000 */
.L_x_1712:
        /* <DEDUP_REMOVED lines=8> */
.L_x_1714:
        /* <DEDUP_REMOVED lines=10> */
.L_x_1716:
[----:B------:R-:W-:Y:S05]  /*2cc40*/  BRA `(.L_x_1717) ;  /* 0x0000000000207947 */ /* 0x000fea0003800000 */
.L_x_1715:
        /* <DEDUP_REMOVED lines=8> */
.L_x_1717:
        /* <DEDUP_REMOVED lines=10> */
.L_x_1719:
[----:B------:R-:W-:Y:S05]  /*2cd70*/  BRA `(.L_x_1720) ;  /* 0x0000000000207947 */ /* 0x000fea0003800000 */
.L_x_1718:
        /* <DEDUP_REMOVED lines=8> */
.L_x_1720:
        /* <DEDUP_REMOVED lines=10> */
.L_x_1722:
[----:B------:R-:W-:Y:S05]  /*2cea0*/  BRA `(.L_x_1723) ;  /* 0x0000000000207947 */ /* 0x000fea0003800000 */
.L_x_1721:
        /* <DEDUP_REMOVED lines=8> */
.L_x_1723:
        /* <DEDUP_REMOVED lines=10> */
.L_x_1725:
[----:B------:R-:W-:Y:S05]  /*2cfd0*/  BRA `(.L_x_1726) ;  /* 0x0000000000207947 */ /* 0x000fea0003800000 */
.L_x_1724:
        /* <DEDUP_REMOVED lines=8> */
.L_x_1726:
        /* <DEDUP_REMOVED lines=10> */
.L_x_1728:
[----:B------:R-:W-:Y:S05]  /*2d100*/  BRA `(.L_x_1729) ;  /* 0x0000000000207947 */ /* 0x000fea0003800000 */
.L_x_1727:
        /* <DEDUP_REMOVED lines=8> */
.L_x_1729:
        /* <DEDUP_REMOVED lines=10> */
.L_x_1731:
[----:B------:R-:W-:Y:S05]  /*2d230*/  BRA `(.L_x_1732) ;  /* 0x0000000000207947 */ /* 0x000fea0003800000 */
.L_x_1730:
        /* <DEDUP_REMOVED lines=8> */
.L_x_1732:
        /* <DEDUP_REMOVED lines=10> */
.L_x_1734:
[----:B------:R-:W-:Y:S05]  /*2d360*/  BRA `(.L_x_1735) ;  /* 0x0000000000207947 */ /* 0x000fea0003800000 */
.L_x_1733:
        /* <DEDUP_REMOVED lines=8> */
.L_x_1735:
        /* <DEDUP_REMOVED lines=10> */
.L_x_1737:
[----:B------:R-:W-:Y:S05]  /*2d490*/  BRA `(.L_x_1738) ;  /* 0x0000000000207947 */ /* 0x000fea0003800000 */
.L_x_1736:
        /* <DEDUP_REMOVED lines=8> */
.L_x_1738:
        /* <DEDUP_REMOVED lines=10> */
.L_x_1740:
[----:B------:R-:W-:Y:S05]  /*2d5c0*/  BRA `(.L_x_1741) ;  /* 0x0000000000207947 */ /* 0x000fea0003800000 */
.L_x_1739:
        /* <DEDUP_REMOVED lines=8> */
.L_x_1741:
        /* <DEDUP_REMOVED lines=14> */
.L_x_1742:
        /* <DEDUP_REMOVED lines=10> */
.L_x_1744:
[----:B------:R-:W-:Y:S05]  /*2d7d0*/  BRA `(.L_x_1745) ;  /* 0x0000000000207947 */ /* 0x000fea0003800000 */
.L_x_1743:
        /* <DEDUP_REMOVED lines=8> */
.L_x_1745:
        /* <DEDUP_REMOVED lines=10> */
.L_x_1747:
[----:B------:R-:W-:Y:S05]  /*2d900*/  BRA `(.L_x_1748) ;  /* 0x0000000000207947 */ /* 0x000fea0003800000 */
.L_x_1746:
        /* <DEDUP_REMOVED lines=8> */
.L_x_1748:
        /* <DEDUP_REMOVED lines=10> */
.L_x_1750:
[----:B------:R-:W-:Y:S05]  /*2da30*/  BRA `(.L_x_1751) ;  /* 0x0000000000207947 */ /* 0x000fea0003800000 */
.L_x_1749:
        /* <DEDUP_REMOVED lines=8> */
.L_x_1751:
        /* <DEDUP_REMOVED lines=10> */
.L_x_1753:
[----:B------:R-:W-:Y:S05]  /*2db60*/  BRA `(.L_x_1754) ;  /* 0x0000000000207947 */ /* 0x000fea0003800000 */
.L_x_1752:
        /* <DEDUP_REMOVED lines=8> */
.L_x_1754:
        /* <DEDUP_REMOVED lines=10> */
.L_x_1756:
[----:B------:R-:W-:Y:S05]  /*2dc90*/  BRA `(.L_x_1757) ;  /* 0x0000000000207947 */ /* 0x000fea0003800000 */
.L_x_1755:
        /* <DEDUP_REMOVED lines=8> */
.L_x_1757:
        /* <DEDUP_REMOVED lines=10> */
.L_x_1759:
[----:B------:R-:W-:Y:S05]  /*2ddc0*/  BRA `(.L_x_1760) ;  /* 0x0000000000207947 */ /* 0x000fea0003800000 */
.L_x_1758:
        /* <DEDUP_REMOVED lines=8> */
.L_x_1760:
        /* <DEDUP_REMOVED lines=10> */
.L_x_1762:
[----:B------:R-:W-:Y:S05]  /*2def0*/  BRA `(.L_x_1763) ;  /* 0x0000000000207947 */ /* 0x000fea0003800000 */
.L_x_1761:
        /* <DEDUP_REMOVED lines=8> */
.L_x_1763:
        /* <DEDUP_REMOVED lines=10> */
.L_x_1765:
[----:B------:R-:W-:Y:S05]  /*2e020*/  BRA `(.L_x_1766) ;  /* 0x0000000000207947 */ /* 0x000fea0003800000 */
.L_x_1764:
        /* <DEDUP_REMOVED lines=8> */
.L_x_1766:
        /* <DEDUP_REMOVED lines=10> */
.L_x_1768:
[----:B------:R-:W-:Y:S05]  /*2e150*/  BRA `(.L_x_1769) ;  /* 0x0000000000207947 */ /* 0x000fea0003800000 */
.L_x_1767:
        /* <DEDUP_REMOVED lines=8> */
.L_x_1769:
        /* <DEDUP_REMOVED lines=10> */
.L_x_1771:
[----:B------:R-:W-:Y:S05]  /*2e280*/  BRA `(.L_x_1772) ;  /* 0x0000000000207947 */ /* 0x000fea0003800000 */
.L_x_1770:
        /* <DEDUP_REMOVED lines=8> */
.L_x_1772:
        /* <DEDUP_REMOVED lines=10> */
.L_x_1774:
[----:B------:R-:W-:Y:S05]  /*2e3b0*/  BRA `(.L_x_1775) ;  /* 0x0000000000207947 */ /* 0x000fea0003800000 */
.L_x_1773:
        /* <DEDUP_REMOVED lines=8> */
.L_x_1775:
        /* <DEDUP_REMOVED lines=10> */
.L_x_1777:
[----:B------:R-:W-:Y:S05]  /*2e4e0*/  BRA `(.L_x_1778) ;  /* 0x0000000000207947 */ /* 0x000fea0003800000 */
.L_x_1776:
        /* <DEDUP_REMOVED lines=8> */
.L_x_1778:
        /* <DEDUP_REMOVED lines=10> */
.L_x_1780:
[----:B------:R-:W-:Y:S05]  /*2e610*/  BRA `(.L_x_1781) ;  /* 0x0000000000207947 */ /* 0x000fea0003800000 */
.L_x_1779:
        /* <DEDUP_REMOVED lines=8> */
.L_x_1781:
        /* <DEDUP_REMOVED lines=10> */
.L_x_1783:
[----:B------:R-:W-:Y:S05]  /*2e740*/  BRA `(.L_x_1784) ;  /* 0x0000000000207947 */ /* 0x000fea0003800000 */
.L_x_1782:
        /* <DEDUP_REMOVED lines=8> */
.L_x_1784:
        /* <DEDUP_REMOVED lines=10> */
.L_x_1786:
[----:B------:R-:W-:Y:S05]  /*2e870*/  BRA `(.L_x_1787) ;  /* 0x0000000000207947 */ /* 0x000fea0003800000 */
.L_x_1785:
        /* <DEDUP_REMOVED lines=8> */
.L_x_1787:
        /* <DEDUP_REMOVED lines=10> */
.L_x_1789:
[----:B------:R-:W-:Y:S05]  /*2e9a0*/  BRA `(.L_x_1790) ;  /* 0x0000000000207947 */ /* 0x000fea0003800000 */
.L_x_1788:
        /* <DEDUP_REMOVED lines=8> */
.L_x_1790:
        /* <DEDUP_REMOVED lines=10> */
.L_x_1792:
[----:B------:R-:W-:Y:S05]  /*2ead0*/  BRA `(.L_x_1793) ;  /* 0x0000000000207947 */ /* 0x000fea0003800000 */
.L_x_1791:
        /* <DEDUP_REMOVED lines=8> */
.L_x_1793:
        /* <DEDUP_REMOVED lines=10> */
.L_x_1795:
[----:B------:R-:W-:Y:S05]  /*2ec00*/  BRA `(.L_x_1796) ;  /* 0x0000000000207947 */ /* 0x000fea0003800000 */
.L_x_1794:
        /* <DEDUP_REMOVED lines=8> */
.L_x_1796:
        /* <DEDUP_REMOVED lines=10> */
.L_x_1798:
[----:B------:R-:W-:Y:S05]  /*2ed30*/  BRA `(.L_x_1799) ;  /* 0x0000000000207947 */ /* 0x000fea0003800000 */
.L_x_1797:
        /* <DEDUP_REMOVED lines=8> */
.L_x_1799:
        /* <DEDUP_REMOVED lines=10> */
.L_x_1801:
[----:B------:R-:W-:Y:S05]  /*2ee60*/  BRA `(.L_x_1802) ;  /* 0x0000000000207947 */ /* 0x000fea0003800000 */
.L_x_1800:
        /* <DEDUP_REMOVED lines=8> */
.L_x_1802:
        /* <DEDUP_REMOVED lines=14> */
.L_x_1803:
        /* <DEDUP_REMOVED lines=12> */
.L_x_1805:
[----:B------:R-:W-:Y:S05]  /*2f090*/  BRA `(.L_x_1806) ;  /* 0x0000000000207947 */ /* 0x000fea0003800000 */
.L_x_1804:
        /* <DEDUP_REMOVED lines=8> */
.L_x_1806:
        /* <DEDUP_REMOVED lines=12> */
.L_x_1807:
        /* <DEDUP_REMOVED lines=18> */
.L_x_1808:
[----:B------:R-:W-:Y:S01]  /*2f300*/  IMAD.MOV.U32 R3, RZ, RZ, 0x2 ;  /* 0x00000002ff037424 */ /* 0x000fe200078e00ff */
[----:B------:R0:W1:Y:S01]  /*2f310*/  LDC.64 R8, c[0x4][R25] ;  /* 0x0100000019087b82 */ /* 0x0000620000000a00 */
[----:B------:R-:W2:Y:S01]  /*2f320*/  LDCU.64 UR4, c[0x4][0x48] ;  /* 0x01000900ff0477ac */ /* 0x000ea20008000a00 */
[----:B------:R-:W-:Y:S02]  /*2f330*/  IMAD.MOV.U32 R6, RZ, RZ, R23 ;  /* 0x000000ffff067224 */ /* 0x000fe400078e0017 */
[----:B------:R0:W-:Y:S01]  /*2f340*/  STL [R2], R3 ;  /* 0x0000000302007387 */ /* 0x0001e20000100800 */
[----:B------:R-:W-:Y:S02]  /*2f350*/  IMAD.MOV.U32 R7, RZ, RZ, R22 ;  /* 0x000000ffff077224 */ /* 0x000fe400078e0016 */
[----:B--2---:R-:W-:Y:S02]  /*2f360*/  IMAD.U32 R4, RZ, RZ, UR4 ;  /* 0x00000004ff047e24 */ /* 0x004fe4000f8e00ff */
[----:B0-----:R-:W-:-:S07]  /*2f370*/  IMAD.U32 R5, RZ, RZ, UR5 ;  /* 0x00000005ff057e24 */ /* 0x001fce000f8e00ff */
[----:B------:R-:W-:-:S07]  /*2f380*/  LEPC R20, `(.L_x_1809) ;  /* 0x000000001014794e */ /* 0x000fce0000000000 */
[----:B-1----:R-:W-:Y:S05]  /*2f390*/  CALL.ABS.NOINC R8 ;  /* 0x0000000008007343 */ /* 0x002fea0003c00000 */
.L_x_1809:
        /* <DEDUP_REMOVED lines=14> */
.L_x_1810:
        /* <DEDUP_REMOVED lines=11> */
.L_x_1812:
[----:B------:R-:W-:Y:S05]  /*2f530*/  BRA `(.L_x_1813) ;  /* 0x0000000000207947 */ /* 0x000fea0003800000 */
.L_x_1811:
        /* <DEDUP_REMOVED lines=8> */
.L_x_1813:
        /* <DEDUP_REMOVED lines=13> */
.L_x_1814:
        /* <DEDUP_REMOVED lines=10> */
.L_x_1816:
[----:B------:R-:W-:Y:S05]  /*2f730*/  BRA `(.L_x_1817) ;  /* 0x0000000000207947 */ /* 0x000fea0003800000 */
.L_x_1815:
        /* <DEDUP_REMOVED lines=8> */
.L_x_1817:
        /* <DEDUP_REMOVED lines=10> */
.L_x_1819:
[----:B------:R-:W-:Y:S05]  /*2f860*/  BRA `(.L_x_1820) ;  /* 0x0000000000207947 */ /* 0x000fea0003800000 */
.L_x_1818:
        /* <DEDUP_REMOVED lines=8> */
.L_x_1820:
        /* <DEDUP_REMOVED lines=10> */
.L_x_1822:
[----:B------:R-:W-:Y:S05]  /*2f990*/  BRA `(.L_x_1823) ;  /* 0x0000000000207947 */ /* 0x000fea0003800000 */
.L_x_1821:
        /* <DEDUP_REMOVED lines=8> */
.L_x_1823:
        /* <DEDUP_REMOVED lines=10> */
.L_x_1825:
[----:B------:R-:W-:Y:S05]  /*2fac0*/  BRA `(.L_x_1826) ;  /* 0x0000000000207947 */ /* 0x000fea0003800000 */
.L_x_1824:
        /* <DEDUP_REMOVED lines=8> */
.L_x_1826:
        /* <DEDUP_REMOVED lines=10> */
.L_x_1828:
[----:B------:R-:W-:Y:S05]  /*2fbf0*/  BRA `(.L_x_1829) ;  /* 0x0000000000207947 */ /* 0x000fea0003800000 */
.L_x_1827:
        /* <DEDUP_REMOVED lines=8> */
.L_x_1829:
        /* <DEDUP_REMOVED lines=10> */
.L_x_1831:
[----:B------:R-:W-:Y:S05]  /*2fd20*/  BRA `(.L_x_1832) ;  /* 0x0000000000207947 */ /* 0x000fea0003800000 */
.L_x_1830:
        /* <DEDUP_REMOVED lines=8> */
.L_x_1832:
        /* <DEDUP_REMOVED lines=10> */
.L_x_1834:
[----:B------:R-:W-:Y:S05]  /*2fe50*/  BRA `(.L_x_1835) ;  /* 0x0000000000207947 */ /* 0x000fea0003800000 */
.L_x_1833:
        /* <DEDUP_REMOVED lines=8> */
.L_x_1835:
        /* <DEDUP_REMOVED lines=10> */
.L_x_1837:
[----:B------:R-:W-:Y:S05]  /*2ff80*/  BRA `(.L_x_1838) ;  /* 0x0000000000207947 */ /* 0x000fea0003800000 */
.L_x_1836:
        /* <DEDUP_REMOVED lines=8> */
.L_x_1838:
        /* <DEDUP_REMOVED lines=10> */
.L_x_1840:
[----:B------:R-:W-:Y:S05]  /*300b0*/  BRA `(.L_x_1841) ;  /* 0x0000000000207947 */ /* 0x000fea0003800000 */
.L_x_1839:
        /* <DEDUP_REMOVED lines=8> */
.L_x_1841:
        /* <DEDUP_REMOVED lines=10> */
.L_x_1843:
[----:B------:R-:W-:Y:S05]  /*301e0*/  BRA `(.L_x_1844) ;  /* 0x0000000000207947 */ /* 0x000fea0003800000 */
.L_x_1842:
        /* <DEDUP_REMOVED lines=8> */
.L_x_1844:
        /* <DEDUP_REMOVED lines=10> */
.L_x_1846:
[----:B------:R-:W-:Y:S05]  /*30310*/  BRA `(.L_x_1847) ;  /* 0x0000000000207947 */ /* 0x000fea0003800000 */
.L_x_1845:
        /* <DEDUP_REMOVED lines=8> */
.L_x_1847:
        /* <DEDUP_REMOVED lines=10> */
.L_x_1849:
[----:B------:R-:W-:Y:S05]  /*30440*/  BRA `(.L_x_1850) ;  /* 0x0000000000207947 */ /* 0x000fea0003800000 */
.L_x_1848:
        /* <DEDUP_REMOVED lines=8> */
.L_x_1850:
        /* <DEDUP_REMOVED lines=10> */
.L_x_1852:
[----:B------:R-:W-:Y:S05]  /*30570*/  BRA `(.L_x_1853) ;  /* 0x0000000000207947 */ /* 0x000fea0003800000 */
.L_x_1851:
        /* <DEDUP_REMOVED lines=8> */
.L_x_1853:
        /* <DEDUP_REMOVED lines=10> */
.L_x_1855:
[----:B------:R-:W-:Y:S05]  /*306a0*/  BRA `(.L_x_1856) ;  /* 0x0000000000207947 */ /* 0x000fea0003800000 */
.L_x_1854:
        /* <DEDUP_REMOVED lines=8> */
.L_x_1856:
        /* <DEDUP_REMOVED lines=10> */
.L_x_1858:
[----:B------:R-:W-:Y:S05]  /*307d0*/  BRA `(.L_x_1859) ;  /* 0x0000000000207947 */ /* 0x000fea0003800000 */
.L_x_1857:
        /* <DEDUP_REMOVED lines=8> */
.L_x_1859:
        /* <DEDUP_REMOVED lines=10> */
.L_x_1861:
[----:B------:R-:W-:Y:S05]  /*30900*/  BRA `(.L_x_1862) ;  /* 0x0000000000207947 */ /* 0x000fea0003800000 */
.L_x_1860:
        /* <DEDUP_REMOVED lines=8> */
.L_x_1862:
        /* <DEDUP_REMOVED lines=10> */
.L_x_1864:
[----:B------:R-:W-:Y:S05]  /*30a30*/  BRA `(.L_x_1865) ;  /* 0x0000000000207947 */ /* 0x000fea0003800000 */
.L_x_1863:
        /* <DEDUP_REMOVED lines=8> */
.L_x_1865:
        /* <DEDUP_REMOVED lines=10> */
.L_x_1867:
[----:B------:R-:W-:Y:S05]  /*30b60*/  BRA `(.L_x_1868) ;  /* 0x0000000000207947 */ /* 0x000fea0003800000 */
.L_x_1866:
        /* <DEDUP_REMOVED lines=8> */
.L_x_1868:
        /* <DEDUP_REMOVED lines=10> */
.L_x_1870:
[----:B------:R-:W-:Y:S05]  /*30c90*/  BRA `(.L_x_1871) ;  /* 0x0000000000207947 */ /* 0x000fea0003800000 */
.L_x_1869:
        /* <DEDUP_REMOVED lines=8> */
.L_x_1871:
        /* <DEDUP_REMOVED lines=10> */
.L_x_1873:
[----:B------:R-:W-:Y:S05]  /*30dc0*/  BRA `(.L_x_1874) ;  /* 0x0000000000207947 */ /* 0x000fea0003800000 */
.L_x_1872:
        /* <DEDUP_REMOVED lines=8> */
.L_x_1874:
        /* <DEDUP_REMOVED lines=14> */
.L_x_1875:
        /* <DEDUP_REMOVED lines=13> */
.L_x_1877:
[----:B------:R-:W-:Y:S05]  /*31000*/  BRA `(.L_x_1878) ;  /* 0x0000000000207947 */ /* 0x000fea0003800000 */
.L_x_1876:
        /* <DEDUP_REMOVED lines=8> */
.L_x_1878:
        /* <DEDUP_REMOVED lines=14> */
.L_x_1879:
        /* <DEDUP_REMOVED lines=10> */
.L_x_1881:
[----:B------:R-:W-:Y:S05]  /*31210*/  BRA `(.L_x_1882) ;  /* 0x0000000000207947 */ /* 0x000fea0003800000 */
.L_x_1880:
        /* <DEDUP_REMOVED lines=8> */
.L_x_1882:
        /* <DEDUP_REMOVED lines=10> */
.L_x_1884:
[----:B------:R-:W-:Y:S05]  /*31340*/  BRA `(.L_x_1885) ;  /* 0x0000000000207947 */ /* 0x000fea0003800000 */
.L_x_1883:
        /* <DEDUP_REMOVED lines=8> */
.L_x_1885:
        /* <DEDUP_REMOVED lines=10> */
.L_x_1887:
[----:B------:R-:W-:Y:S05]  /*31470*/  BRA `(.L_x_1888) ;  /* 0x0000000000207947 */ /* 0x000fea0003800000 */
.L_x_1886:
        /* <DEDUP_REMOVED lines=8> */
.L_x_1888:
        /* <DEDUP_REMOVED lines=10> */
.L_x_1890:
[----:B------:R-:W-:Y:S05]  /*315a0*/  BRA `(.L_x_1891) ;  /* 0x0000000000207947 */ /* 0x000fea0003800000 */
.L_x_1889:
        /* <DEDUP_REMOVED lines=8> */
.L_x_1891:
        /* <DEDUP_REMOVED lines=10> */
.L_x_1893:
[----:B------:R-:W-:Y:S05]  /*316d0*/  BRA `(.L_x_1894) ;  /* 0x0000000000207947 */ /* 0x000fea0003800000 */
.L_x_1892:
        /* <DEDUP_REMOVED lines=8> */
.L_x_1894:
        /* <DEDUP_REMOVED lines=10> */
.L_x_1896:
[----:B------:R-:W-:Y:S05]  /*31800*/  BRA `(.L_x_1897) ;  /* 0x0000000000207947 */ /* 0x000fea0003800000 */
.L_x_1895:
        /* <DEDUP_REMOVED lines=8> */
.L_x_1897:
        /* <DEDUP_REMOVED lines=10> */
.L_x_1899:
[----:B------:R-:W-:Y:S05]  /*31930*/  BRA `(.L_x_1900) ;  /* 0x0000000000207947 */ /* 0x000fea0003800000 */
.L_x_1898:
        /* <DEDUP_REMOVED lines=8> */
.L_x_1900:
        /* <DEDUP_REMOVED lines=10> */
.L_x_1902:
[----:B------:R-:W-:Y:S05]  /*31a60*/  BRA `(.L_x_1903) ;  /* 0x0000000000207947 */ /* 0x000fea0003800000 */
.L_x_1901:
        /* <DEDUP_REMOVED lines=8> */
.L_x_1903:
        /* <DEDUP_REMOVED lines=10> */
.L_x_1905:
[----:B------:R-:W-:Y:S05]  /*31b90*/  BRA `(.L_x_1906) ;  /* 0x0000000000207947 */ /* 0x000fea0003800000 */
.L_x_1904:
        /* <DEDUP_REMOVED lines=8> */
.L_x_1906:
        /* <DEDUP_REMOVED lines=10> */
.L_x_1908:
[----:B------:R-:W-:Y:S05]  /*31cc0*/  BRA `(.L_x_1909) ;  /* 0x0000000000207947 */ /* 0x000fea0003800000 */
.L_x_1907:
        /* <DEDUP_REMOVED lines=8> */
.L_x_1909:
        /* <DEDUP_REMOVED lines=10> */
.L_x_1911:
[----:B------:R-:W-:Y:S05]  /*31df0*/  BRA `(.L_x_1912) ;  /* 0x0000000000207947 */ /* 0x000fea0003800000 */
.L_x_1910:
        /* <DEDUP_REMOVED lines=8> */
.L_x_1912:
        /* <DEDUP_REMOVED lines=10> */
.L_x_1914:
[----:B------:R-:W-:Y:S05]  /*31f20*/  BRA `(.L_x_1915) ;  /* 0x0000000000207947 */ /* 0x000fea0003800000 */
.L_x_1913:
        /* <DEDUP_REMOVED lines=8> */
.L_x_1915:
        /* <DEDUP_REMOVED lines=10> */
.L_x_1917:
[----:B------:R-:W-:Y:S05]  /*32050*/  BRA `(.L_x_1918) ;  /* 0x0000000000207947 */ /* 0x000fea0003800000 */
.L_x_1916:
        /* <DEDUP_REMOVED lines=8> */
.L_x_1918:
        /* <DEDUP_REMOVED lines=10> */
.L_x_1920:
[----:B------:R-:W-:Y:S05]  /*32180*/  BRA `(.L_x_1921) ;  /* 0x0000000000207947 */ /* 0x000fea0003800000 */
.L_x_1919:
        /* <DEDUP_REMOVED lines=8> */
.L_x_1921:
        /* <DEDUP_REMOVED lines=10> */
.L_x_1923:
[----:B------:R-:W-:Y:S05]  /*322b0*/  BRA `(.L_x_1924) ;  /* 0x0000000000207947 */ /* 0x000fea0003800000 */
.L_x_1922:
        /* <DEDUP_REMOVED lines=8> */
.L_x_1924:
        /* <DEDUP_REMOVED lines=10> */
.L_x_1926:
[----:B------:R-:W-:Y:S05]  /*323e0*/  BRA `(.L_x_1927) ;  /* 0x0000000000207947 */ /* 0x000fea0003800000 */
.L_x_1925:
        /* <DEDUP_REMOVED lines=8> */
.L_x_1927:
        /* <DEDUP_REMOVED lines=10> */
.L_x_1929:
[----:B------:R-:W-:Y:S05]  /*32510*/  BRA `(.L_x_1930) ;  /* 0x0000000000207947 */ /* 0x000fea0003800000 */
.L_x_1928:
        /* <DEDUP_REMOVED lines=8> */
.L_x_1930:
        /* <DEDUP_REMOVED lines=10> */
.L_x_1932:
[----:B------:R-:W-:Y:S05]  /*32640*/  BRA `(.L_x_1933) ;  /* 0x0000000000207947 */ /* 0x000fea0003800000 */
.L_x_1931:
        /* <DEDUP_REMOVED lines=8> */
.L_x_1933:
        /* <DEDUP_REMOVED lines=10> */
.L_x_1935:
[----:B------:R-:W-:Y:S05]  /*32770*/  BRA `(.L_x_1936) ;  /* 0x0000000000207947 */ /* 0x000fea0003800000 */
.L_x_1934:
        /* <DEDUP_REMOVED lines=8> */
.L_x_1936:
        /* <DEDUP_REMOVED lines=10> */
.L_x_1938:
[----:B------:R-:W-:Y:S05]  /*328a0*/  BRA `(.L_x_1939) ;  /* 0x0000000000207947 */ /* 0x000fea0003800000 */
.L_x_1937:
        /* <DEDUP_REMOVED lines=8> */
.L_x_1939:
        /* <DEDUP_REMOVED lines=10> */
.L_x_1941:
[----:B------:R-:W-:Y:S05]  /*329d0*/  BRA `(.L_x_1942) ;  /* 0x0000000000207947 */ /* 0x000fea0003800000 */
.L_x_1940:
        /* <DEDUP_REMOVED lines=8> */
.L_x_1942:
        /* <DEDUP_REMOVED lines=14> */
.L_x_1943:
        /* <DEDUP_REMOVED lines=10> */
.L_x_1945:
[----:B------:R-:W-:Y:S05]  /*32be0*/  BRA `(.L_x_1946) ;  /* 0x0000000000207947 */ /* 0x000fea0003800000 */
.L_x_1944:
        /* <DEDUP_REMOVED lines=8> */
.L_x_1946:
        /* <DEDUP_REMOVED lines=10> */
.L_x_1948:
[----:B------:R-:W-:Y:S05]  /*32d10*/  BRA `(.L_x_1949) ;  /* 0x0000000000207947 */ /* 0x000fea0003800000 */
.L_x_1947:
        /* <DEDUP_REMOVED lines=8> */
.L_x_1949:
        /* <DEDUP_REMOVED lines=10> */
.L_x_1951:
[----:B------:R-:W-:Y:S05]  /*32e40*/  BRA `(.L_x_1952) ;  /* 0x0000000000207947 */ /* 0x000fea0003800000 */
.L_x_1950:
        /* <DEDUP_REMOVED lines=8> */
.L_x_1952:
        /* <DEDUP_REMOVED lines=10> */
.L_x_1954:
[----:B------:R-:W-:Y:S05]  /*32f70*/  BRA `(.L_x_1955) ;  /* 0x0000000000207947 */ /* 0x000fea0003800000 */
.L_x_1953:
        /* <DEDUP_REMOVED lines=8> */
.L_x_1955:
        /* <DEDUP_REMOVED lines=10> */
.L_x_1957:
[----:B------:R-:W-:Y:S05]  /*330a0*/  BRA `(.L_x_1958) ;  /* 0x0000000000207947 */ /* 0x000fea0003800000 */
.L_x_1956:
        /* <DEDUP_REMOVED lines=8> */
.L_x_1958:
        /* <DEDUP_REMOVED lines=10> */
.L_x_1960:
[----:B------:R-:W-:Y:S05]  /*331d0*/  BRA `(.L_x_1961) ;  /* 0x0000000000207947 */ /* 0x000fea0003800000 */
.L_x_1959:
        /* <DEDUP_REMOVED lines=8> */
.L_x_1961:
        /* <DEDUP_REMOVED lines=10> */
.L_x_1963:
[----:B------:R-:W-:Y:S05]  /*33300*/  BRA `(.L_x_1964) ;  /* 0x0000000000207947 */ /* 0x000fea0003800000 */
.L_x_1962:
        /* <DEDUP_REMOVED lines=8> */
.L_x_1964:
        /* <DEDUP_REMOVED lines=10> */
.L_x_1966:
[----:B------:R-:W-:Y:S05]  /*33430*/  BRA `(.L_x_1967) ;  /* 0x0000000000207947 */ /* 0x000fea0003800000 */
.L_x_1965:
        /* <DEDUP_REMOVED lines=8> */
.L_x_1967:
        /* <DEDUP_REMOVED lines=10> */
.L_x_1969:
[----:B------:R-:W-:Y:S05]  /*33560*/  BRA `(.L_x_1970) ;  /* 0x0000000000207947 */ /* 0x000fea0003800000 */
.L_x_1968:
        /* <DEDUP_REMOVED lines=8> */
.L_x_1970:
        /* <DEDUP_REMOVED lines=10> */
.L_x_1972:
[----:B------:R-:W-:Y:S05]  /*33690*/  BRA `(.L_x_1973) ;  /* 0x0000000000207947 */ /* 0x000fea0003800000 */
.L_x_1971:
        /* <DEDUP_REMOVED lines=8> */
.L_x_1973:
        /* <DEDUP_REMOVED lines=10> */
.L_x_1975:
[----:B------:R-:W-:Y:S05]  /*337c0*/  BRA `(.L_x_1976) ;  /* 0x0000000000207947 */ /* 0x000fea0003800000 */
.L_x_1974:
        /* <DEDUP_REMOVED lines=8> */
.L_x_1976:
        /* <DEDUP_REMOVED lines=10> */
.L_x_1978:
[----:B------:R-:W-:Y:S05]  /*338f0*/  BRA `(.L_x_1979) ;  /* 0x0000000000207947 */ /* 0x000fea0003800000 */
.L_x_1977:
        /* <DEDUP_REMOVED lines=8> */
.L_x_1979:
        /* <DEDUP_REMOVED lines=10> */
.L_x_1981:
[----:B------:R-:W-:Y:S05]  /*33a20*/  BRA `(.L_x_1982) ;  /* 0x0000000000207947 */ /* 0x000fea0003800000 */
.L_x_1980:
        /* <DEDUP_REMOVED lines=8> */
.L_x_1982:
        /* <DEDUP_REMOVED lines=10> */
.L_x_1984:
[----:B------:R-:W-:Y:S05]  /*33b50*/  BRA `(.L_x_1985) ;  /* 0x0000000000207947 */ /* 0x000fea0003800000 */
.L_x_1983:
        /* <DEDUP_REMOVED lines=8> */
.L_x_1985:
        /* <DEDUP_REMOVED lines=10> */
.L_x_1987:
[----:B------:R-:W-:Y:S05]  /*33c80*/  BRA `(.L_x_1988) ;  /* 0x0000000000207947 */ /* 0x000fea0003800000 */
.L_x_1986:
        /* <DEDUP_REMOVED lines=8> */
.L_x_1988:
        /* <DEDUP_REMOVED lines=10> */
.L_x_1990:
[----:B------:R-:W-:Y:S05]  /*33db0*/  BRA `(.L_x_1991) ;  /* 0x0000000000207947 */ /* 0x000fea0003800000 */
.L_x_1989:
        /* <DEDUP_REMOVED lines=8> */
.L_x_1991:
        /* <DEDUP_REMOVED lines=10> */
.L_x_1993:
[----:B------:R-:W-:Y:S05]  /*33ee0*/  BRA `(.L_x_1994) ;  /* 0x0000000000207947 */ /* 0x000fea0003800000 */
.L_x_1992:
        /* <DEDUP_REMOVED lines=8> */
.L_x_1994:
        /* <DEDUP_REMOVED lines=10> */
.L_x_1996:
[----:B------:R-:W-:Y:S05]  /*34010*/  BRA `(.L_x_1997) ;  /* 0x0000000000207947 */ /* 0x000fea0003800000 */
.L_x_1995:
        /* <DEDUP_REMOVED lines=8> */
.L_x_1997:
        /* <DEDUP_REMOVED lines=10> */
.L_x_1999:
[----:B------:R-:W-:Y:S05]  /*34140*/  BRA `(.L_x_2000) ;  /* 0x0000000000207947 */ /* 0x000fea0003800000 */
.L_x_1998:
        /* <DEDUP_REMOVED lines=8> */
.L_x_2000:
        /* <DEDUP_REMOVED lines=10> */
.L_x_2002:
[----:B------:R-:W-:Y:S05]  /*34270*/  BRA `(.L_x_2003) ;  /* 0x0000000000207947 */ /* 0x000fea0003800000 */
.L_x_2001:
        /* <DEDUP_REMOVED lines=8> */
.L_x_2003:
        /* <DEDUP_REMOVED lines=14> */
.L_x_2004:
        /* <DEDUP_REMOVED lines=12> */
.L_x_2006:
[----:B------:R-:W-:Y:S05]  /*344a0*/  BRA `(.L_x_2007) ;  /* 0x0000000000207947 */ /* 0x000fea0003800000 */
.L_x_2005:
        /* <DEDUP_REMOVED lines=8> */
.L_x_2007:
[----:B------:R-:W-:Y:S01]  /*34530*/  MOV R17, 0x0 ;  /* 0x0000000000117802 */ /* 0x000fe20000000f00 */
[----:B------:R0:W-:Y:S01]  /*34540*/  STL [R1], R26 ;  /* 0x0000001a01007387 */ /* 0x0001e20000100800 */
[----:B------:R-:W1:Y:S01]  /*34550*/  LDCU.64 UR6, c[0x4][0x30] ;  /* 0x01000600ff0677ac */ /* 0x000e620008000a00 */
[----:B------:R-:W-:Y:S01]  /*34560*/  IMAD.U32 R6, RZ, RZ, UR36 ;  /* 0x00000024ff067e24 */ /* 0x000fe2000f8e00ff */
[----:B------:R0:W2:Y:S01]  /*34570*/  LDC.64 R8, c[0x4][R17] ;  /* 0x0100000011087b82 */ /* 0x0000a20000000a00 */
[----:B------:R-:W-:Y:S01]  /*34580*/  IMAD.U32 R7, RZ, RZ, UR37 ;  /* 0x00000025ff077e24 */ /* 0x000fe2000f8e00ff */
[----:B------:R-:W3:Y:S01]  /*34590*/  LDCU UR4, c[0x0][0x2f8] ;  /* 0x00005f00ff0477ac */ /* 0x000ee20008000800 */
[----:B-1----:R-:W-:Y:S02]  /*345a0*/  IMAD.U32 R4, RZ, RZ, UR6 ;  /* 0x00000006ff047e24 */ /* 0x002fe4000f8e00ff */
[----:B------:R-:W-:Y:S02]  /*345b0*/  IMAD.U32 R5, RZ, RZ, UR7 ;  /* 0x00000007ff057e24 */ /* 0x000fe4000f8e00ff */
[----:B0--3--:R-:W-:-:S07]  /*345c0*/  VIADD R16, R19, -UR4 ;  /* 0x8000000413107c36 */ /* 0x009fce0008000000 */
[----:B------:R-:W-:-:S07]  /*345d0*/  LEPC R20, `(.L_x_2008) ;  /* 0x000000001014794e */ /* 0x000fce0000000000 */
[----:B--2---:R-:W-:Y:S05]  /*345e0*/  CALL.ABS.NOINC R8 ;  /* 0x0000000008007343 */ /* 0x004fea0003c00000 */
.L_x_2008:
[----:B------:R-:W-:Y:S01]  /*345f0*/  IMAD.MOV.U32 R5, RZ, RZ, 0x1 ;  /* 0x00000001ff057424 */ /* 0x000fe200078e00ff */
[----:B------:R-:W-:Y:S01]  /*34600*/  SHF.L.U32 R3, RZ, 0x1f, RZ ;  /* 0x0000001fff037819 */ /* 0x000fe200000006ff */
[----:B------:R0:W1:Y:S01]  /*34610*/  LDC.64 R8, c[0x4][R17] ;  /* 0x0100000011087b82 */ /* 0x0000620000000a00 */
[----:B------:R-:W2:Y:S01]  /*34620*/  LDCU.64 UR4, c[0x4][0x10] ;  /* 0x01000200ff0477ac */ /* 0x000ea20008000a00 */
[----:B------:R-:W-:Y:S01]  /*34630*/  IMAD.MOV.U32 R6, RZ, RZ, R19 ;  /* 0x000000ffff067224 */ /* 0x000fe200078e0013 */
[----:B------:R-:W-:Y:S01]  /*34640*/  SHF.L.U32 R5, R5, 0x1f, RZ ;  /* 0x0000001f05057819 */ /* 0x000fe200000006ff */
[----:B------:R-:W-:Y:S01]  /*34650*/  IMAD.MOV.U32 R7, RZ, RZ, R18 ;  /* 0x000000ffff077224 */ /* 0x000fe200078e0012 */
[----:B------:R-:W3:Y:S01]  /*34660*/  SYNCS.PHASECHK.TRANS64 P0, [R24+URZ], R3 ;  /* 0x00000003180075a7 */ /* 0x000ee200080010ff */
[----:B--2---:R-:W-:Y:S01]  /*34670*/  IMAD.U32 R4, RZ, RZ, UR4 ;  /* 0x00000004ff047e24 */ /* 0x004fe2000f8e00ff */
[----:B------:R2:W4:Y:S02]  /*34680*/  SYNCS.PHASECHK.TRANS64 P1, [R24+URZ], R5 ;  /* 0x00000005180075a7 */ /* 0x00052400080210ff */
[----:B--2---:R-:W-:Y:S01]  /*34690*/  IMAD.U32 R5, RZ, RZ, UR5 ;  /* 0x00000005ff057e24 */ /* 0x004fe2000f8e00ff */
[----:B---3--:R-:W-:-:S02]  /*346a0*/  SEL R10, RZ, 0x1, !P0 ;  /* 0x00000001ff0a7807 */ /* 0x008fc40004000000 */
[----:B----4-:R-:W-:-:S05]  /*346b0*/  SEL R11, RZ, 0x1, !P1 ;  /* 0x00000001ff0b7807 */ /* 0x010fca0004800000 */
[----:B-1----:R0:W-:Y:S02]  /*346c0*/  STL.64 [R16], R10 ;  /* 0x0000000a10007387 */ /* 0x0021e40000100a00 */
[----:B------:R-:W-:-:S07]  /*346d0*/  LEPC R20, `(.L_x_2009) ;  /* 0x000000001014794e */ /* 0x000fce0000000000 */
[----:B0-----:R-:W-:Y:S05]  /*346e0*/  CALL.ABS.NOINC R8 ;  /* 0x0000000008007343 */ /* 0x001fea0003c00000 */
.L_x_2009:
        /* <DEDUP_REMOVED lines=10> */
.L_x_2010:
[----:B------:R-:W-:Y:S05]  /*34790*/  EXIT ;  /* 0x000000000000794d */ /* 0x000fea0003800000 */
.L_x_2011:
[----:B------:R-:W-:-:S00]  /*347a0*/  BRA `(.L_x_2011) ;  /* 0xfffffffc00fc7947 */ /* 0x000fc0000383ffff */
[----:B------:R-:W-:-:S00]  /*347b0*/  NOP ;  /* 0x0000000000007918 */ /* 0x000fc00000000000 */
        /* <DEDUP_REMOVED lines=12> */
.L_x_3622:


//--------------------- .text._Z19mbarrier_test_case1v --------------------------
	.section	.text._Z19mbarrier_test_case1v,"ax",@progbits
	.align	128
        .global         _Z19mbarrier_test_case1v
        .type           _Z19mbarrier_test_case1v,@function
        .size           _Z19mbarrier_test_case1v,(.L_x_3623 - _Z19mbarrier_test_case1v)
        .other          _Z19mbarrier_test_case1v,@"STO_CUDA_ENTRY STV_DEFAULT"
_Z19mbarrier_test_case1v:
.text._Z19mbarrier_test_case1v:
        /* <DEDUP_REMOVED lines=15> */
.L_x_2012:
        /* <DEDUP_REMOVED lines=19> */
.L_x_2013:
        /* <DEDUP_REMOVED lines=10> */
.L_x_2015:
[----:B------:R-:W-:Y:S05]  /*02c0*/  BRA `(.L_x_2016) ;  /* 0x0000000000207947 */ /* 0x000fea0003800000 */
.L_x_2014:
        /* <DEDUP_REMOVED lines=8> */
.L_x_2016:
        /* <DEDUP_REMOVED lines=14> */
.L_x_2017:
        /* <DEDUP_REMOVED lines=9> */
.L_x_2019:
[----:B------:R-:W-:Y:S05]  /*04c0*/  BRA `(.L_x_2020) ;  /* 0x0000000000207947 */ /* 0x000fea0003800000 */
.L_x_2018:
        /* <DEDUP_REMOVED lines=8> */
.L_x_2020:
        /* <DEDUP_REMOVED lines=10> */
.L_x_2022:
[----:B------:R-:W-:Y:S05]  /*05f0*/  BRA `(.L_x_2023) ;  /* 0x0000000000207947 */ /* 0x000fea0003800000 */
.L_x_2021:
        /* <DEDUP_REMOVED lines=8> */
.L_x_2023:
        /* <DEDUP_REMOVED lines=10> */
.L_x_2025:
[----:B------:R-:W-:Y:S05]  /*0720*/  BRA `(.L_x_2026) ;  /* 0x0000000000207947 */ /* 0x000fea0003800000 */
.L_x_2024:
        /* <DEDUP_REMOVED lines=8> */
.L_x_2026:
        /* <DEDUP_REMOVED lines=10> */
.L_x_2028:
[----:B------:R-:W-:Y:S05]  /*0850*/  BRA `(.L_x_2029) ;  /* 0x0000000000207947 */ /* 0x000fea0003800000 */
.L_x_2027:
        /* <DEDUP_REMOVED lines=8> */
.L_x_2029:
        /* <DEDUP_REMOVED lines=10> */
.L_x_2031:
[----:B------:R-:W-:Y:S05]  /*0980*/  BRA `(.L_x_2032) ;  /* 0x0000000000207947 */ /* 0x000fea0003800000 */
.L_x_2030:
        /* <DEDUP_REMOVED lines=8> */
.L_x_2032:
        /* <DEDUP_REMOVED lines=10> */
.L_x_2034:
[----:B------:R-:W-:Y:S05]  /*0ab0*/  BRA `(.L_x_2035) ;  /* 0x0000000000207947 */ /* 0x000fea0003800000 */
.L_x_2033:
        /* <DEDUP_REMOVED lines=8> */
.L_x_2035:
        /* <DEDUP_REMOVED lines=10> */
.L_x_2037:
[----:B------:R-:W-:Y:S05]  /*0be0*/  BRA `(.L_x_2038) ;  /* 0x0000000000207947 */ /* 0x000fea0003800000 */
.L_x_2036:
        /* <DEDUP_REMOVED lines=8> */
.L_x_2038:
        /* <DEDUP_REMOVED lines=10> */
.L_x_2040:
[----:B------:R-:W-:Y:S05]  /*0d10*/  BRA `(.L_x_2041) ;  /* 0x0000000000207947 */ /* 0x000fea0003800000 */
.L_x_2039:
        /* <DEDUP_REMOVED lines=8> */
.L_x_2041:
        /* <DEDUP_REMOVED lines=10> */
.L_x_2043:
[----:B------:R-:W-:Y:S05]  /*0e40*/  BRA `(.L_x_2044) ;  /* 0x0000000000207947 */ /* 0x000fea0003800000 */
.L_x_2042:
        /* <DEDUP_REMOVED lines=8> */
.L_x_2044:
        /* <DEDUP_REMOVED lines=10> */
.L_x_2046:
[----:B------:R-:W-:Y:S05]  /*0f70*/  BRA `(.L_x_2047) ;  /* 0x0000000000207947 */ /* 0x000fea0003800000 */
.L_x_2045:
        /* <DEDUP_REMOVED lines=8> */
.L_x_2047:
        /* <DEDUP_REMOVED lines=10> */
.L_x_2049:
[----:B------:R-:W-:Y:S05]  /*10a0*/  BRA `(.L_x_2050) ;  /* 0x0000000000207947 */ /* 0x000fea0003800000 */
.L_x_2048:
        /* <DEDUP_REMOVED lines=8> */
.L_x_2050:
        /* <DEDUP_REMOVED lines=10> */
.L_x_2052:
[----:B------:R-:W-:Y:S05]  /*11d0*/  BRA `(.L_x_2053) ;  /* 0x0000000000207947 */ /* 0x000fea0003800000 */
.L_x_2051:
        /* <DEDUP_REMOVED lines=8> */
.L_x_2053:
        /* <DEDUP_REMOVED lines=10> */
.L_x_2055:
[----:B------:R-:W-:Y:S05]  /*1300*/  BRA `(.L_x_2056) ;  /* 0x0000000000207947 */ /* 0x000fea0003800000 */
.L_x_2054:
        /* <DEDUP_REMOVED lines=8> */
.L_x_2056:
        /* <DEDUP_REMOVED lines=10> */
.L_x_2058:
[----:B------:R-:W-:Y:S05]  /*1430*/  BRA `(.L_x_2059) ;  /* 0x0000000000207947 */ /* 0x000fea0003800000 */
.L_x_2057:
        /* <DEDUP_REMOVED lines=8> */
.L_x_2059:
        /* <DEDUP_REMOVED lines=10> */
.L_x_2061:
[----:B------:R-:W-:Y:S05]  /*1560*/  BRA `(.L_x_2062) ;  /* 0x0000000000207947 */ /* 0x000fea0003800000 */
.L_x_2060:
        /* <DEDUP_REMOVED lines=8> */
.L_x_2062:
        /* <DEDUP_REMOVED lines=10> */
.L_x_2064:
[----:B------:R-:W-:Y:S05]  /*1690*/  BRA `(.L_x_2065) ;  /* 0x0000000000207947 */ /* 0x000fea0003800000 */
.L_x_2063:
        /* <DEDUP_REMOVED lines=8> */
.L_x_2065:
        /* <DEDUP_REMOVED lines=10> */
.L_x_2067:
[----:B------:R-:W-:Y:S05]  /*17c0*/  BRA `(.L_x_2068) ;  /* 0x0000000000207947 */ /* 0x000fea0003800000 */
.L_x_2066:
        /* <DEDUP_REMOVED lines=8> */
.L_x_2068:
        /* <DEDUP_REMOVED lines=10> */
.L_x_2070:
[----:B------:R-:W-:Y:S05]  /*18f0*/  BRA `(.L_x_2071) ;  /* 0x0000000000207947 */ /* 0x000fea0003800000 */
.L_x_2069:
        /* <DEDUP_REMOVED lines=8> */
.L_x_2071:
        /* <DEDUP_REMOVED lines=10> */
.L_x_2073:
[----:B------:R-:W-:Y:S05]  /*1a20*/  BRA `(.L_x_2074) ;  /* 0x0000000000207947 */ /* 0x000fea0003800000 */
.L_x_2072:
        /* <DEDUP_REMOVED lines=8> */
.L_x_2074:
        /* <DEDUP_REMOVED lines=10> */
.L_x_2076:
[----:B------:R-:W-:Y:S05]  /*1b50*/  BRA `(.L_x_2077) ;  /* 0x0000000000207947 */ /* 0x000fea0003800000 */
.L_x_2075:
        /* <DEDUP_REMOVED lines=8> */
.L_x_2077:
        /* <DEDUP_REMOVED lines=14> */
.L_x_2078:
[----:B------:R-:W-:-:S04]  /*1cc0*/  SHF.R.U32.HI R19, RZ, 0xa, R17 ;  /* 0x0000000aff137819 */ /* 0x000fc80000011611 */
[----:B------:R-:W-:-:S04]  /*1cd0*/  LOP3.LUT R19, R19, 0x1, RZ, 0xc0, !PT ;  /* 0x0000000113137812 */ /* 0x000fc800078ec0ff */
[----:B------:R-:W-:-:S04]  /*1ce0*/  ISETP.NE.U32.AND P0, PT, R19, 0x1, PT ;  /* 0x000000011300780c */ /* 0x000fc80003f05070 */
[----:B------:R-:W-:-:S13]  /*1cf0*/  ISETP.NE.U32.AND.EX P0, PT, RZ, RZ, PT, P0 ;  /* 0x000000ffff00720c */ /* 0x000fda0003f05100 */
        /* <DEDUP_REMOVED lines=8> */
.L_x_2080:
[----:B------:R-:W-:Y:S05]  /*1d80*/  BRA `(.L_x_2081) ;  /* 0x0000000000207947 */ /* 0x000fea0003800000 */
.L_x_2079:
        /* <DEDUP_REMOVED lines=8> */
.L_x_2081:
        /* <DEDUP_REMOVED lines=12> */
.L_x_2082:
        /* <DEDUP_REMOVED lines=9> */
.L_x_2084:
[----:B------:R-:W-:Y:S05]  /*1f60*/  BRA `(.L_x_2085) ;  /* 0x0000000000207947 */ /* 0x000fea0003800000 */
.L_x_2083:
        /* <DEDUP_REMOVED lines=8> */
.L_x_2085:
        /* <DEDUP_REMOVED lines=10> */
.L_x_2087:
[----:B------:R-:W-:Y:S05]  /*2090*/  BRA `(.L_x_2088) ;  /* 0x0000000000207947 */ /* 0x000fea0003800000 */
.L_x_2086:
        /* <DEDUP_REMOVED lines=8> */
.L_x_2088:
        /* <DEDUP_REMOVED lines=10> */
.L_x_2090:
[----:B------:R-:W-:Y:S05]  /*21c0*/  BRA `(.L_x_2091) ;  /* 0x0000000000207947 */ /* 0x000fea0003800000 */
.L_x_2089:
        /* <DEDUP_REMOVED lines=8> */
.L_x_2091:
        /* <DEDUP_REMOVED lines=10> */
.L_x_2093:
[----:B------:R-:W-:Y:S05]  /*22f0*/  BRA `(.L_x_2094) ;  /* 0x0000000000207947 */ /* 0x000fea0003800000 */
.L_x_2092:
        /* <DEDUP_REMOVED lines=8> */
.L_x_2094:
        /* <DEDUP_REMOVED lines=10> */
.L_x_2096:
[----:B------:R-:W-:Y:S05]  /*2420*/  BRA `(.L_x_2097) ;  /* 0x0000000000207947 */ /* 0x000fea0003800000 */
.L_x_2095:
        /* <DEDUP_REMOVED lines=8> */
.L_x_2097:
        /* <DEDUP_REMOVED lines=10> */
.L_x_2099:
[----:B------:R-:W-:Y:S05]  /*2550*/  BRA `(.L_x_2100) ;  /* 0x0000000000207947 */ /* 0x000fea0003800000 */
.L_x_2098:
        /* <DEDUP_REMOVED lines=8> */
.L_x_2100:
        /* <DEDUP_REMOVED lines=10> */
.L_x_2102:
[----:B------:R-:W-:Y:S05]  /*2680*/  BRA `(.L_x_2103) ;  /* 0x0000000000207947 */ /* 0x000fea0003800000 */
.L_x_2101:
        /* <DEDUP_REMOVED lines=8> */
.L_x_2103:
        /* <DEDUP_REMOVED lines=10> */
.L_x_2105:
[----:B------:R-:W-:Y:S05]  /*27b0*/  BRA `(.L_x_2106) ;  /* 0x0000000000207947 */ /* 0x000fea0003800000 */
.L_x_2104:
        /* <DEDUP_REMOVED lines=8> */
.L_x_2106:
        /* <DEDUP_REMOVED lines=10> */
.L_x_2108:
[----:B------:R-:W-:Y:S05]  /*28e0*/  BRA `(.L_x_2109) ;  /* 0x0000000000207947 */ /* 0x000fea0003800000 */
.L_x_2107:
        /* <DEDUP_REMOVED lines=8> */
.L_x_2109:
        /* <DEDUP_REMOVED lines=10> */
.L_x_2111:
[----:B------:R-:W-:Y:S05]  /*2a10*/  BRA `(.L_x_2112) ;  /* 0x0000000000207947 */ /* 0x000fea0003800000 */
.L_x_2110:
        /* <DEDUP_REMOVED lines=8> */
.L_x_2112:
        /* <DEDUP_REMOVED lines=10> */
.L_x_2114:
[----:B------:R-:W-:Y:S05]  /*2b40*/  BRA `(.L_x_2115) ;  /* 0x0000000000207947 */ /* 0x000fea0003800000 */
.L_x_2113:
        /* <DEDUP_REMOVED lines=8> */
.L_x_2115:
        /* <DEDUP_REMOVED lines=10> */
.L_x_2117:
[----:B------:R-:W-:Y:S05]  /*2c70*/  BRA `(.L_x_2118) ;  /* 0x0000000000207947 */ /* 0x000fea0003800000 */
.L_x_2116:
        /* <DEDUP_REMOVED lines=8> */
.L_x_2118:
        /* <DEDUP_REMOVED lines=10> */
.L_x_2120:
[----:B------:R-:W-:Y:S05]  /*2da0*/  BRA `(.L_x_2121) ;  /* 0x0000000000207947 */ /* 0x000fea0003800000 */
.L_x_2119:
        /* <DEDUP_REMOVED lines=8> */
.L_x_2121:
        /* <DEDUP_REMOVED lines=10> */
.L_x_2123:
[----:B------:R-:W-:Y:S05]  /*2ed0*/  BRA `(.L_x_2124) ;  /* 0x0000000000207947 */ /* 0x000fea0003800000 */
.L_x_2122:
        /* <DEDUP_REMOVED lines=8> */
.L_x_2124:
        /* <DEDUP_REMOVED lines=10> */
.L_x_2126:
[----:B------:R-:W-:Y:S05]  /*3000*/  BRA `(.L_x_2127) ;  /* 0x0000000000207947 */ /* 0x000fea0003800000 */
.L_x_2125:
        /* <DEDUP_REMOVED lines=8> */
.L_x_2127:
        /* <DEDUP_REMOVED lines=10> */
.L_x_2129:
[----:B------:R-:W-:Y:S05]  /*3130*/  BRA `(.L_x_2130) ;  /* 0x0000000000207947 */ /* 0x000fea0003800000 */
.L_x_2128:
        /* <DEDUP_REMOVED lines=8> */
.L_x_2130:
        /* <DEDUP_REMOVED lines=10> */
.L_x_2132:
[----:B------:R-:W-:Y:S05]  /*3260*/  BRA `(.L_x_2133) ;  /* 0x0000000000207947 */ /* 0x000fea0003800000 */
.L_x_2131:
        /* <DEDUP_REMOVED lines=8> */
.L_x_2133:
        /* <DEDUP_REMOVED lines=10> */
.L_x_2135:
[----:B------:R-:W-:Y:S05]  /*3390*/  BRA `(.L_x_2136) ;  /* 0x0000000000207947 */ /* 0x000fea0003800000 */
.L_x_2134:
        /* <DEDUP_REMOVED lines=8> */
.L_x_2136:
        /* <DEDUP_REMOVED lines=10> */
.L_x_2138:
[----:B------:R-:W-:Y:S05]  /*34c0*/  BRA `(.L_x_2139) ;  /* 0x0000000000207947 */ /* 0x000fea0003800000 */
.L_x_2137:
        /* <DEDUP_REMOVED lines=8> */
.L_x_2139:
        /* <DEDUP_REMOVED lines=10> */
.L_x_2141:
[----:B------:R-:W-:Y:S05]  /*35f0*/  BRA `(.L_x_2142) ;  /* 0x0000000000207947 */ /* 0x000fea0003800000 */
.L_x_2140:
        /* <DEDUP_REMOVED lines=8> */
.L_x_2142:
        /* <DEDUP_REMOVED lines=10> */
.L_x_2144:
[----:B------:R-:W-:Y:S05]  /*3720*/  BRA `(.L_x_2145) ;  /* 0x0000000000207947 */ /* 0x000fea0003800000 */
.L_x_2143:
        /* <DEDUP_REMOVED lines=8> */
.L_x_2145:
        /* <DEDUP_REMOVED lines=14> */
.L_x_2146:
        /* <DEDUP_REMOVED lines=9> */
.L_x_2148:
[----:B------:R-:W-:Y:S05]  /*3920*/  BRA `(.L_x_2149) ;  /* 0x0000000000207947 */ /* 0x000fea0003800000 */
.L_x_2147:
        /* <DEDUP_REMOVED lines=8> */
.L_x_2149:
        /* <DEDUP_REMOVED lines=10> */
.L_x_2151:
[----:B------:R-:W-:Y:S05]  /*3a50*/  BRA `(.L_x_2152) ;  /* 0x0000000000207947 */ /* 0x000fea0003800000 */
.L_x_2150:
        /* <DEDUP_REMOVED lines=8> */
.L_x_2152:
        /* <DEDUP_REMOVED lines=10> */
.L_x_2154:
[----:B------:R-:W-:Y:S05]  /*3b80*/  BRA `(.L_x_2155) ;  /* 0x0000000000207947 */ /* 0x000fea0003800000 */
.L_x_2153:
        /* <DEDUP_REMOVED lines=8> */
.L_x_2155:
        /* <DEDUP_REMOVED lines=10> */
.L_x_2157:
[----:B------:R-:W-:Y:S05]  /*3cb0*/  BRA `(.L_x_2158) ;  /* 0x0000000000207947 */ /* 0x000fea0003800000 */
.L_x_2156:
        /* <DEDUP_REMOVED lines=8> */
.L_x_2158:
        /* <DEDUP_REMOVED lines=10> */
.L_x_2160:
[----:B------:R-:W-:Y:S05]  /*3de0*/  BRA `(.L_x_2161) ;  /* 0x0000000000207947 */ /* 0x000fea0003800000 */
.L_x_2159:
        /* <DEDUP_REMOVED lines=8> */
.L_x_2161:
        /* <DEDUP_REMOVED lines=10> */
.L_x_2163:
[----:B------:R-:W-:Y:S05]  /*3f10*/  BRA `(.L_x_2164) ;  /* 0x0000000000207947 */ /* 0x000fea0003800000 */
.L_x_2162:
        /* <DEDUP_REMOVED lines=8> */
.L_x_2164:
        /* <DEDUP_REMOVED lines=10> */
.L_x_2166:
[----:B------:R-:W-:Y:S05]  /*4040*/  BRA `(.L_x_2167) ;  /* 0x0000000000207947 */ /* 0x000fea0003800000 */
.L_x_2165:
        /* <DEDUP_REMOVED lines=8> */
.L_x_2167:
        /* <DEDUP_REMOVED lines=10> */
.L_x_2169:
[----:B------:R-:W-:Y:S05]  /*4170*/  BRA `(.L_x_2170) ;  /* 0x0000000000207947 */ /* 0x000fea0003800000 */
.L_x_2168:
        /* <DEDUP_REMOVED lines=8> */
.L_x_2170:
        /* <DEDUP_REMOVED lines=10> */
.L_x_2172:
[----:B------:R-:W-:Y:S05]  /*42a0*/  BRA `(.L_x_2173) ;  /* 0x0000000000207947 */ /* 0x000fea0003800000 */
.L_x_2171:
        /* <DEDUP_REMOVED lines=8> */
.L_x_2173:
        /* <DEDUP_REMOVED lines=10> */
.L_x_2175:
[----:B------:R-:W-:Y:S05]  /*43d0*/  BRA `(.L_x_2176) ;  /* 0x0000000000207947 */ /* 0x000fea0003800000 */
.L_x_2174:
        /* <DEDUP_REMOVED lines=8> */
.L_x_2176:
        /* <DEDUP_REMOVED lines=10> */
.L_x_2178:
[----:B------:R-:W-:Y:S05]  /*4500*/  BRA `(.L_x_2179) ;  /* 0x0000000000207947 */ /* 0x000fea0003800000 */
.L_x_2177:
        /* <DEDUP_REMOVED lines=8> */
.L_x_2179:
        /* <DEDUP_REMOVED lines=10> */
.L_x_2181:
[----:B------:R-:W-:Y:S05]  /*4630*/  BRA `(.L_x_2182) ;  /* 0x0000000000207947 */ /* 0x000fea0003800000 */
.L_x_2180:
        /* <DEDUP_REMOVED lines=8> */
.L_x_2182:
        /* <DEDUP_REMOVED lines=10> */
.L_x_2184:
[----:B------:R-:W-:Y:S05]  /*4760*/  BRA `(.L_x_2185) ;  /* 0x0000000000207947 */ /* 0x000fea0003800000 */
.L_x_2183:
        /* <DEDUP_REMOVED lines=8> */
.L_x_2185:
        /* <DEDUP_REMOVED lines=10> */
.L_x_2187:
[----:B------:R-:W-:Y:S05]  /*4890*/  BRA `(.L_x_2188) ;  /* 0x0000000000207947 */ /* 0x000fea0003800000 */
.L_x_2186:
        /* <DEDUP_REMOVED lines=8> */
.L_x_2188:
        /* <DEDUP_REMOVED lines=10> */
.L_x_2190:
[----:B------:R-:W-:Y:S05]  /*49c0*/  BRA `(.L_x_2191) ;  /* 0x0000000000207947 */ /* 0x000fea0003800000 */
.L_x_2189:
        /* <DEDUP_REMOVED lines=8> */
.L_x_2191:
        /* <DEDUP_REMOVED lines=10> */
.L_x_2193:
[----:B------:R-:W-:Y:S05]  /*4af0*/  BRA `(.L_x_2194) ;  /* 0x0000000000207947 */ /* 0x000fea0003800000 */
.L_x_2192:
        /* <DEDUP_REMOVED lines=8> */
.L_x_2194:
        /* <DEDUP_REMOVED lines=10> */
.L_x_2196:
[----:B------:R-:W-:Y:S05]  /*4c20*/  BRA `(.L_x_2197) ;  /* 0x0000000000207947 */ /* 0x000fea0003800000 */
.L_x_2195:
        /* <DEDUP_REMOVED lines=8> */
.L_x_2197:
        /* <DEDUP_REMOVED lines=10> */
.L_x_2199:
[----:B------:R-:W-:Y:S05]  /*4d50*/  BRA `(.L_x_2200) ;  /* 0x0000000000207947 */ /* 0x000fea0003800000 */
.L_x_2198:
        /* <DEDUP_REMOVED lines=8> */
.L_x_2200:
        /* <DEDUP_REMOVED lines=10> */
.L_x_2202:
[----:B------:R-:W-:Y:S05]  /*4e80*/  BRA `(.L_x_2203) ;  /* 0x0000000000207947 */ /* 0x000fea0003800000 */
.L_x_2201:
        /* <DEDUP_REMOVED lines=8> */
.L_x_2203:
        /* <DEDUP_REMOVED lines=10> */
.L_x_2205:
[----:B------:R-:W-:Y:S05]  /*4fb0*/  BRA `(.L_x_2206) ;  /* 0x0000000000207947 */ /* 0x000fea0003800000 */
.L_x_2204:
        /* <DEDUP_REMOVED lines=8> */
.L_x_2206:
        /* <DEDUP_REMOVED lines=14> */
.L_x_2207:
        /* <DEDUP_REMOVED lines=11> */
.L_x_2209:
[----:B------:R-:W-:Y:S05]  /*51d0*/  BRA `(.L_x_2210) ;  /* 0x0000000000207947 */ /* 0x000fea0003800000 */
.L_x_2208:
        /* <DEDUP_REMOVED lines=8> */
.L_x_2210:
        /* <DEDUP_REMOVED lines=12> */
.L_x_2211:
        /* <DEDUP_REMOVED lines=18> */
.L_x_2212:
        /* <DEDUP_REMOVED lines=13> */
.L_x_2213:
[----:B------:R-:W0:Y:S01]  /*5510*/  S2R R3, SR_CgaCtaId ;  /* 0x0000000000037919 */ /* 0x000e220000008800 */
[----:B------:R-:W-:Y:S01]  /*5520*/  MOV R24, 0x400 ;  /* 0x0000040000187802 */ /* 0x000fe20000000f00 */
[----:B------:R1:W-:Y:S01]  /*5530*/  SYNCS.ARRIVE.TRANS64.A1T0 RZ, [R25+URZ], RZ ;  /* 0x000000ff19ff79a7 */ /* 0x0003e200081000ff */
[----:B------:R-:W2:Y:S01]  /*5540*/  LDCU.64 UR4, c[0x4][0x8] ;  /* 0x01000100ff0477ac */ /* 0x000ea20008000a00 */
[----:B------:R-:W-:Y:S01]  /*5550*/  CS2R R6, SRZ ;  /* 0x0000000000067805 */ /* 0x000fe2000001ff00 */
[----:B------:R1:W3:Y:S01]  /*5560*/  SYNCS.CCTL.IV [R25+URZ] ;  /* 0x00000000190079b1 */ /* 0x0002e200080000ff */
[----:B------:R1:W4:Y:S01]  /*5570*/  LDC.64 R8, c[0x4][R19] ;  /* 0x0100000013087b82 */ /* 0x0003220000000a00 */
[----:B--2---:R-:W-:Y:S02]  /*5580*/  IMAD.U32 R4, RZ, RZ, UR4 ;  /* 0x00000004ff047e24 */ /* 0x004fe4000f8e00ff */
[----:B------:R-:W-:Y:S01]  /*5590*/  IMAD.U32 R5, RZ, RZ, UR5 ;  /* 0x00000005ff057e24 */ /* 0x000fe2000f8e00ff */
[----:B0-----:R-:W-:-:S05]  /*55a0*/  LEA R24, R3, R24, 0x18 ;  /* 0x0000001803187211 */ /* 0x001fca00078ec0ff */
[----:B---3--:R1:W0:Y:S02]  /*55b0*/  LDS.64 R16, [R24] ;  /* 0x0000000018107984 */ /* 0x0082240000000a00 */
[----:B------:R-:W-:-:S07]  /*55c0*/  LEPC R20, `(.L_x_2214) ;  /* 0x000000001014794e */ /* 0x000fce0000000000 */
[----:B01--4-:R-:W-:Y:S05]  /*55d0*/  CALL.ABS.NOINC R8 ;  /* 0x0000000008007343 */ /* 0x013fea0003c00000 */
.L_x_2214:
        /* <DEDUP_REMOVED lines=10> */
.L_x_2216:
[----:B------:R-:W-:Y:S05]  /*5680*/  BRA `(.L_x_2217) ;  /* 0x0000000000207947 */ /* 0x000fea0003800000 */
.L_x_2215:
        /* <DEDUP_REMOVED lines=8> */
.L_x_2217:
        /* <DEDUP_REMOVED lines=13> */
.L_x_2218:
        /* <DEDUP_REMOVED lines=9> */
.L_x_2220:
[----:B------:R-:W-:Y:S05]  /*5870*/  BRA `(.L_x_2221) ;  /* 0x0000000000207947 */ /* 0x000fea0003800000 */
.L_x_2219:
        /* <DEDUP_REMOVED lines=8> */
.L_x_2221:
        /* <DEDUP_REMOVED lines=10> */
.L_x_2223:
[----:B------:R-:W-:Y:S05]  /*59a0*/  BRA `(.L_x_2224) ;  /* 0x0000000000207947 */ /* 0x000fea0003800000 */
.L_x_2222:
        /* <DEDUP_REMOVED lines=8> */
.L_x_2224:
        /* <DEDUP_REMOVED lines=10> */
.L_x_2226:
[----:B------:R-:W-:Y:S05]  /*5ad0*/  BRA `(.L_x_2227) ;  /* 0x0000000000207947 */ /* 0x000fea0003800000 */
.L_x_2225:
        /* <DEDUP_REMOVED lines=8> */
.L_x_2227:
        /* <DEDUP_REMOVED lines=10> */
.L_x_2229:
[----:B------:R-:W-:Y:S05]  /*5c00*/  BRA `(.L_x_2230) ;  /* 0x0000000000207947 */ /* 0x000fea0003800000 */
.L_x_2228:
        /* <DEDUP_REMOVED lines=8> */
.L_x_2230:
        /* <DEDUP_REMOVED lines=10> */
.L_x_2232:
[----:B------:R-:W-:Y:S05]  /*5d30*/  BRA `(.L_x_2233) ;  /* 0x0000000000207947 */ /* 0x000fea0003800000 */
.L_x_2231:
        /* <DEDUP_REMOVED lines=8> */
.L_x_2233:
        /* <DEDUP_REMOVED lines=10> */
.L_x_2235:
[----:B------:R-:W-:Y:S05]  /*5e60*/  BRA `(.L_x_2236) ;  /* 0x0000000000207947 */ /* 0x000fea0003800000 */
.L_x_2234:
        /* <DEDUP_REMOVED lines=8> */
.L_x_2236:
        /* <DEDUP_REMOVED lines=10> */
.L_x_2238:
[----:B------:R-:W-:Y:S05]  /*5f90*/  BRA `(.L_x_2239) ;  /* 0x0000000000207947 */ /* 0x000fea0003800000 */
.L_x_2237:
        /* <DEDUP_REMOVED lines=8> */
.L_x_2239:
        /* <DEDUP_REMOVED lines=10> */
.L_x_2241:
[----:B------:R-:W-:Y:S05]  /*60c0*/  BRA `(.L_x_2242) ;  /* 0x0000000000207947 */ /* 0x000fea0003800000 */
.L_x_2240:
        /* <DEDUP_REMOVED lines=8> */
.L_x_2242:
        /* <DEDUP_REMOVED lines=10> */
.L_x_2244:
[----:B------:R-:W-:Y:S05]  /*61f0*/  BRA `(.L_x_2245) ;  /* 0x0000000000207947 */ /* 0x000fea0003800000 */
.L_x_2243:
        /* <DEDUP_REMOVED lines=8> */
.L_x_2245:
        /* <DEDUP_REMOVED lines=10> */
.L_x_2247:
[----:B------:R-:W-:Y:S05]  /*6320*/  BRA `(.L_x_2248) ;  /* 0x0000000000207947 */ /* 0x000fea0003800000 */
.L_x_2246:
        /* <DEDUP_REMOVED lines=8> */
.L_x_2248:
        /* <DEDUP_REMOVED lines=10> */
.L_x_2250:
[----:B------:R-:W-:Y:S05]  /*6450*/  BRA `(.L_x_2251) ;  /* 0x0000000000207947 */ /* 0x000fea0003800000 */
.L_x_2249:
        /* <DEDUP_REMOVED lines=8> */
.L_x_2251:
        /* <DEDUP_REMOVED lines=10> */
.L_x_2253:
[----:B------:R-:W-:Y:S05]  /*6580*/  BRA `(.L_x_2254) ;  /* 0x0000000000207947 */ /* 0x000fea0003800000 */
.L_x_2252:
        /* <DEDUP_REMOVED lines=8> */
.L_x_2254:
        /* <DEDUP_REMOVED lines=10> */
.L_x_2256:
[----:B------:R-:W-:Y:S05]  /*66b0*/  BRA `(.L_x_2257) ;  /* 0x0000000000207947 */ /* 0x000fea0003800000 */
.L_x_2255:
        /* <DEDUP_REMOVED lines=8> */
.L_x_2257:
        /* <DEDUP_REMOVED lines=10> */
.L_x_2259:
[----:B------:R-:W-:Y:S05]  /*67e0*/  BRA `(.L_x_2260) ;  /* 0x0000000000207947 */ /* 0x000fea0003800000 */
.L_x_2258:
        /* <DEDUP_REMOVED lines=8> */
.L_x_2260:
        /* <DEDUP_REMOVED lines=10> */
.L_x_2262:
[----:B------:R-:W-:Y:S05]  /*6910*/  BRA `(.L_x_2263) ;  /* 0x0000000000207947 */ /* 0x000fea0003800000 */
.L_x_2261:
        /* <DEDUP_REMOVED lines=8> */
.L_x_2263:
        /* <DEDUP_REMOVED lines=10> */
.L_x_2265:
[----:B------:R-:W-:Y:S05]  /*6a40*/  BRA `(.L_x_2266) ;  /* 0x0000000000207947 */ /* 0x000fea0003800000 */
.L_x_2264:
        /* <DEDUP_REMOVED lines=8> */
.L_x_2266:
        /* <DEDUP_REMOVED lines=10> */
.L_x_2268:
[----:B------:R-:W-:Y:S05]  /*6b70*/  BRA `(.L_x_2269) ;  /* 0x0000000000207947 */ /* 0x000fea0003800000 */
.L_x_2267:
        /* <DEDUP_REMOVED lines=8> */
.L_x_2269:
        /* <DEDUP_REMOVED lines=10> */
.L_x_2271:
[----:B------:R-:W-:Y:S05]  /*6ca0*/  BRA `(.L_x_2272) ;  /* 0x0000000000207947 */ /* 0x000fea0003800000 */
.L_x_2270:
        /* <DEDUP_REMOVED lines=8> */
.L_x_2272:
        /* <DEDUP_REMOVED lines=10> */
.L_x_2274:
[----:B------:R-:W-:Y:S05]  /*6dd0*/  BRA `(.L_x_2275) ;  /* 0x0000000000207947 */ /* 0x000fea0003800000 */
.L_x_2273:
        /* <DEDUP_REMOVED lines=8> */
.L_x_2275:
        /* <DEDUP_REMOVED lines=10> */
.L_x_2277:
[----:B------:R-:W-:Y:S05]  /*6f00*/  BRA `(.L_x_2278) ;  /* 0x0000000000207947 */ /* 0x000fea0003800000 */
.L_x_2276:
        /* <DEDUP_REMOVED lines=8> */
.L_x_2278:
        /* <DEDUP_REMOVED lines=14> */
.L_x_2279:
        /* <DEDUP_REMOVED lines=12> */
.L_x_2281:
[----:B------:R-:W-:Y:S05]  /*7130*/  BRA `(.L_x_2282) ;  /* 0x0000000000207947 */ /* 0x000fea0003800000 */
.L_x_2280:
        /* <DEDUP_REMOVED lines=8> */
.L_x_2282:
        /* <DEDUP_REMOVED lines=12> */
.L_x_2283:
        /* <DEDUP_REMOVED lines=9> */
.L_x_2285:
[----:B------:R-:W-:Y:S05]  /*7310*/  BRA `(.L_x_2286) ;  /* 0x0000000000207947 */ /* 0x000fea0003800000 */
.L_x_2284:
        /* <DEDUP_REMOVED lines=8> */
.L_x_2286:
        /* <DEDUP_REMOVED lines=10> */
.L_x_2288:
[----:B------:R-:W-:Y:S05]  /*7440*/  BRA `(.L_x_2289) ;  /* 0x0000000000207947 */ /* 0x000fea0003800000 */
.L_x_2287:
        /* <DEDUP_REMOVED lines=8> */
.L_x_2289:
        /* <DEDUP_REMOVED lines=10> */
.L_x_2291:
[----:B------:R-:W-:Y:S05]  /*7570*/  BRA `(.L_x_2292) ;  /* 0x0000000000207947 */ /* 0x000fea0003800000 */
.L_x_2290:
        /* <DEDUP_REMOVED lines=8> */
.L_x_2292:
        /* <DEDUP_REMOVED lines=10> */
.L_x_2294:
[----:B------:R-:W-:Y:S05]  /*76a0*/  BRA `(.L_x_2295) ;  /* 0x0000000000207947 */ /* 0x000fea0003800000 */
.L_x_2293:
        /* <DEDUP_REMOVED lines=8> */
.L_x_2295:
        /* <DEDUP_REMOVED lines=10> */
.L_x_2297:
[----:B------:R-:W-:Y:S05]  /*77d0*/  BRA `(.L_x_2298) ;  /* 0x0000000000207947 */ /* 0x000fea0003800000 */
.L_x_2296:
        /* <DEDUP_REMOVED lines=8> */
.L_x_2298:
        /* <DEDUP_REMOVED lines=10> */
.L_x_2300:
[----:B------:R-:W-:Y:S05]  /*7900*/  BRA `(.L_x_2301) ;  /* 0x0000000000207947 */ /* 0x000fea0003800000 */
.L_x_2299:
        /* <DEDUP_REMOVED lines=8> */
.L_x_2301:
        /* <DEDUP_REMOVED lines=10> */
.L_x_2303:
[----:B------:R-:W-:Y:S05]  /*7a30*/  BRA `(.L_x_2304) ;  /* 0x0000000000207947 */ /* 0x000fea0003800000 */
.L_x_2302:
        /* <DEDUP_REMOVED lines=8> */
.L_x_2304:
        /* <DEDUP_REMOVED lines=10> */
.L_x_2306:
[----:B------:R-:W-:Y:S05]  /*7b60*/  BRA `(.L_x_2307) ;  /* 0x0000000000207947 */ /* 0x000fea0003800000 */
.L_x_2305:
        /* <DEDUP_REMOVED lines=8> */
.L_x_2307:
        /* <DEDUP_REMOVED lines=10> */
.L_x_2309:
[----:B------:R-:W-:Y:S05]  /*7c90*/  BRA `(.L_x_2310) ;  /* 0x0000000000207947 */ /* 0x000fea0003800000 */
.L_x_2308:
        /* <DEDUP_REMOVED lines=8> */
.L_x_2310:
        /* <DEDUP_REMOVED lines=10> */
.L_x_2312:
[----:B------:R-:W-:Y:S05]  /*7dc0*/  BRA `(.L_x_2313) ;  /* 0x0000000000207947 */ /* 0x000fea0003800000 */
.L_x_2311:
        /* <DEDUP_REMOVED lines=8> */
.L_x_2313:
        /* <DEDUP_REMOVED lines=10> */
.L_x_2315:
[----:B------:R-:W-:Y:S05]  /*7ef0*/  BRA `(.L_x_2316) ;  /* 0x0000000000207947 */ /* 0x000fea0003800000 */
.L_x_2314:
        /* <DEDUP_REMOVED lines=8> */
.L_x_2316:
        /* <DEDUP_REMOVED lines=10> */
.L_x_2318:
[----:B------:R-:W-:Y:S05]  /*8020*/  BRA `(.L_x_2319) ;  /* 0x0000000000207947 */ /* 0x000fea0003800000 */
.L_x_2317:
        /* <DEDUP_REMOVED lines=8> */
.L_x_2319:
        /* <DEDUP_REMOVED lines=10> */
.L_x_2321:
[----:B------:R-:W-:Y:S05]  /*8150*/  BRA `(.L_x_2322) ;  /* 0x0000000000207947 */ /* 0x000fea0003800000 */
.L_x_2320:
        /* <DEDUP_REMOVED lines=8> */
.L_x_2322:
        /* <DEDUP_REMOVED lines=10> */
.L_x_2324:
[----:B------:R-:W-:Y:S05]  /*8280*/  BRA `(.L_x_2325) ;  /* 0x0000000000207947 */ /* 0x000fea0003800000 */
.L_x_2323:
        /* <DEDUP_REMOVED lines=8> */
.L_x_2325:
        /* <DEDUP_REMOVED lines=10> */
.L_x_2327:
[----:B------:R-:W-:Y:S05]  /*83b0*/  BRA `(.L_x_2328) ;  /* 0x0000000000207947 */ /* 0x000fea0003800000 */
.L_x_2326:
        /* <DEDUP_REMOVED lines=8> */
.L_x_2328:
        /* <DEDUP_REMOVED lines=10> */
.L_x_2330:
[----:B------:R-:W-:Y:S05]  /*84e0*/  BRA `(.L_x_2331) ;  /* 0x0000000000207947 */ /* 0x000fea0003800000 */
.L_x_2329:
        /* <DEDUP_REMOVED lines=8> */
.L_x_2331:
        /* <DEDUP_REMOVED lines=10> */
.L_x_2333:
[----:B------:R-:W-:Y:S05]  /*8610*/  BRA `(.L_x_2334) ;  /* 0x0000000000207947 */ /* 0x000fea0003800000 */
.L_x_2332:
        /* <DEDUP_REMOVED lines=8> */
.L_x_2334:
        /* <DEDUP_REMOVED lines=10> */
.L_x_2336:
[----:B------:R-:W-:Y:S05]  /*8740*/  BRA `(.L_x_2337) ;  /* 0x0000000000207947 */ /* 0x000fea0003800000 */
.L_x_2335:
        /* <DEDUP_REMOVED lines=8> */
.L_x_2337:
        /* <DEDUP_REMOVED lines=10> */
.L_x_2339:
[----:B------:R-:W-:Y:S05]  /*8870*/  BRA `(.L_x_2340) ;  /* 0x0000000000207947 */ /* 0x000fea0003800000 */
.L_x_2338:
        /* <DEDUP_REMOVED lines=8> */
.L_x_2340:
        /* <DEDUP_REMOVED lines=10> */
.L_x_2342:
[----:B------:R-:W-:Y:S05]  /*89a0*/  BRA `(.L_x_2343) ;  /* 0x0000000000207947 */ /* 0x000fea0003800000 */
.L_x_2341:
        /* <DEDUP_REMOVED lines=8> */
.L_x_2343:
        /* <DEDUP_REMOVED lines=10> */
.L_x_2345:
[----:B------:R-:W-:Y:S05]  /*8ad0*/  BRA `(.L_x_2346) ;  /* 0x0000000000207947 */ /* 0x000fea0003800000 */
.L_x_2344:
        /* <DEDUP_REMOVED lines=8> */
.L_x_2346:
        /* <DEDUP_REMOVED lines=14> */
.L_x_2347:
        /* <DEDUP_REMOVED lines=9> */
.L_x_2349:
[----:B------:R-:W-:Y:S05]  /*8cd0*/  BRA `(.L_x_2350) ;  /* 0x0000000000207947 */ /* 0x000fea0003800000 */
.L_x_2348:
        /* <DEDUP_REMOVED lines=8> */
.L_x_2350:
        /* <DEDUP_REMOVED lines=10> */
.L_x_2352:
[----:B------:R-:W-:Y:S05]  /*8e00*/  BRA `(.L_x_2353) ;  /* 0x0000000000207947 */ /* 0x000fea0003800000 */
.L_x_2351:
        /* <DEDUP_REMOVED lines=8> */
.L_x_2353:
        /* <DEDUP_REMOVED lines=10> */
.L_x_2355:
[----:B------:R-:W-:Y:S05]  /*8f30*/  BRA `(.L_x_2356) ;  /* 0x0000000000207947 */ /* 0x000fea0003800000 */
.L_x_2354:
        /* <DEDUP_REMOVED lines=8> */
.L_x_2356:
        /* <DEDUP_REMOVED lines=10> */
.L_x_2358:
[----:B------:R-:W-:Y:S05]  /*9060*/  BRA `(.L_x_2359) ;  /* 0x0000000000207947 */ /* 0x000fea0003800000 */
.L_x_2357:
        /* <DEDUP_REMOVED lines=8> */
.L_x_2359:
        /* <DEDUP_REMOVED lines=10> */
.L_x_2361:
[----:B------:R-:W-:Y:S05]  /*9190*/  BRA `(.L_x_2362) ;  /* 0x0000000000207947 */ /* 0x000fea0003800000 */
.L_x_2360:
        /* <DEDUP_REMOVED lines=8> */
.L_x_2362:
        /* <DEDUP_REMOVED lines=10> */
.L_x_2364:
[----:B------:R-:W-:Y:S05]  /*92c0*/  BRA `(.L_x_2365) ;  /* 0x0000000000207947 */ /* 0x000fea0003800000 */
.L_x_2363:
        /* <DEDUP_REMOVED lines=8> */
.L_x_2365:
        /* <DEDUP_REMOVED lines=10> */
.L_x_2367:
[----:B------:R-:W-:Y:S05]  /*93f0*/  BRA `(.L_x_2368) ;  /* 0x0000000000207947 */ /* 0x000fea0003800000 */
.L_x_2366:
        /* <DEDUP_REMOVED lines=8> */
.L_x_2368:
        /* <DEDUP_REMOVED lines=10> */
.L_x_2370:
[----:B------:R-:W-:Y:S05]  /*9520*/  BRA `(.L_x_2371) ;  /* 0x0000000000207947 */ /* 0x000fea0003800000 */
.L_x_2369:
        /* <DEDUP_REMOVED lines=8> */
.L_x_2371:
        /* <DEDUP_REMOVED lines=10> */
.L_x_2373:
[----:B------:R-:W-:Y:S05]  /*9650*/  BRA `(.L_x_2374) ;  /* 0x0000000000207947 */ /* 0x000fea0003800000 */
.L_x_2372:
        /* <DEDUP_REMOVED lines=8> */
.L_x_2374:
        /* <DEDUP_REMOVED lines=10> */
.L_x_2376:
[----:B------:R-:W-:Y:S05]  /*9780*/  BRA `(.L_x_2377) ;  /* 0x0000000000207947 */ /* 0x000fea0003800000 */
.L_x_2375:
        /* <DEDUP_REMOVED lines=8> */
.L_x_2377:
        /* <DEDUP_REMOVED lines=10> */
.L_x_2379:
[----:B------:R-:W-:Y:S05]  /*98b0*/  BRA `(.L_x_2380) ;  /* 0x0000000000207947 */ /* 0x000fea0003800000 */
.L_x_2378:
        /* <DEDUP_REMOVED lines=8> */
.L_x_2380:
        /* <DEDUP_REMOVED lines=10> */
.L_x_2382:
[----:B------:R-:W-:Y:S05]  /*99e0*/  BRA `(.L_x_2383) ;  /* 0x0000000000207947 */ /* 0x000fea0003800000 */
.L_x_2381:
        /* <DEDUP_REMOVED lines=8> */
.L_x_2383:
        /* <DEDUP_REMOVED lines=10> */
.L_x_2385:
[----:B------:R-:W-:Y:S05]  /*9b10*/  BRA `(.L_x_2386) ;  /* 0x0000000000207947 */ /* 0x000fea0003800000 */
.L_x_2384:
        /* <DEDUP_REMOVED lines=8> */
.L_x_2386:
        /* <DEDUP_REMOVED lines=10> */
.L_x_2388:
[----:B------:R-:W-:Y:S05]  /*9c40*/  BRA `(.L_x_2389) ;  /* 0x0000000000207947 */ /* 0x000fea0003800000 */
.L_x_2387:
        /* <DEDUP_REMOVED lines=8> */
.L_x_2389:
        /* <DEDUP_REMOVED lines=10> */
.L_x_2391:
[----:B------:R-:W-:Y:S05]  /*9d70*/  BRA `(.L_x_2392) ;  /* 0x0000000000207947 */ /* 0x000fea0003800000 */
.L_x_2390:
        /* <DEDUP_REMOVED lines=8> */
.L_x_2392:
        /* <DEDUP_REMOVED lines=10> */
.L_x_2394:
[----:B------:R-:W-:Y:S05]  /*9ea0*/  BRA `(.L_x_2395) ;  /* 0x0000000000207947 */ /* 0x000fea0003800000 */
.L_x_2393:
        /* <DEDUP_REMOVED lines=8> */
.L_x_2395:
        /* <DEDUP_REMOVED lines=10> */
.L_x_2397:
[----:B------:R-:W-:Y:S05]  /*9fd0*/  BRA `(.L_x_2398) ;  /* 0x0000000000207947 */ /* 0x000fea0003800000 */
.L_x_2396:
        /* <DEDUP_REMOVED lines=8> */
.L_x_2398:
        /* <DEDUP_REMOVED lines=10> */
.L_x_2400:
[----:B------:R-:W-:Y:S05]  /*a100*/  BRA `(.L_x_2401) ;  /* 0x0000000000207947 */ /* 0x000fea0003800000 */
.L_x_2399:
        /* <DEDUP_REMOVED lines=8> */
.L_x_2401:
        /* <DEDUP_REMOVED lines=10> */
.L_x_2403:
[----:B------:R-:W-:Y:S05]  /*a230*/  BRA `(.L_x_2404) ;  /* 0x0000000000207947 */ /* 0x000fea0003800000 */
.L_x_2402:
        /* <DEDUP_REMOVED lines=8> */
.L_x_2404:
        /* <DEDUP_REMOVED lines=10> */
.L_x_2406:
[----:B------:R-:W-:Y:S05]  /*a360*/  BRA `(.L_x_2407) ;  /* 0x0000000000207947 */ /* 0x000fea0003800000 */
.L_x_2405:
        /* <DEDUP_REMOVED lines=8> */
.L_x_2407:
        /* <DEDUP_REMOVED lines=14> */
.L_x_2408:
        /* <DEDUP_REMOVED lines=11> */
.L_x_2410:
[----:B------:R-:W-:Y:S05]  /*a580*/  BRA `(.L_x_2411) ;  /* 0x0000000000207947 */ /* 0x000fea0003800000 */
.L_x_2409:
        /* <DEDUP_REMOVED lines=8> */
.L_x_2411:
        /* <DEDUP_REMOVED lines=12> */
.L_x_2412:
        /* <DEDUP_REMOVED lines=18> */
.L_x_2413:
        /* <DEDUP_REMOVED lines=12> */
.L_x_2414:
        /* <DEDUP_REMOVED lines=14> */
.L_x_2415:
        /* <DEDUP_REMOVED lines=10> */
.L_x_2417:
[----:B------:R-:W-:Y:S05]  /*aa30*/  BRA `(.L_x_2418) ;  /* 0x0000000000207947 */ /* 0x000fea0003800000 */
.L_x_2416:
        /* <DEDUP_REMOVED lines=8> */
.L_x_2418:
        /* <DEDUP_REMOVED lines=13> */
.L_x_2419:
        /* <DEDUP_REMOVED lines=9> */
.L_x_2421:
[----:B------:R-:W-:Y:S05]  /*ac20*/  BRA `(.L_x_2422) ;  /* 0x0000000000207947 */ /* 0x000fea0003800000 */
.L_x_2420:
        /* <DEDUP_REMOVED lines=8> */
.L_x_2422:
        /* <DEDUP_REMOVED lines=10> */
.L_x_2424:
[----:B------:R-:W-:Y:S05]  /*ad50*/  BRA `(.L_x_2425) ;  /* 0x0000000000207947 */ /* 0x000fea0003800000 */
.L_x_2423:
        /* <DEDUP_REMOVED lines=8> */
.L_x_2425:
        /* <DEDUP_REMOVED lines=10> */
.L_x_2427:
[----:B------:R-:W-:Y:S05]  /*ae80*/  BRA `(.L_x_2428) ;  /* 0x0000000000207947 */ /* 0x000fea0003800000 */
.L_x_2426:
        /* <DEDUP_REMOVED lines=8> */
.L_x_2428:
        /* <DEDUP_REMOVED lines=10> */
.L_x_2430:
[----:B------:R-:W-:Y:S05]  /*afb0*/  BRA `(.L_x_2431) ;  /* 0x0000000000207947 */ /* 0x000fea0003800000 */
.L_x_2429:
        /* <DEDUP_REMOVED lines=8> */
.L_x_2431:
        /* <DEDUP_REMOVED lines=10> */
.L_x_2433:
[----:B------:R-:W-:Y:S05]  /*b0e0*/  BRA `(.L_x_2434) ;  /* 0x0000000000207947 */ /* 0x000fea0003800000 */
.L_x_2432:
        /* <DEDUP_REMOVED lines=8> */
.L_x_2434:
        /* <DEDUP_REMOVED lines=10> */
.L_x_2436:
[----:B------:R-:W-:Y:S05]  /*b210*/  BRA `(.L_x_2437) ;  /* 0x0000000000207947 */ /* 0x000fea0003800000 */
.L_x_2435:
        /* <DEDUP_REMOVED lines=8> */
.L_x_2437:
        /* <DEDUP_REMOVED lines=10> */
.L_x_2439:
[----:B------:R-:W-:Y:S05]  /*b340*/  BRA `(.L_x_2440) ;  /* 0x0000000000207947 */ /* 0x000fea0003800000 */
.L_x_2438:
        /* <DEDUP_REMOVED lines=8> */
.L_x_2440:
        /* <DEDUP_REMOVED lines=10> */
.L_x_2442:
[----:B------:R-:W-:Y:S05]  /*b470*/  BRA `(.L_x_2443) ;  /* 0x0000000000207947 */ /* 0x000fea0003800000 */
.L_x_2441:
        /* <DEDUP_REMOVED lines=8> */
.L_x_2443:
        /* <DEDUP_REMOVED lines=10> */
.L_x_2445:
[----:B------:R-:W-:Y:S05]  /*b5a0*/  BRA `(.L_x_2446) ;  /* 0x0000000000207947 */ /* 0x000fea0003800000 */
.L_x_2444:
        /* <DEDUP_REMOVED lines=8> */
.L_x_2446:
        /* <DEDUP_REMOVED lines=10> */
.L_x_2448:
[----:B------:R-:W-:Y:S05]  /*b6d0*/  BRA `(.L_x_2449) ;  /* 0x0000000000207947 */ /* 0x000fea0003800000 */
.L_x_2447:
        /* <DEDUP_REMOVED lines=8> */
.L_x_2449:
        /* <DEDUP_REMOVED lines=10> */
.L_x_2451:
[----:B------:R-:W-:Y:S05]  /*b800*/  BRA `(.L_x_2452) ;  /* 0x0000000000207947 */ /* 0x000fea0003800000 */
.L_x_2450:
        /* <DEDUP_REMOVED lines=8> */
.L_x_2452:
        /* <DEDUP_REMOVED lines=10> */
.L_x_2454:
[----:B------:R-:W-:Y:S05]  /*b930*/  BRA `(.L_x_2455) ;  /* 0x0000000000207947 */ /* 0x000fea0003800000 */
.L_x_2453:
        /* <DEDUP_REMOVED lines=8> */
.L_x_2455:
        /* <DEDUP_REMOVED lines=10> */
.L_x_2457:
[----:B------:R-:W-:Y:S05]  /*ba60*/  BRA `(.L_x_2458) ;  /* 0x0000000000207947 */ /* 0x000fea0003800000 */
.L_x_2456:
        /* <DEDUP_REMOVED lines=8> */
.L_x_2458:
        /* <DEDUP_REMOVED lines=10> */
.L_x_2460:
[----:B------:R-:W-:Y:S05]  /*bb90*/  BRA `(.L_x_2461) ;  /* 0x0000000000207947 */ /* 0x000fea0003800000 */
.L_x_2459:
        /* <DEDUP_REMOVED lines=8> */
.L_x_2461:
        /* <DEDUP_REMOVED lines=10> */
.L_x_2463:
[----:B------:R-:W-:Y:S05]  /*bcc0*/  BRA `(.L_x_2464) ;  /* 0x0000000000207947 */ /* 0x000fea0003800000 */
.L_x_2462:
        /* <DEDUP_REMOVED lines=8> */
.L_x_2464:
        /* <DEDUP_REMOVED lines=10> */
.L_x_2466:
[----:B------:R-:W-:Y:S05]  /*bdf0*/  BRA `(.L_x_2467) ;  /* 0x0000000000207947 */ /* 0x000fea0003800000 */
.L_x_2465:
        /* <DEDUP_REMOVED lines=8> */
.L_x_2467:
        /* <DEDUP_REMOVED lines=10> */
.L_x_2469:
[----:B------:R-:W-:Y:S05]  /*bf20*/  BRA `(.L_x_2470) ;  /* 0x0000000000207947 */ /* 0x000fea0003800000 */
.L_x_2468:
        /* <DEDUP_REMOVED lines=8> */
.L_x_2470:
        /* <DEDUP_REMOVED lines=10> */
.L_x_2472:
[----:B------:R-:W-:Y:S05]  /*c050*/  BRA `(.L_x_2473) ;  /* 0x0000000000207947 */ /* 0x000fea0003800000 */
.L_x_2471:
        /* <DEDUP_REMOVED lines=8> */
.L_x_2473:
        /* <DEDUP_REMOVED lines=10> */
.L_x_2475:
[----:B------:R-:W-:Y:S05]  /*c180*/  BRA `(.L_x_2476) ;  /* 0x0000000000207947 */ /* 0x000fea0003800000 */
.L_x_2474:
        /* <DEDUP_REMOVED lines=8> */
.L_x_2476:
        /* <DEDUP_REMOVED lines=10> */
.L_x_2478:
[----:B------:R-:W-:Y:S05]  /*c2b0*/  BRA `(.L_x_2479) ;  /* 0x0000000000207947 */ /* 0x000fea0003800000 */
.L_x_2477:
        /* <DEDUP_REMOVED lines=8> */
.L_x_2479:
        /* <DEDUP_REMOVED lines=14> */
.L_x_2480:
        /* <DEDUP_REMOVED lines=12> */
.L_x_2482:
[----:B------:R-:W-:Y:S05]  /*c4e0*/  BRA `(.L_x_2483) ;  /* 0x0000000000207947 */ /* 0x000fea0003800000 */
.L_x_2481:
        /* <DEDUP_REMOVED lines=8> */
.L_x_2483:
        /* <DEDUP_REMOVED lines=12> */
.L_x_2484:
        /* <DEDUP_REMOVED lines=9> */
.L_x_2486:
[----:B------:R-:W-:Y:S05]  /*c6c0*/  BRA `(.L_x_2487) ;  /* 0x0000000000207947 */ /* 0x000fea0003800000 */
.L_x_2485:
        /* <DEDUP_REMOVED lines=8> */
.L_x_2487:
        /* <DEDUP_REMOVED lines=10> */
.L_x_2489:
[----:B------:R-:W-:Y:S05]  /*c7f0*/  BRA `(.L_x_2490) ;  /* 0x0000000000207947 */ /* 0x000fea0003800000 */
.L_x_2488:
        /* <DEDUP_REMOVED lines=8> */
.L_x_2490:
        /* <DEDUP_REMOVED lines=10> */
.L_x_2492:
[----:B------:R-:W-:Y:S05]  /*c920*/  BRA `(.L_x_2493) ;  /* 0x0000000000207947 */ /* 0x000fea0003800000 */
.L_x_2491:
        /* <DEDUP_REMOVED lines=8> */
.L_x_2493:
        /* <DEDUP_REMOVED lines=10> */
.L_x_2495:
[----:B------:R-:W-:Y:S05]  /*ca50*/  BRA `(.L_x_2496) ;  /* 0x0000000000207947 */ /* 0x000fea0003800000 */
.L_x_2494:
        /* <DEDUP_REMOVED lines=8> */
.L_x_2496:
        /* <DEDUP_REMOVED lines=10> */
.L_x_2498:
[----:B------:R-:W-:Y:S05]  /*cb80*/  BRA `(.L_x_2499) ;  /* 0x0000000000207947 */ /* 0x000fea0003800000 */
.L_x_2497:
        /* <DEDUP_REMOVED lines=8> */
.L_x_2499:
        /* <DEDUP_REMOVED lines=10> */
.L_x_2501:
[----:B------:R-:W-:Y:S05]  /*ccb0*/  BRA `(.L_x_2502) ;  /* 0x0000000000207947 */ /* 0x000fea0003800000 */
.L_x_2500:
        /* <DEDUP_REMOVED lines=8> */
.L_x_2502:
        /* <DEDUP_REMOVED lines=10> */
.L_x_2504:
[----:B------:R-:W-:Y:S05]  /*cde0*/  BRA `(.L_x_2505) ;  /* 0x0000000000207947 */ /* 0x000fea0003800000 */
.L_x_2503:
        /* <DEDUP_REMOVED lines=8> */
.L_x_2505:
        /* <DEDUP_REMOVED lines=10> */
.L_x_2507:
[----:B------:R-:W-:Y:S05]  /*cf10*/  BRA `(.L_x_2508) ;  /* 0x0000000000207947 */ /* 0x000fea0003800000 */
.L_x_2506:
        /* <DEDUP_REMOVED lines=8> */
.L_x_2508:
        /* <DEDUP_REMOVED lines=10> */
.L_x_2510:
[----:B------:R-:W-:Y:S05]  /*d040*/  BRA `(.L_x_2511) ;  /* 0x0000000000207947 */ /* 0x000fea0003800000 */
.L_x_2509:
        /* <DEDUP_REMOVED lines=8> */
.L_x_2511:
        /* <DEDUP_REMOVED lines=10> */
.L_x_2513:
[----:B------:R-:W-:Y:S05]  /*d170*/  BRA `(.L_x_2514) ;  /* 0x0000000000207947 */ /* 0x000fea0003800000 */
.L_x_2512:
        /* <DEDUP_REMOVED lines=8> */
.L_x_2514:
        /* <DEDUP_REMOVED lines=10> */
.L_x_2516:
[----:B------:R-:W-:Y:S05]  /*d2a0*/  BRA `(.L_x_2517) ;  /* 0x0000000000207947 */ /* 0x000fea0003800000 */
.L_x_2515:
        /* <DEDUP_REMOVED lines=8> */
.L_x_2517:
        /* <DEDUP_REMOVED lines=10> */
.L_x_2519:
[----:B------:R-:W-:Y:S05]  /*d3d0*/  BRA `(.L_x_2520) ;  /* 0x0000000000207947 */ /* 0x000fea0003800000 */
.L_x_2518:
        /* <DEDUP_REMOVED lines=8> */
.L_x_2520:
        /* <DEDUP_REMOVED lines=10> */
.L_x_2522:
[----:B------:R-:W-:Y:S05]  /*d500*/  BRA `(.L_x_2523) ;  /* 0x0000000000207947 */ /* 0x000fea0003800000 */
.L_x_2521:
        /* <DEDUP_REMOVED lines=8> */
.L_x_2523:
        /* <DEDUP_REMOVED lines=10> */
.L_x_2525:
[----:B------:R-:W-:Y:S05]  /*d630*/  BRA `(.L_x_2526) ;  /* 0x0000000000207947 */ /* 0x000fea0003800000 */
.L_x_2524:
        /* <DEDUP_REMOVED lines=8> */
.L_x_2526:
        /* <DEDUP_REMOVED lines=10> */
.L_x_2528:
[----:B------:R-:W-:Y:S05]  /*d760*/  BRA `(.L_x_2529) ;  /* 0x0000000000207947 */ /* 0x000fea0003800000 */
.L_x_2527:
        /* <DEDUP_REMOVED lines=8> */
.L_x_2529:
        /* <DEDUP_REMOVED lines=10> */
.L_x_2531:
[----:B------:R-:W-:Y:S05]  /*d890*/  BRA `(.L_x_2532) ;  /* 0x0000000000207947 */ /* 0x000fea0003800000 */
.L_x_2530:
        /* <DEDUP_REMOVED lines=8> */
.L_x_2532:
        /* <DEDUP_REMOVED lines=10> */
.L_x_2534:
[----:B------:R-:W-:Y:S05]  /*d9c0*/  BRA `(.L_x_2535) ;  /* 0x0000000000207947 */ /* 0x000fea0003800000 */
.L_x_2533:
        /* <DEDUP_REMOVED lines=8> */
.L_x_2535:
        /* <DEDUP_REMOVED lines=10> */
.L_x_2537:
[----:B------:R-:W-:Y:S05]  /*daf0*/  BRA `(.L_x_2538) ;  /* 0x0000000000207947 */ /* 0x000fea0003800000 */
.L_x_2536:
        /* <DEDUP_REMOVED lines=8> */
.L_x_2538:
        /* <DEDUP_REMOVED lines=10> */
.L_x_2540:
[----:B------:R-:W-:Y:S05]  /*dc20*/  BRA `(.L_x_2541) ;  /* 0x0000000000207947 */ /* 0x000fea0003800000 */
.L_x_2539:
        /* <DEDUP_REMOVED lines=8> */
.L_x_2541:
        /* <DEDUP_REMOVED lines=10> */
.L_x_2543:
[----:B------:R-:W-:Y:S05]  /*dd50*/  BRA `(.L_x_2544) ;  /* 0x0000000000207947 */ /* 0x000fea0003800000 */
.L_x_2542:
        /* <DEDUP_REMOVED lines=8> */
.L_x_2544:
        /* <DEDUP_REMOVED lines=10> */
.L_x_2546:
[----:B------:R-:W-:Y:S05]  /*de80*/  BRA `(.L_x_2547) ;  /* 0x0000000000207947 */ /* 0x000fea0003800000 */
.L_x_2545:
        /* <DEDUP_REMOVED lines=8> */
.L_x_2547:
        /* <DEDUP_REMOVED lines=14> */
.L_x_2548:
        /* <DEDUP_REMOVED lines=9> */
.L_x_2550:
[----:B------:R-:W-:Y:S05]  /*e080*/  BRA `(.L_x_2551) ;  /* 0x0000000000207947 */ /* 0x000fea0003800000 */
.L_x_2549:
        /* <DEDUP_REMOVED lines=8> */
.L_x_2551:
        /* <DEDUP_REMOVED lines=10> */
.L_x_2553:
[----:B------:R-:W-:Y:S05]  /*e1b0*/  BRA `(.L_x_2554) ;  /* 0x0000000000207947 */ /* 0x000fea0003800000 */
.L_x_2552:
        /* <DEDUP_REMOVED lines=8> */
.L_x_2554:
        /* <DEDUP_REMOVED lines=10> */
.L_x_2556:
[----:B------:R-:W-:Y:S05]  /*e2e0*/  BRA `(.L_x_2557) ;  /* 0x0000000000207947 */ /* 0x000fea0003800000 */
.L_x_2555:
        /* <DEDUP_REMOVED lines=8> */
.L_x_2557:
        /* <DEDUP_REMOVED lines=10> */
.L_x_2559:
[----:B------:R-:W-:Y:S05]  /*e410*/  BRA `(.L_x_2560) ;  /* 0x0000000000207947 */ /* 0x000fea0003800000 */
.L_x_2558:
        /* <DEDUP_REMOVED lines=8> */
.L_x_2560:
        /* <DEDUP_REMOVED lines=10> */
.L_x_2562:
[----:B------:R-:W-:Y:S05]  /*e540*/  BRA `(.L_x_2563) ;  /* 0x0000000000207947 */ /* 0x000fea0003800000 */
.L_x_2561:
        /* <DEDUP_REMOVED lines=8> */
.L_x_2563:
        /* <DEDUP_REMOVED lines=10> */
.L_x_2565:
[----:B------:R-:W-:Y:S05]  /*e670*/  BRA `(.L_x_2566) ;  /* 0x0000000000207947 */ /* 0x000fea0003800000 */
.L_x_2564:
        /* <DEDUP_REMOVED lines=8> */
.L_x_2566:
        /* <DEDUP_REMOVED lines=10> */
.L_x_2568:
[----:B------:R-:W-:Y:S05]  /*e7a0*/  BRA `(.L_x_2569) ;  /* 0x0000000000207947 */ /* 0x000fea0003800000 */
.L_x_2567:
        /* <DEDUP_REMOVED lines=8> */
.L_x_2569:
        /* <DEDUP_REMOVED lines=10> */
.L_x_2571:
[----:B------:R-:W-:Y:S05]  /*e8d0*/  BRA `(.L_x_2572) ;  /* 0x0000000000207947 */ /* 0x000fea0003800000 */
.L_x_2570:
        /* <DEDUP_REMOVED lines=8> */
.L_x_2572:
        /* <DEDUP_REMOVED lines=10> */
.L_x_2574:
[----:B------:R-:W-:Y:S05]  /*ea00*/  BRA `(.L_x_2575) ;  /* 0x0000000000207947 */ /* 0x000fea0003800000 */
.L_x_2573:
        /* <DEDUP_REMOVED lines=8> */
.L_x_2575:
        /* <DEDUP_REMOVED lines=10> */
.L_x_2577:
[----:B------:R-:W-:Y:S05]  /*eb30*/  BRA `(.L_x_2578) ;  /* 0x0000000000207947 */ /* 0x000fea0003800000 */
.L_x_2576:
        /* <DEDUP_REMOVED lines=8> */
.L_x_2578:
        /* <DEDUP_REMOVED lines=10> */
.L_x_2580:
[----:B------:R-:W-:Y:S05]  /*ec60*/  BRA `(.L_x_2581) ;  /* 0x0000000000207947 */ /* 0x000fea0003800000 */
.L_x_2579:
        /* <DEDUP_REMOVED lines=8> */
.L_x_2581:
        /* <DEDUP_REMOVED lines=10> */
.L_x_2583:
[----:B------:R-:W-:Y:S05]  /*ed90*/  BRA `(.L_x_2584) ;  /* 0x0000000000207947 */ /* 0x000fea0003800000 */
.L_x_2582:
        /* <DEDUP_REMOVED lines=8> */
.L_x_2584:
        /* <DEDUP_REMOVED lines=10> */
.L_x_2586:
[----:B------:R-:W-:Y:S05]  /*eec0*/  BRA `(.L_x_2587) ;  /* 0x0000000000207947 */ /* 0x000fea0003800000 */
.L_x_2585:
        /* <DEDUP_REMOVED lines=8> */
.L_x_2587:
        /* <DEDUP_REMOVED lines=10> */
.L_x_2589:
[----:B------:R-:W-:Y:S05]  /*eff0*/  BRA `(.L_x_2590) ;  /* 0x0000000000207947 */ /* 0x000fea0003800000 */
.L_x_2588:
        /* <DEDUP_REMOVED lines=8> */
.L_x_2590:
        /* <DEDUP_REMOVED lines=10> */
.L_x_2592:
[----:B------:R-:W-:Y:S05]  /*f120*/  BRA `(.L_x_2593) ;  /* 0x0000000000207947 */ /* 0x000fea0003800000 */
.L_x_2591:
        /* <DEDUP_REMOVED lines=8> */
.L_x_2593:
        /* <DEDUP_REMOVED lines=10> */
.L_x_2595:
[----:B------:R-:W-:Y:S05]  /*f250*/  BRA `(.L_x_2596) ;  /* 0x0000000000207947 */ /* 0x000fea0003800000 */
.L_x_2594:
        /* <DEDUP_REMOVED lines=8> */
.L_x_2596:
        /* <DEDUP_REMOVED lines=10> */
.L_x_2598:
[----:B------:R-:W-:Y:S05]  /*f380*/  BRA `(.L_x_2599) ;  /* 0x0000000000207947 */ /* 0x000fea0003800000 */
.L_x_2597:
        /* <DEDUP_REMOVED lines=8> */
.L_x_2599:
        /* <DEDUP_REMOVED lines=10> */
.L_x_2601:
[----:B------:R-:W-:Y:S05]  /*f4b0*/  BRA `(.L_x_2602) ;  /* 0x0000000000207947 */ /* 0x000fea0003800000 */
.L_x_2600:
        /* <DEDUP_REMOVED lines=8> */
.L_x_2602:
        /* <DEDUP_REMOVED lines=10> */
.L_x_2604:
[----:B------:R-:W-:Y:S05]  /*f5e0*/  BRA `(.L_x_2605) ;  /* 0x0000000000207947 */ /* 0x000fea0003800000 */
.L_x_2603:
        /* <DEDUP_REMOVED lines=8> */
.L_x_2605:
        /* <DEDUP_REMOVED lines=10> */
.L_x_2607:
[----:B------:R-:W-:Y:S05]  /*f710*/  BRA `(.L_x_2608) ;  /* 0x0000000000207947 */ /* 0x000fea0003800000 */
.L_x_2606:
        /* <DEDUP_REMOVED lines=8> */
.L_x_2608:
        /* <DEDUP_REMOVED lines=14> */
.L_x_2609:
        /* <DEDUP_REMOVED lines=11> */
.L_x_2611:
[----:B------:R-:W-:Y:S05]  /*f930*/  BRA `(.L_x_2612) ;  /* 0x0000000000207947 */ /* 0x000fea0003800000 */
.L_x_2610:
        /* <DEDUP_REMOVED lines=8> */
.L_x_2612:
        /* <DEDUP_REMOVED lines=12> */
.L_x_2613:
        /* <DEDUP_REMOVED lines=18> */
.L_x_2614:
        /* <DEDUP_REMOVED lines=12> */
.L_x_2615:
        /* <DEDUP_REMOVED lines=14> */
.L_x_2616:
        /* <DEDUP_REMOVED lines=10> */
.L_x_2618:
[----:B------:R-:W-:Y:S05]  /*fde0*/  BRA `(.L_x_2619) ;  /* 0x0000000000207947 */ /* 0x000fea0003800000 */
.L_x_2617:
        /* <DEDUP_REMOVED lines=8> */
.L_x_2619:
        /* <DEDUP_REMOVED lines=13> */
.L_x_2620:
        /* <DEDUP_REMOVED lines=9> */
.L_x_2622:
[----:B------:R-:W-:Y:S05]  /*ffd0*/  BRA `(.L_x_2623) ;  /* 0x0000000000207947 */ /* 0x000fea0003800000 */
.L_x_2621:
        /* <DEDUP_REMOVED lines=8> */
.L_x_2623:
        /* <DEDUP_REMOVED lines=10> */
.L_x_2625:
[----:B------:R-:W-:Y:S05]  /*10100*/  BRA `(.L_x_2626) ;  /* 0x0000000000207947 */ /* 0x000fea0003800000 */
.L_x_2624:
        /* <DEDUP_REMOVED lines=8> */
.L_x_2626:
        /* <DEDUP_REMOVED lines=10> */
.L_x_2628:
[----:B------:R-:W-:Y:S05]  /*10230*/  BRA `(.L_x_2629) ;  /* 0x0000000000207947 */ /* 0x000fea0003800000 */
.L_x_2627:
        /* <DEDUP_REMOVED lines=8> */
.L_x_2629:
        /* <DEDUP_REMOVED lines=10> */
.L_x_2631:
[----:B------:R-:W-:Y:S05]  /*10360*/  BRA `(.L_x_2632) ;  /* 0x0000000000207947 */ /* 0x000fea0003800000 */
.L_x_2630:
        /* <DEDUP_REMOVED lines=8> */
.L_x_2632:
        /* <DEDUP_REMOVED lines=10> */
.L_x_2634:
[----:B------:R-:W-:Y:S05]  /*10490*/  BRA `(.L_x_2635) ;  /* 0x0000000000207947 */ /* 0x000fea0003800000 */
.L_x_2633:
        /* <DEDUP_REMOVED lines=8> */
.L_x_2635:
        /* <DEDUP_REMOVED lines=10> */
.L_x_2637:
[----:B------:R-:W-:Y:S05]  /*105c0*/  BRA `(.L_x_2638) ;  /* 0x0000000000207947 */ /* 0x000fea0003800000 */
.L_x_2636:
        /* <DEDUP_REMOVED lines=8> */
.L_x_2638:
        /* <DEDUP_REMOVED lines=10> */
.L_x_2640:
[----:B------:R-:W-:Y:S05]  /*106f0*/  BRA `(.L_x_2641) ;  /* 0x0000000000207947 */ /* 0x000fea0003800000 */
.L_x_2639:
        /* <DEDUP_REMOVED lines=8> */
.L_x_2641:
        /* <DEDUP_REMOVED lines=10> */
.L_x_2643:
[----:B------:R-:W-:Y:S05]  /*10820*/  BRA `(.L_x_2644) ;  /* 0x0000000000207947 */ /* 0x000fea0003800000 */
.L_x_2642:
        /* <DEDUP_REMOVED lines=8> */
.L_x_2644:
        /* <DEDUP_REMOVED lines=10> */
.L_x_2646:
[----:B------:R-:W-:Y:S05]  /*10950*/  BRA `(.L_x_2647) ;  /* 0x0000000000207947 */ /* 0x000fea0003800000 */
.L_x_2645:
        /* <DEDUP_REMOVED lines=8> */
.L_x_2647:
        /* <DEDUP_REMOVED lines=10> */
.L_x_2649:
[----:B------:R-:W-:Y:S05]  /*10a80*/  BRA `(.L_x_2650) ;  /* 0x0000000000207947 */ /* 0x000fea0003800000 */
.L_x_2648:
        /* <DEDUP_REMOVED lines=8> */
.L_x_2650:
        /* <DEDUP_REMOVED lines=10> */
.L_x_2652:
[----:B------:R-:W-:Y:S05]  /*10bb0*/  BRA `(.L_x_2653) ;  /* 0x0000000000207947 */ /* 0x000fea0003800000 */
.L_x_2651:
        /* <DEDUP_REMOVED lines=8> */
.L_x_2653:
        /* <DEDUP_REMOVED lines=10> */
.L_x_2655:
[----:B------:R-:W-:Y:S05]  /*10ce0*/  BRA `(.L_x_2656) ;  /* 0x0000000000207947 */ /* 0x000fea0003800000 */
.L_x_2654:
        /* <DEDUP_REMOVED lines=8> */
.L_x_2656:
        /* <DEDUP_REMOVED lines=10> */
.L_x_2658:
[----:B------:R-:W-:Y:S05]  /*10e10*/  BRA `(.L_x_2659) ;  /* 0x0000000000207947 */ /* 0x000fea0003800000 */
.L_x_2657:
        /* <DEDUP_REMOVED lines=8> */
.L_x_2659:
        /* <DEDUP_REMOVED lines=10> */
.L_x_2661:
[----:B------:R-:W-:Y:S05]  /*10f40*/  BRA `(.L_x_2662) ;  /* 0x0000000000207947 */ /* 0x000fea0003800000 */
.L_x_2660:
        /* <DEDUP_REMOVED lines=8> */
.L_x_2662:
        /* <DEDUP_REMOVED lines=10> */
.L_x_2664:
[----:B------:R-:W-:Y:S05]  /*11070*/  BRA `(.L_x_2665) ;  /* 0x0000000000207947 */ /* 0x000fea0003800000 */
.L_x_2663:
        /* <DEDUP_REMOVED lines=8> */
.L_x_2665:
        /* <DEDUP_REMOVED lines=10> */
.L_x_2667:
[----:B------:R-:W-:Y:S05]  /*111a0*/  BRA `(.L_x_2668) ;  /* 0x0000000000207947 */ /* 0x000fea0003800000 */
.L_x_2666:
        /* <DEDUP_REMOVED lines=8> */
.L_x_2668:
        /* <DEDUP_REMOVED lines=10> */
.L_x_2670:
[----:B------:R-:W-:Y:S05]  /*112d0*/  BRA `(.L_x_2671) ;  /* 0x0000000000207947 */ /* 0x000fea0003800000 */
.L_x_2669:
        /* <DEDUP_REMOVED lines=8> */
.L_x_2671:
        /* <DEDUP_REMOVED lines=10> */
.L_x_2673:
[----:B------:R-:W-:Y:S05]  /*11400*/  BRA `(.L_x_2674) ;  /* 0x0000000000207947 */ /* 0x000fea0003800000 */
.L_x_2672:
        /* <DEDUP_REMOVED lines=8> */
.L_x_2674:
        /* <DEDUP_REMOVED lines=10> */
.L_x_2676:
[----:B------:R-:W-:Y:S05]  /*11530*/  BRA `(.L_x_2677) ;  /* 0x0000000000207947 */ /* 0x000fea0003800000 */
.L_x_2675:
        /* <DEDUP_REMOVED lines=8> */
.L_x_2677:
        /* <DEDUP_REMOVED lines=10> */
.L_x_2679:
[----:B------:R-:W-:Y:S05]  /*11660*/  BRA `(.L_x_2680) ;  /* 0x0000000000207947 */ /* 0x000fea0003800000 */
.L_x_2678:
        /* <DEDUP_REMOVED lines=8> */
.L_x_2680:
        /* <DEDUP_REMOVED lines=14> */
.L_x_2681:
        /* <DEDUP_REMOVED lines=12> */
.L_x_2683:
[----:B------:R-:W-:Y:S05]  /*11890*/  BRA `(.L_x_2684) ;  /* 0x0000000000207947 */ /* 0x000fea0003800000 */
.L_x_2682:
        /* <DEDUP_REMOVED lines=8> */
.L_x_2684:
        /* <DEDUP_REMOVED lines=12> */
.L_x_2685:
        /* <DEDUP_REMOVED lines=9> */
.L_x_2687:
[----:B------:R-:W-:Y:S05]  /*11a70*/  BRA `(.L_x_2688) ;  /* 0x0000000000207947 */ /* 0x000fea0003800000 */
.L_x_2686:
        /* <DEDUP_REMOVED lines=8> */
.L_x_2688:
        /* <DEDUP_REMOVED lines=10> */
.L_x_2690:
[----:B------:R-:W-:Y:S05]  /*11ba0*/  BRA `(.L_x_2691) ;  /* 0x0000000000207947 */ /* 0x000fea0003800000 */
.L_x_2689:
        /* <DEDUP_REMOVED lines=8> */
.L_x_2691:
        /* <DEDUP_REMOVED lines=10> */
.L_x_2693:
[----:B------:R-:W-:Y:S05]  /*11cd0*/  BRA `(.L_x_2694) ;  /* 0x0000000000207947 */ /* 0x000fea0003800000 */
.L_x_2692:
        /* <DEDUP_REMOVED lines=8> */
.L_x_2694:
        /* <DEDUP_REMOVED lines=10> */
.L_x_2696:
[----:B------:R-:W-:Y:S05]  /*11e00*/  BRA `(.L_x_2697) ;  /* 0x0000000000207947 */ /* 0x000fea0003800000 */
.L_x_2695:
        /* <DEDUP_REMOVED lines=8> */
.L_x_2697:
        /* <DEDUP_REMOVED lines=10> */
.L_x_2699:
[----:B------:R-:W-:Y:S05]  /*11f30*/  BRA `(.L_x_2700) ;  /* 0x0000000000207947 */ /* 0x000fea0003800000 */
.L_x_2698:
        /* <DEDUP_REMOVED lines=8> */
.L_x_2700:
        /* <DEDUP_REMOVED lines=10> */
.L_x_2702:
[----:B------:R-:W-:Y:S05]  /*12060*/  BRA `(.L_x_2703) ;  /* 0x0000000000207947 */ /* 0x000fea0003800000 */
.L_x_2701:
        /* <DEDUP_REMOVED lines=8> */
.L_x_2703:
        /* <DEDUP_REMOVED lines=10> */
.L_x_2705:
[----:B------:R-:W-:Y:S05]  /*12190*/  BRA `(.L_x_2706) ;  /* 0x0000000000207947 */ /* 0x000fea0003800000 */
.L_x_2704:
        /* <DEDUP_REMOVED lines=8> */
.L_x_2706:
        /* <DEDUP_REMOVED lines=10> */
.L_x_2708:
[----:B------:R-:W-:Y:S05]  /*122c0*/  BRA `(.L_x_2709) ;  /* 0x0000000000207947 */ /* 0x000fea0003800000 */
.L_x_2707:
        /* <DEDUP_REMOVED lines=8> */
.L_x_2709:
        /* <DEDUP_REMOVED lines=10> */
.L_x_2711:
[----:B------:R-:W-:Y:S05]  /*123f0*/  BRA `(.L_x_2712) ;  /* 0x0000000000207947 */ /* 0x000fea0003800000 */
.L_x_2710:
        /* <DEDUP_REMOVED lines=8> */
.L_x_2712:
        /* <DEDUP_REMOVED lines=10> */
.L_x_2714:
[----:B------:R-:W-:Y:S05]  /*12520*/  BRA `(.L_x_2715) ;  /* 0x0000000000207947 */ /* 0x000fea0003800000 */
.L_x_2713:
        /* <DEDUP_REMOVED lines=8> */
.L_x_2715:
        /* <DEDUP_REMOVED lines=10> */
.L_x_2717:
[----:B------:R-:W-:Y:S05]  /*12650*/  BRA `(.L_x_2718) ;  /* 0x0000000000207947 */ /* 0x000fea0003800000 */
.L_x_2716:
        /* <DEDUP_REMOVED lines=8> */
.L_x_2718:
        /* <DEDUP_REMOVED lines=10> */
.L_x_2720:
[----:B------:R-:W-:Y:S05]  /*12780*/  BRA `(.L_x_2721) ;  /* 0x0000000000207947 */ /* 0x000fea0003800000 */
.L_x_2719:
        /* <DEDUP_REMOVED lines=8> */
.L_x_2721:
        /* <DEDUP_REMOVED lines=10> */
.L_x_2723:
[----:B------:R-:W-:Y:S05]  /*128b0*/  BRA `(.L_x_2724) ;  /* 0x0000000000207947 */ /* 0x000fea0003800000 */
.L_x_2722:
        /* <DEDUP_REMOVED lines=8> */
.L_x_2724:
        /* <DEDUP_REMOVED lines=10> */
.L_x_2726:
[----:B------:R-:W-:Y:S05]  /*129e0*/  BRA `(.L_x_2727) ;  /* 0x0000000000207947 */ /* 0x000fea0003800000 */
.L_x_2725:
        /* <DEDUP_REMOVED lines=8> */
.L_x_2727:
        /* <DEDUP_REMOVED lines=10> */
.L_x_2729:
[----:B------:R-:W-:Y:S05]  /*12b10*/  BRA `(.L_x_2730) ;  /* 0x0000000000207947 */ /* 0x000fea0003800000 */
.L_x_2728:
        /* <DEDUP_REMOVED lines=8> */
.L_x_2730:
        /* <DEDUP_REMOVED lines=10> */
.L_x_2732:
[----:B------:R-:W-:Y:S05]  /*12c40*/  BRA `(.L_x_2733) ;  /* 0x0000000000207947 */ /* 0x000fea0003800000 */
.L_x_2731:
        /* <DEDUP_REMOVED lines=8> */
.L_x_2733:
        /* <DEDUP_REMOVED lines=10> */
.L_x_2735:
[----:B------:R-:W-:Y:S05]  /*12d70*/  BRA `(.L_x_2736) ;  /* 0x0000000000207947 */ /* 0x000fea0003800000 */
.L_x_2734:
        /* <DEDUP_REMOVED lines=8> */
.L_x_2736:
        /* <DEDUP_REMOVED lines=10> */
.L_x_2738:
[----:B------:R-:W-:Y:S05]  /*12ea0*/  BRA `(.L_x_2739) ;  /* 0x0000000000207947 */ /* 0x000fea0003800000 */
.L_x_2737:
        /* <DEDUP_REMOVED lines=8> */
.L_x_2739:
        /* <DEDUP_REMOVED lines=10> */
.L_x_2741:
[----:B------:R-:W-:Y:S05]  /*12fd0*/  BRA `(.L_x_2742) ;  /* 0x0000000000207947 */ /* 0x000fea0003800000 */
.L_x_2740:
        /* <DEDUP_REMOVED lines=8> */
.L_x_2742:
        /* <DEDUP_REMOVED lines=10> */
.L_x_2744:
[----:B------:R-:W-:Y:S05]  /*13100*/  BRA `(.L_x_2745) ;  /* 0x0000000000207947 */ /* 0x000fea0003800000 */
.L_x_2743:
        /* <DEDUP_REMOVED lines=8> */
.L_x_2745:
        /* <DEDUP_REMOVED lines=10> */
.L_x_2747:
[----:B------:R-:W-:Y:S05]  /*13230*/  BRA `(.L_x_2748) ;  /* 0x0000000000207947 */ /* 0x000fea0003800000 */
.L_x_2746:
        /* <DEDUP_REMOVED lines=8> */
.L_x_2748:
        /* <DEDUP_REMOVED lines=14> */
.L_x_2749:
        /* <DEDUP_REMOVED lines=9> */
.L_x_2751:
[----:B------:R-:W-:Y:S05]  /*13430*/  BRA `(.L_x_2752) ;  /* 0x0000000000207947 */ /* 0x000fea0003800000 */
.L_x_2750:
        /* <DEDUP_REMOVED lines=8> */
.L_x_2752:
        /* <DEDUP_REMOVED lines=10> */
.L_x_2754:
[----:B------:R-:W-:Y:S05]  /*13560*/  BRA `(.L_x_2755) ;  /* 0x0000000000207947 */ /* 0x000fea0003800000 */
.L_x_2753:
        /* <DEDUP_REMOVED lines=8> */
.L_x_2755:
        /* <DEDUP_REMOVED lines=10> */
.L_x_2757:
[----:B------:R-:W-:Y:S05]  /*13690*/  BRA `(.L_x_2758) ;  /* 0x0000000000207947 */ /* 0x000fea0003800000 */
.L_x_2756:
        /* <DEDUP_REMOVED lines=8> */
.L_x_2758:
        /* <DEDUP_REMOVED lines=10> */
.L_x_2760:
[----:B------:R-:W-:Y:S05]  /*137c0*/  BRA `(.L_x_2761) ;  /* 0x0000000000207947 */ /* 0x000fea0003800000 */
.L_x_2759:
        /* <DEDUP_REMOVED lines=8> */
.L_x_2761:
        /* <DEDUP_REMOVED lines=10> */
.L_x_2763:
[----:B------:R-:W-:Y:S05]  /*138f0*/  BRA `(.L_x_2764) ;  /* 0x0000000000207947 */ /* 0x000fea0003800000 */
.L_x_2762:
        /* <DEDUP_REMOVED lines=8> */
.L_x_2764:
        /* <DEDUP_REMOVED lines=10> */
.L_x_2766:
[----:B------:R-:W-:Y:S05]  /*13a20*/  BRA `(.L_x_2767) ;  /* 0x0000000000207947 */ /* 0x000fea0003800000 */
.L_x_2765:
        /* <DEDUP_REMOVED lines=8> */
.L_x_2767:
        /* <DEDUP_REMOVED lines=10> */
.L_x_2769:
[----:B------:R-:W-:Y:S05]  /*13b50*/  BRA `(.L_x_2770) ;  /* 0x0000000000207947 */ /* 0x000fea0003800000 */
.L_x_2768:
        /* <DEDUP_REMOVED lines=8> */
.L_x_2770:
        /* <DEDUP_REMOVED lines=10> */
.L_x_2772:
[----:B------:R-:W-:Y:S05]  /*13c80*/  BRA `(.L_x_2773) ;  /* 0x0000000000207947 */ /* 0x000fea0003800000 */
.L_x_2771:
        /* <DEDUP_REMOVED lines=8> */
.L_x_2773:
        /* <DEDUP_REMOVED lines=10> */
.L_x_2775:
[----:B------:R-:W-:Y:S05]  /*13db0*/  BRA `(.L_x_2776) ;  /* 0x0000000000207947 */ /* 0x000fea0003800000 */
.L_x_2774:
        /* <DEDUP_REMOVED lines=8> */
.L_x_2776:
        /* <DEDUP_REMOVED lines=10> */
.L_x_2778:
[----:B------:R-:W-:Y:S05]  /*13ee0*/  BRA `(.L_x_2779) ;  /* 0x0000000000207947 */ /* 0x000fea0003800000 */
.L_x_2777:
        /* <DEDUP_REMOVED lines=8> */
.L_x_2779:
        /* <DEDUP_REMOVED lines=10> */
.L_x_2781:
[----:B------:R-:W-:Y:S05]  /*14010*/  BRA `(.L_x_2782) ;  /* 0x0000000000207947 */ /* 0x000fea0003800000 */
.L_x_2780:
        /* <DEDUP_REMOVED lines=8> */
.L_x_2782:
        /* <DEDUP_REMOVED lines=10> */
.L_x_2784:
[----:B------:R-:W-:Y:S05]  /*14140*/  BRA `(.L_x_2785) ;  /* 0x0000000000207947 */ /* 0x000fea0003800000 */
.L_x_2783:
        /* <DEDUP_REMOVED lines=8> */
.L_x_2785:
        /* <DEDUP_REMOVED lines=10> */
.L_x_2787:
[----:B------:R-:W-:Y:S05]  /*14270*/  BRA `(.L_x_2788) ;  /* 0x0000000000207947 */ /* 0x000fea0003800000 */
.L_x_2786:
        /* <DEDUP_REMOVED lines=8> */
.L_x_2788:
        /* <DEDUP_REMOVED lines=10> */
.L_x_2790:
[----:B------:R-:W-:Y:S05]  /*143a0*/  BRA `(.L_x_2791) ;  /* 0x0000000000207947 */ /* 0x000fea0003800000 */
.L_x_2789:
        /* <DEDUP_REMOVED lines=8> */
.L_x_2791:
        /* <DEDUP_REMOVED lines=10> */
.L_x_2793:
[----:B------:R-:W-:Y:S05]  /*144d0*/  BRA `(.L_x_2794) ;  /* 0x0000000000207947 */ /* 0x000fea0003800000 */
.L_x_2792:
        /* <DEDUP_REMOVED lines=8> */
.L_x_2794:
        /* <DEDUP_REMOVED lines=10> */
.L_x_2796:
[----:B------:R-:W-:Y:S05]  /*14600*/  BRA `(.L_x_2797) ;  /* 0x0000000000207947 */ /* 0x000fea0003800000 */
.L_x_2795:
        /* <DEDUP_REMOVED lines=8> */
.L_x_2797:
        /* <DEDUP_REMOVED lines=10> */
.L_x_2799:
[----:B------:R-:W-:Y:S05]  /*14730*/  BRA `(.L_x_2800) ;  /* 0x0000000000207947 */ /* 0x000fea0003800000 */
.L_x_2798:
        /* <DEDUP_REMOVED lines=8> */
.L_x_2800:
        /* <DEDUP_REMOVED lines=10> */
.L_x_2802:
[----:B------:R-:W-:Y:S05]  /*14860*/  BRA `(.L_x_2803) ;  /* 0x0000000000207947 */ /* 0x000fea0003800000 */
.L_x_2801:
        /* <DEDUP_REMOVED lines=8> */
.L_x_2803:
        /* <DEDUP_REMOVED lines=10> */
.L_x_2805:
[----:B------:R-:W-:Y:S05]  /*14990*/  BRA `(.L_x_2806) ;  /* 0x0000000000207947 */ /* 0x000fea0003800000 */
.L_x_2804:
        /* <DEDUP_REMOVED lines=8> */
.L_x_2806:
        /* <DEDUP_REMOVED lines=10> */
.L_x_2808:
[----:B------:R-:W-:Y:S05]  /*14ac0*/  BRA `(.L_x_2809) ;  /* 0x0000000000207947 */ /* 0x000fea0003800000 */
.L_x_2807:
        /* <DEDUP_REMOVED lines=8> */
.L_x_2809:
        /* <DEDUP_REMOVED lines=14> */
.L_x_2810:
        /* <DEDUP_REMOVED lines=11> */
.L_x_2812:
[----:B------:R-:W-:Y:S05]  /*14ce0*/  BRA `(.L_x_2813) ;  /* 0x0000000000207947 */ /* 0x000fea0003800000 */
.L_x_2811:
        /* <DEDUP_REMOVED lines=8> */
.L_x_2813:
        /* <DEDUP_REMOVED lines=12> */
.L_x_2814:
        /* <DEDUP_REMOVED lines=18> */
.L_x_2815:
        /* <DEDUP_REMOVED lines=12> */
.L_x_2816:
[----:B------:R-:W0:Y:S01]  /*15010*/  S2R R5, SR_CgaCtaId ;  /* 0x0000000000057919 */ /* 0x000e220000008800 */
[----:B------:R-:W-:Y:S01]  /*15020*/  MOV R22, 0x400 ;  /* 0x0000040000167802 */ /* 0x000fe20000000f00 */
[----:B------:R-:W-:Y:S01]  /*15030*/  IMAD.MOV.U32 R3, RZ, RZ, 0x2 ;  /* 0x00000002ff037424 */ /* 0x000fe200078e00ff */
[----:B------:R1:W2:Y:S01]  /*15040*/  LDC.64 R8, c[0x4][R25] ;  /* 0x0100000019087b82 */ /* 0x0002a20000000a00 */
[----:B------:R-:W3:Y:S01]  /*15050*/  LDCU.64 UR4, c[0x4][0x8] ;  /* 0x01000100ff0477ac */ /* 0x000ee20008000a00 */
[----:B------:R-:W-:Y:S01]  /*15060*/  CS2R R6, SRZ ;  /* 0x0000000000067805 */ /* 0x000fe2000001ff00 */
[----:B------:R1:W-:Y:S01]  /*15070*/  SYNCS.ARRIVE.TRANS64.ART0 RZ, [R24+URZ], R3 ;  /* 0x0000000318ff79a7 */ /* 0x0003e200085000ff */
[----:B---3--:R-:W-:Y:S01]  /*15080*/  IMAD.U32 R4, RZ, RZ, UR4 ;  /* 0x00000004ff047e24 */ /* 0x008fe2000f8e00ff */
[----:B------:R1:W3:Y:S01]  /*15090*/  SYNCS.CCTL.IV [R24+URZ] ;  /* 0x00000000180079b1 */ /* 0x0002e200080000ff */
[----:B0-----:R-:W-:Y:S01]  /*150a0*/  LEA R22, R5, R22, 0x18 ;  /* 0x0000001605167211 */ /* 0x001fe200078ec0ff */
[----:B------:R-:W-:-:S04]  /*150b0*/  IMAD.U32 R5, RZ, RZ, UR5 ;  /* 0x00000005ff057e24 */ /* 0x000fc8000f8e00ff */
[----:B---3--:R1:W0:Y:S03]  /*150c0*/  LDS.64 R16, [R22] ;  /* 0x0000000016107984 */ /* 0x0082260000000a00 */
[----:B------:R-:W-:-:S07]  /*150d0*/  LEPC R20, `(.L_x_2817) ;  /* 0x000000001014794e */ /* 0x000fce0000000000 */
[----:B012---:R-:W-:Y:S05]  /*150e0*/  CALL.ABS.NOINC R8 ;  /* 0x0000000008007343 */ /* 0x007fea0003c00000 */
.L_x_2817:
        /* <DEDUP_REMOVED lines=10> */
.L_x_2819:
[----:B------:R-:W-:Y:S05]  /*15190*/  BRA `(.L_x_2820) ;  /* 0x0000000000207947 */ /* 0x000fea0003800000 */
.L_x_2818:
        /* <DEDUP_REMOVED lines=8> */
.L_x_2820:
        /* <DEDUP_REMOVED lines=13> */
.L_x_2821:
        /* <DEDUP_REMOVED lines=9> */
.L_x_2823:
[----:B------:R-:W-:Y:S05]  /*15380*/  BRA `(.L_x_2824) ;  /* 0x0000000000207947 */ /* 0x000fea0003800000 */
.L_x_2822:
        /* <DEDUP_REMOVED lines=8> */
.L_x_2824:
        /* <DEDUP_REMOVED lines=10> */
.L_x_2826:
[----:B------:R-:W-:Y:S05]  /*154b0*/  BRA `(.L_x_2827) ;  /* 0x0000000000207947 */ /* 0x000fea0003800000 */
.L_x_2825:
        /* <DEDUP_REMOVED lines=8> */
.L_x_2827:
        /* <DEDUP_REMOVED lines=10> */
.L_x_2829:
[----:B------:R-:W-:Y:S05]  /*155e0*/  BRA `(.L_x_2830) ;  /* 0x0000000000207947 */ /* 0x000fea0003800000 */
.L_x_2828:
        /* <DEDUP_REMOVED lines=8> */
.L_x_2830:
        /* <DEDUP_REMOVED lines=10> */
.L_x_2832:
[----:B------:R-:W-:Y:S05]  /*15710*/  BRA `(.L_x_2833) ;  /* 0x0000000000207947 */ /* 0x000fea0003800000 */
.L_x_2831:
        /* <DEDUP_REMOVED lines=8> */
.L_x_2833:
        /* <DEDUP_REMOVED lines=10> */
.L_x_2835:
[----:B------:R-:W-:Y:S05]  /*15840*/  BRA `(.L_x_2836) ;  /* 0x0000000000207947 */ /* 0x000fea0003800000 */
.L_x_2834:
        /* <DEDUP_REMOVED lines=8> */
.L_x_2836:
        /* <DEDUP_REMOVED lines=10> */
.L_x_2838:
[----:B------:R-:W-:Y:S05]  /*15970*/  BRA `(.L_x_2839) ;  /* 0x0000000000207947 */ /* 0x000fea0003800000 */
.L_x_2837:
        /* <DEDUP_REMOVED lines=8> */
.L_x_2839:
        /* <DEDUP_REMOVED lines=10> */
.L_x_2841:
[----:B------:R-:W-:Y:S05]  /*15aa0*/  BRA `(.L_x_2842) ;  /* 0x0000000000207947 */ /* 0x000fea0003800000 */
.L_x_2840:
        /* <DEDUP_REMOVED lines=8> */
.L_x_2842:
        /* <DEDUP_REMOVED lines=10> */
.L_x_2844:
[----:B------:R-:W-:Y:S05]  /*15bd0*/  BRA `(.L_x_2845) ;  /* 0x0000000000207947 */ /* 0x000fea0003800000 */
.L_x_2843:
        /* <DEDUP_REMOVED lines=8> */
.L_x_2845:
        /* <DEDUP_REMOVED lines=10> */
.L_x_2847:
[----:B------:R-:W-:Y:S05]  /*15d00*/  BRA `(.L_x_2848) ;  /* 0x0000000000207947 */ /* 0x000fea0003800000 */
.L_x_2846:
        /* <DEDUP_REMOVED lines=8> */
.L_x_2848:
        /* <DEDUP_REMOVED lines=10> */
.L_x_2850:
[----:B------:R-:W-:Y:S05]  /*15e30*/  BRA `(.L_x_2851) ;  /* 0x0000000000207947 */ /* 0x000fea0003800000 */
.L_x_2849:
        /* <DEDUP_REMOVED lines=8> */
.L_x_2851:
        /* <DEDUP_REMOVED lines=10> */
.L_x_2853:
[----:B------:R-:W-:Y:S05]  /*15f60*/  BRA `(.L_x_2854) ;  /* 0x0000000000207947 */ /* 0x000fea0003800000 */
.L_x_2852:
        /* <DEDUP_REMOVED lines=8> */
.L_x_2854:
        /* <DEDUP_REMOVED lines=10> */
.L_x_2856:
[----:B------:R-:W-:Y:S05]  /*16090*/  BRA `(.L_x_2857) ;  /* 0x0000000000207947 */ /* 0x000fea0003800000 */
.L_x_2855:
        /* <DEDUP_REMOVED lines=8> */
.L_x_2857:
        /* <DEDUP_REMOVED lines=10> */
.L_x_2859:
[----:B------:R-:W-:Y:S05]  /*161c0*/  BRA `(.L_x_2860) ;  /* 0x0000000000207947 */ /* 0x000fea0003800000 */
.L_x_2858:
        /* <DEDUP_REMOVED lines=8> */
.L_x_2860:
        /* <DEDUP_REMOVED lines=10> */
.L_x_2862:
[----:B------:R-:W-:Y:S05]  /*162f0*/  BRA `(.L_x_2863) ;  /* 0x0000000000207947 */ /* 0x000fea0003800000 */
.L_x_2861:
        /* <DEDUP_REMOVED lines=8> */
.L_x_2863:
        /* <DEDUP_REMOVED lines=10> */
.L_x_2865:
[----:B------:R-:W-:Y:S05]  /*16420*/  BRA `(.L_x_2866) ;  /* 0x0000000000207947 */ /* 0x000fea0003800000 */
.L_x_2864:
        /* <DEDUP_REMOVED lines=8> */
.L_x_2866:
        /* <DEDUP_REMOVED lines=10> */
.L_x_2868:
[----:B------:R-:W-:Y:S05]  /*16550*/  BRA `(.L_x_2869) ;  /* 0x0000000000207947 */ /* 0x000fea0003800000 */
.L_x_2867:
        /* <DEDUP_REMOVED lines=8> */
.L_x_2869:
        /* <DEDUP_REMOVED lines=10> */
.L_x_2871:
[----:B------:R-:W-:Y:S05]  /*16680*/  BRA `(.L_x_2872) ;  /* 0x0000000000207947 */ /* 0x000fea0003800000 */
.L_x_2870:
        /* <DEDUP_REMOVED lines=8> */
.L_x_2872:
        /* <DEDUP_REMOVED lines=10> */
.L_x_2874:
[----:B------:R-:W-:Y:S05]  /*167b0*/  BRA `(.L_x_2875) ;  /* 0x0000000000207947 */ /* 0x000fea0003800000 */
.L_x_2873:
        /* <DEDUP_REMOVED lines=8> */
.L_x_2875:
        /* <DEDUP_REMOVED lines=10> */
.L_x_2877:
[----:B------:R-:W-:Y:S05]  /*168e0*/  BRA `(.L_x_2878) ;  /* 0x0000000000207947 */ /* 0x000fea0003800000 */
.L_x_2876:
        /* <DEDUP_REMOVED lines=8> */
.L_x_2878:
        /* <DEDUP_REMOVED lines=10> */
.L_x_2880:
[----:B------:R-:W-:Y:S05]  /*16a10*/  BRA `(.L_x_2881) ;  /* 0x0000000000207947 */ /* 0x000fea0003800000 */
.L_x_2879:
        /* <DEDUP_REMOVED lines=8> */
.L_x_2881:
        /* <DEDUP_REMOVED lines=14> */
.L_x_2882:
        /* <DEDUP_REMOVED lines=12> */
.L_x_2884:
[----:B------:R-:W-:Y:S05]  /*16c40*/  BRA `(.L_x_2885) ;  /* 0x0000000000207947 */ /* 0x000fea0003800000 */
.L_x_2883:
        /* <DEDUP_REMOVED lines=8> */
.L_x_2885:
        /* <DEDUP_REMOVED lines=12> */
.L_x_2886:
        /* <DEDUP_REMOVED lines=9> */
.L_x_2888:
[----:B------:R-:W-:Y:S05]  /*16e20*/  BRA `(.L_x_2889) ;  /* 0x0000000000207947 */ /* 0x000fea0003800000 */
.L_x_2887:
        /* <DEDUP_REMOVED lines=8> */
.L_x_2889:
        /* <DEDUP_REMOVED lines=10> */
.L_x_2891:
[----:B------:R-:W-:Y:S05]  /*16f50*/  BRA `(.L_x_2892) ;  /* 0x0000000000207947 */ /* 0x000fea0003800000 */
.L_x_2890:
        /* <DEDUP_REMOVED lines=8> */
.L_x_2892:
        /* <DEDUP_REMOVED lines=10> */
.L_x_2894:
[----:B------:R-:W-:Y:S05]  /*17080*/  BRA `(.L_x_2895) ;  /* 0x0000000000207947 */ /* 0x000fea0003800000 */
.L_x_2893:
        /* <DEDUP_REMOVED lines=8> */
.L_x_2895:
        /* <DEDUP_REMOVED lines=10> */
.L_x_2897:
[----:B------:R-:W-:Y:S05]  /*171b0*/  BRA `(.L_x_2898) ;  /* 0x0000000000207947 */ /* 0x000fea0003800000 */
.L_x_2896:
        /* <DEDUP_REMOVED lines=8> */
.L_x_2898:
        /* <DEDUP_REMOVED lines=10> */
.L_x_2900:
[----:B------:R-:W-:Y:S05]  /*172e0*/  BRA `(.L_x_2901) ;  /* 0x0000000000207947 */ /* 0x000fea0003800000 */
.L_x_2899:
        /* <DEDUP_REMOVED lines=8> */
.L_x_2901:
        /* <DEDUP_REMOVED lines=10> */
.L_x_2903:
[----:B------:R-:W-:Y:S05]  /*17410*/  BRA `(.L_x_2904) ;  /* 0x0000000000207947 */ /* 0x000fea0003800000 */
.L_x_2902:
        /* <DEDUP_REMOVED lines=8> */
.L_x_2904:
        /* <DEDUP_REMOVED lines=10> */
.L_x_2906:
[----:B------:R-:W-:Y:S05]  /*17540*/  BRA `(.L_x_2907) ;  /* 0x0000000000207947 */ /* 0x000fea0003800000 */
.L_x_2905:
        /* <DEDUP_REMOVED lines=8> */
.L_x_2907:
        /* <DEDUP_REMOVED lines=10> */
.L_x_2909:
[----:B------:R-:W-:Y:S05]  /*17670*/  BRA `(.L_x_2910) ;  /* 0x0000000000207947 */ /* 0x000fea0003800000 */
.L_x_2908:
        /* <DEDUP_REMOVED lines=8> */
.L_x_2910:
        /* <DEDUP_REMOVED lines=10> */
.L_x_2912:
[----:B------:R-:W-:Y:S05]  /*177a0*/  BRA `(.L_x_2913) ;  /* 0x0000000000207947 */ /* 0x000fea0003800000 */
.L_x_2911:
        /* <DEDUP_REMOVED lines=8> */
.L_x_2913:
        /* <DEDUP_REMOVED lines=10> */
.L_x_2915:
[----:B------:R-:W-:Y:S05]  /*178d0*/  BRA `(.L_x_2916) ;  /* 0x0000000000207947 */ /* 0x000fea0003800000 */
.L_x_2914:
        /* <DEDUP_REMOVED lines=8> */
.L_x_2916:
        /* <DEDUP_REMOVED lines=10> */
.L_x_2918:
[----:B------:R-:W-:Y:S05]  /*17a00*/  BRA `(.L_x_2919) ;  /* 0x0000000000207947 */ /* 0x000fea0003800000 */
.L_x_2917:
        /* <DEDUP_REMOVED lines=8> */
.L_x_2919:
        /* <DEDUP_REMOVED lines=10> */
.L_x_2921:
[----:B------:R-:W-:Y:S05]  /*17b30*/  BRA `(.L_x_2922) ;  /* 0x0000000000207947 */ /* 0x000fea0003800000 */
.L_x_2920:
        /* <DEDUP_REMOVED lines=8> */
.L_x_2922:
        /* <DEDUP_REMOVED lines=10> */
.L_x_2924:
[----:B------:R-:W-:Y:S05]  /*17c60*/  BRA `(.L_x_2925) ;  /* 0x0000000000207947 */ /* 0x000fea0003800000 */
.L_x_2923:
        /* <DEDUP_REMOVED lines=8> */
.L_x_2925:
        /* <DEDUP_REMOVED lines=10> */
.L_x_2927:
[----:B------:R-:W-:Y:S05]  /*17d90*/  BRA `(.L_x_2928) ;  /* 0x0000000000207947 */ /* 0x000fea0003800000 */
.L_x_2926:
        /* <DEDUP_REMOVED lines=8> */
.L_x_2928:
        /* <DEDUP_REMOVED lines=10> */
.L_x_2930:
[----:B------:R-:W-:Y:S05]  /*17ec0*/  BRA `(.L_x_2931) ;  /* 0x0000000000207947 */ /* 0x000fea0003800000 */
.L_x_2929:
        /* <DEDUP_REMOVED lines=8> */
.L_x_2931:
        /* <DEDUP_REMOVED lines=10> */
.L_x_2933:
[----:B------:R-:W-:Y:S05]  /*17ff0*/  BRA `(.L_x_2934) ;  /* 0x0000000000207947 */ /* 0x000fea0003800000 */
.L_x_2932:
        /* <DEDUP_REMOVED lines=8> */
.L_x_2934:
        /* <DEDUP_REMOVED lines=10> */
.L_x_2936:
[----:B------:R-:W-:Y:S05]  /*18120*/  BRA `(.L_x_2937) ;  /* 0x0000000000207947 */ /* 0x000fea0003800000 */
.L_x_2935:
        /* <DEDUP_REMOVED lines=8> */
.L_x_2937:
        /* <DEDUP_REMOVED lines=10> */
.L_x_2939:
[----:B------:R-:W-:Y:S05]  /*18250*/  BRA `(.L_x_2940) ;  /* 0x0000000000207947 */ /* 0x000fea0003800000 */
.L_x_2938:
        /* <DEDUP_REMOVED lines=8> */
.L_x_2940:
        /* <DEDUP_REMOVED lines=10> */
.L_x_2942:
[----:B------:R-:W-:Y:S05]  /*18380*/  BRA `(.L_x_2943) ;  /* 0x0000000000207947 */ /* 0x000fea0003800000 */
.L_x_2941:
        /* <DEDUP_REMOVED lines=8> */
.L_x_2943:
        /* <DEDUP_REMOVED lines=10> */
.L_x_2945:
[----:B------:R-:W-:Y:S05]  /*184b0*/  BRA `(.L_x_2946) ;  /* 0x0000000000207947 */ /* 0x000fea0003800000 */
.L_x_2944:
        /* <DEDUP_REMOVED lines=8> */
.L_x_2946:
        /* <DEDUP_REMOVED lines=10> */
.L_x_2948:
[----:B------:R-:W-:Y:S05]  /*185e0*/  BRA `(.L_x_2949) ;  /* 0x0000000000207947 */ /* 0x000fea0003800000 */
.L_x_2947:
        /* <DEDUP_REMOVED lines=8> */
.L_x_2949:
        /* <DEDUP_REMOVED lines=14> */
.L_x_2950:
        /* <DEDUP_REMOVED lines=9> */
.L_x_2952:
[----:B------:R-:W-:Y:S05]  /*187e0*/  BRA `(.L_x_2953) ;  /* 0x0000000000207947 */ /* 0x000fea0003800000 */
.L_x_2951:
        /* <DEDUP_REMOVED lines=8> */
.L_x_2953:
        /* <DEDUP_REMOVED lines=10> */
.L_x_2955:
[----:B------:R-:W-:Y:S05]  /*18910*/  BRA `(.L_x_2956) ;  /* 0x0000000000207947 */ /* 0x000fea0003800000 */
.L_x_2954:
        /* <DEDUP_REMOVED lines=8> */
.L_x_2956:
        /* <DEDUP_REMOVED lines=10> */
.L_x_2958:
[----:B------:R-:W-:Y:S05]  /*18a40*/  BRA `(.L_x_2959) ;  /* 0x0000000000207947 */ /* 0x000fea0003800000 */
.L_x_2957:
        /* <DEDUP_REMOVED lines=8> */
.L_x_2959:
        /* <DEDUP_REMOVED lines=10> */
.L_x_2961:
[----:B------:R-:W-:Y:S05]  /*18b70*/  BRA `(.L_x_2962) ;  /* 0x0000000000207947 */ /* 0x000fea0003800000 */
.L_x_2960:
        /* <DEDUP_REMOVED lines=8> */
.L_x_2962:
        /* <DEDUP_REMOVED lines=10> */
.L_x_2964:
[----:B------:R-:W-:Y:S05]  /*18ca0*/  BRA `(.L_x_2965) ;  /* 0x0000000000207947 */ /* 0x000fea0003800000 */
.L_x_2963:
        /* <DEDUP_REMOVED lines=8> */
.L_x_2965:
        /* <DEDUP_REMOVED lines=10> */
.L_x_2967:
[----:B------:R-:W-:Y:S05]  /*18dd0*/  BRA `(.L_x_2968) ;  /* 0x0000000000207947 */ /* 0x000fea0003800000 */
.L_x_2966:
        /* <DEDUP_REMOVED lines=8> */
.L_x_2968:
        /* <DEDUP_REMOVED lines=10> */
.L_x_2970:
[----:B------:R-:W-:Y:S05]  /*18f00*/  BRA `(.L_x_2971) ;  /* 0x0000000000207947 */ /* 0x000fea0003800000 */
.L_x_2969:
        /* <DEDUP_REMOVED lines=8> */
.L_x_2971:
        /* <DEDUP_REMOVED lines=10> */
.L_x_2973:
[----:B------:R-:W-:Y:S05]  /*19030*/  BRA `(.L_x_2974) ;  /* 0x0000000000207947 */ /* 0x000fea0003800000 */
.L_x_2972:
        /* <DEDUP_REMOVED lines=8> */
.L_x_2974:
        /* <DEDUP_REMOVED lines=10> */
.L_x_2976:
[----:B------:R-:W-:Y:S05]  /*19160*/  BRA `(.L_x_2977) ;  /* 0x0000000000207947 */ /* 0x000fea0003800000 */
.L_x_2975:
        /* <DEDUP_REMOVED lines=8> */
.L_x_2977:
        /* <DEDUP_REMOVED lines=10> */
.L_x_2979:
[----:B------:R-:W-:Y:S05]  /*19290*/  BRA `(.L_x_2980) ;  /* 0x0000000000207947 */ /* 0x000fea0003800000 */
.L_x_2978:
        /* <DEDUP_REMOVED lines=8> */
.L_x_2980:
        /* <DEDUP_REMOVED lines=10> */
.L_x_2982:
[----:B------:R-:W-:Y:S05]  /*193c0*/  BRA `(.L_x_2983) ;  /* 0x0000000000207947 */ /* 0x000fea0003800000 */
.L_x_2981:
        /* <DEDUP_REMOVED lines=8> */
.L_x_2983:
        /* <DEDUP_REMOVED lines=10> */
.L_x_2985:
[----:B------:R-:W-:Y:S05]  /*194f0*/  BRA `(.L_x_2986) ;  /* 0x0000000000207947 */ /* 0x000fea0003800000 */
.L_x_2984:
        /* <DEDUP_REMOVED lines=8> */
.L_x_2986:
        /* <DEDUP_REMOVED lines=10> */
.L_x_2988:
[----:B------:R-:W-:Y:S05]  /*19620*/  BRA `(.L_x_2989) ;  /* 0x0000000000207947 */ /* 0x000fea0003800000 */
.L_x_2987:
        /* <DEDUP_REMOVED lines=8> */
.L_x_2989:
        /* <DEDUP_REMOVED lines=10> */
.L_x_2991:
[----:B------:R-:W-:Y:S05]  /*19750*/  BRA `(.L_x_2992) ;  /* 0x0000000000207947 */ /* 0x000fea0003800000 */
.L_x_2990:
        /* <DEDUP_REMOVED lines=8> */
.L_x_2992:
        /* <DEDUP_REMOVED lines=10> */
.L_x_2994:
[----:B------:R-:W-:Y:S05]  /*19880*/  BRA `(.L_x_2995) ;  /* 0x0000000000207947 */ /* 0x000fea0003800000 */
.L_x_2993:
        /* <DEDUP_REMOVED lines=8> */
.L_x_2995:
        /* <DEDUP_REMOVED lines=10> */
.L_x_2997:
[----:B------:R-:W-:Y:S05]  /*199b0*/  BRA `(.L_x_2998) ;  /* 0x0000000000207947 */ /* 0x000fea0003800000 */
.L_x_2996:
        /* <DEDUP_REMOVED lines=8> */
.L_x_2998:
        /* <DEDUP_REMOVED lines=10> */
.L_x_3000:
[----:B------:R-:W-:Y:S05]  /*19ae0*/  BRA `(.L_x_3001) ;  /* 0x0000000000207947 */ /* 0x000fea0003800000 */
.L_x_2999:
        /* <DEDUP_REMOVED lines=8> */
.L_x_3001:
        /* <DEDUP_REMOVED lines=10> */
.L_x_3003:
[----:B------:R-:W-:Y:S05]  /*19c10*/  BRA `(.L_x_3004) ;  /* 0x0000000000207947 */ /* 0x000fea0003800000 */
.L_x_3002:
        /* <DEDUP_REMOVED lines=8> */
.L_x_3004:
        /* <DEDUP_REMOVED lines=10> */
.L_x_3006:
[----:B------:R-:W-:Y:S05]  /*19d40*/  BRA `(.L_x_3007) ;  /* 0x0000000000207947 */ /* 0x000fea0003800000 */
.L_x_3005:
        /* <DEDUP_REMOVED lines=8> */
.L_x_3007:
        /* <DEDUP_REMOVED lines=10> */
.L_x_3009:
[----:B------:R-:W-:Y:S05]  /*19e70*/  BRA `(.L_x_3010) ;  /* 0x0000000000207947 */ /* 0x000fea0003800000 */
.L_x_3008:
        /* <DEDUP_REMOVED lines=8> */
.L_x_3010:
        /* <DEDUP_REMOVED lines=14> */
.L_x_3011:
        /* <DEDUP_REMOVED lines=11> */
.L_x_3013:
[----:B------:R-:W-:Y:S05]  /*1a090*/  BRA `(.L_x_3014) ;  /* 0x0000000000207947 */ /* 0x000fea0003800000 */
.L_x_3012:
        /* <DEDUP_REMOVED lines=8> */
.L_x_3014:
        /* <DEDUP_REMOVED lines=12> */
.L_x_3015:
        /* <DEDUP_REMOVED lines=18> */
.L_x_3016:
        /* <DEDUP_REMOVED lines=13> */
.L_x_3017:
        /* <DEDUP_REMOVED lines=14> */
.L_x_3018:
        /* <DEDUP_REMOVED lines=11> */
.L_x_3020:
[----:B------:R-:W-:Y:S05]  /*1a560*/  BRA `(.L_x_3021) ;  /* 0x0000000000207947 */ /* 0x000fea0003800000 */
.L_x_3019:
        /* <DEDUP_REMOVED lines=8> */
.L_x_3021:
        /* <DEDUP_REMOVED lines=13> */
.L_x_3022:
        /* <DEDUP_REMOVED lines=9> */
.L_x_3024:
[----:B------:R-:W-:Y:S05]  /*1a750*/  BRA `(.L_x_3025) ;  /* 0x0000000000207947 */ /* 0x000fea0003800000 */
.L_x_3023:
        /* <DEDUP_REMOVED lines=8> */
.L_x_3025:
        /* <DEDUP_REMOVED lines=10> */
.L_x_3027:
[----:B------:R-:W-:Y:S05]  /*1a880*/  BRA `(.L_x_3028) ;  /* 0x0000000000207947 */ /* 0x000fea0003800000 */
.L_x_3026:
        /* <DEDUP_REMOVED lines=8> */
.L_x_3028:
        /* <DEDUP_REMOVED lines=10> */
.L_x_3030:
[----:B------:R-:W-:Y:S05]  /*1a9b0*/  BRA `(.L_x_3031) ;  /* 0x0000000000207947 */ /* 0x000fea0003800000 */
.L_x_3029:
        /* <DEDUP_REMOVED lines=8> */
.L_x_3031:
        /* <DEDUP_REMOVED lines=10> */
.L_x_3033:
[----:B------:R-:W-:Y:S05]  /*1aae0*/  BRA `(.L_x_3034) ;  /* 0x0000000000207947 */ /* 0x000fea0003800000 */
.L_x_3032:
        /* <DEDUP_REMOVED lines=8> */
.L_x_3034:
        /* <DEDUP_REMOVED lines=10> */
.L_x_3036:
[----:B------:R-:W-:Y:S05]  /*1ac10*/  BRA `(.L_x_3037) ;  /* 0x0000000000207947 */ /* 0x000fea0003800000 */
.L_x_3035:
        /* <DEDUP_REMOVED lines=8> */
.L_x_3037:
        /* <DEDUP_REMOVED lines=10> */
.L_x_3039:
[----:B------:R-:W-:Y:S05]  /*1ad40*/  BRA `(.L_x_3040) ;  /* 0x0000000000207947 */ /* 0x000fea0003800000 */
.L_x_3038:
        /* <DEDUP_REMOVED lines=8> */
.L_x_3040:
        /* <DEDUP_REMOVED lines=10> */
.L_x_3042:
[----:B------:R-:W-:Y:S05]  /*1ae70*/  BRA `(.L_x_3043) ;  /* 0x0000000000207947 */ /* 0x000fea0003800000 */
.L_x_3041:
        /* <DEDUP_REMOVED lines=8> */
.L_x_3043:
        /* <DEDUP_REMOVED lines=10> */
.L_x_3045:
[----:B------:R-:W-:Y:S05]  /*1afa0*/  BRA `(.L_x_3046) ;  /* 0x0000000000207947 */ /* 0x000fea0003800000 */
.L_x_3044:
        /* <DEDUP_REMOVED lines=8> */
.L_x_3046:
        /* <DEDUP_REMOVED lines=10> */
.L_x_3048:
[----:B------:R-:W-:Y:S05]  /*1b0d0*/  BRA `(.L_x_3049) ;  /* 0x0000000000207947 */ /* 0x000fea0003800000 */
.L_x_3047:
        /* <DEDUP_REMOVED lines=8> */
.L_x_3049:
        /* <DEDUP_REMOVED lines=10> */
.L_x_3051:
[----:B------:R-:W-:Y:S05]  /*1b200*/  BRA `(.L_x_3052) ;  /* 0x0000000000207947 */ /* 0x000fea0003800000 */
.L_x_3050:
        /* <DEDUP_REMOVED lines=8> */
.L_x_3052:
        /* <DEDUP_REMOVED lines=10> */
.L_x_3054:
[----:B------:R-:W-:Y:S05]  /*1b330*/  BRA `(.L_x_3055) ;  /* 0x0000000000207947 */ /* 0x000fea0003800000 */
.L_x_3053:
        /* <DEDUP_REMOVED lines=8> */
.L_x_3055:
        /* <DEDUP_REMOVED lines=10> */
.L_x_3057:
[----:B------:R-:W-:Y:S05]  /*1b460*/  BRA `(.L_x_3058) ;  /* 0x0000000000207947 */ /* 0x000fea0003800000 */
.L_x_3056:
        /* <DEDUP_REMOVED lines=8> */
.L_x_3058:
        /* <DEDUP_REMOVED lines=10> */
.L_x_3060:
[----:B------:R-:W-:Y:S05]  /*1b590*/  BRA `(.L_x_3061) ;  /* 0x0000000000207947 */ /* 0x000fea0003800000 */
.L_x_3059:
        /* <DEDUP_REMOVED lines=8> */
.L_x_3061:
        /* <DEDUP_REMOVED lines=10> */
.L_x_3063:
[----:B------:R-:W-:Y:S05]  /*1b6c0*/  BRA `(.L_x_3064) ;  /* 0x0000000000207947 */ /* 0x000fea0003800000 */
.L_x_3062:
        /* <DEDUP_REMOVED lines=8> */
.L_x_3064:
        /* <DEDUP_REMOVED lines=10> */
.L_x_3066:
[----:B------:R-:W-:Y:S05]  /*1b7f0*/  BRA `(.L_x_3067) ;  /* 0x0000000000207947 */ /* 0x000fea0003800000 */
.L_x_3065:
        /* <DEDUP_REMOVED lines=8> */
.L_x_3067:
        /* <DEDUP_REMOVED lines=10> */
.L_x_3069:
[----:B------:R-:W-:Y:S05]  /*1b920*/  BRA `(.L_x_3070) ;  /* 0x0000000000207947 */ /* 0x000fea0003800000 */
.L_x_3068:
        /* <DEDUP_REMOVED lines=8> */
.L_x_3070:
        /* <DEDUP_REMOVED lines=10> */
.L_x_3072:
[----:B------:R-:W-:Y:S05]  /*1ba50*/  BRA `(.L_x_3073) ;  /* 0x0000000000207947 */ /* 0x000fea0003800000 */
.L_x_3071:
        /* <DEDUP_REMOVED lines=8> */
.L_x_3073:
        /* <DEDUP_REMOVED lines=10> */
.L_x_3075:
[----:B------:R-:W-:Y:S05]  /*1bb80*/  BRA `(.L_x_3076) ;  /* 0x0000000000207947 */ /* 0x000fea0003800000 */
.L_x_3074:
        /* <DEDUP_REMOVED lines=8> */
.L_x_3076:
        /* <DEDUP_REMOVED lines=10> */
.L_x_3078:
[----:B------:R-:W-:Y:S05]  /*1bcb0*/  BRA `(.L_x_3079) ;  /* 0x0000000000207947 */ /* 0x000fea0003800000 */
.L_x_3077:
        /* <DEDUP_REMOVED lines=8> */
.L_x_3079:
        /* <DEDUP_REMOVED lines=10> */
.L_x_3081:
[----:B------:R-:W-:Y:S05]  /*1bde0*/  BRA `(.L_x_3082) ;  /* 0x0000000000207947 */ /* 0x000fea0003800000 */
.L_x_3080:
        /* <DEDUP_REMOVED lines=8> */
.L_x_3082:
        /* <DEDUP_REMOVED lines=14> */
.L_x_3083:
        /* <DEDUP_REMOVED lines=12> */
.L_x_3085:
[----:B------:R-:W-:Y:S05]  /*1c010*/  BRA `(.L_x_3086) ;  /* 0x0000000000207947 */ /* 0x000fea0003800000 */
.L_x_3084:
        /* <DEDUP_REMOVED lines=8> */
.L_x_3086:
        /* <DEDUP_REMOVED lines=12> */
.L_x_3087:
        /* <DEDUP_REMOVED lines=9> */
.L_x_3089:
[----:B------:R-:W-:Y:S05]  /*1c1f0*/  BRA `(.L_x_3090) ;  /* 0x0000000000207947 */ /* 0x000fea0003800000 */
.L_x_3088:
        /* <DEDUP_REMOVED lines=8> */
.L_x_3090:
        /* <DEDUP_REMOVED lines=10> */
.L_x_3092:
[----:B------:R-:W-:Y:S05]  /*1c320*/  BRA `(.L_x_3093) ;  /* 0x0000000000207947 */ /* 0x000fea0003800000 */
.L_x_3091:
        /* <DEDUP_REMOVED lines=8> */
.L_x_3093:
        /* <DEDUP_REMOVED lines=10> */
.L_x_3095:
[----:B------:R-:W-:Y:S05]  /*1c450*/  BRA `(.L_x_3096) ;  /* 0x0000000000207947 */ /* 0x000fea0003800000 */
.L_x_3094:
        /* <DEDUP_REMOVED lines=8> */
.L_x_3096:
        /* <DEDUP_REMOVED lines=10> */
.L_x_3098:
[----:B------:R-:W-:Y:S05]  /*1c580*/  BRA `(.L_x_3099) ;  /* 0x0000000000207947 */ /* 0x000fea0003800000 */
.L_x_3097:
        /* <DEDUP_REMOVED lines=8> */
.L_x_3099:
        /* <DEDUP_REMOVED lines=10> */
.L_x_3101:
[----:B------:R-:W-:Y:S05]  /*1c6b0*/  BRA `(.L_x_3102) ;  /* 0x0000000000207947 */ /* 0x000fea0003800000 */
.L_x_3100:
        /* <DEDUP_REMOVED lines=8> */
.L_x_3102:
        /* <DEDUP_REMOVED lines=10> */
.L_x_3104:
[----:B------:R-:W-:Y:S05]  /*1c7e0*/  BRA `(.L_x_3105) ;  /* 0x0000000000207947 */ /* 0x000fea0003800000 */
.L_x_3103:
        /* <DEDUP_REMOVED lines=8> */
.L_x_3105:
        /* <DEDUP_REMOVED lines=10> */
.L_x_3107:
[----:B------:R-:W-:Y:S05]  /*1c910*/  BRA `(.L_x_3108) ;  /* 0x0000000000207947 */ /* 0x000fea0003800000 */
.L_x_3106:
        /* <DEDUP_REMOVED lines=8> */
.L_x_3108:
        /* <DEDUP_REMOVED lines=10> */
.L_x_3110:
[----:B------:R-:W-:Y:S05]  /*1ca40*/  BRA `(.L_x_3111) ;  /* 0x0000000000207947 */ /* 0x000fea0003800000 */
.L_x_3109:
        /* <DEDUP_REMOVED lines=8> */
.L_x_3111:
        /* <DEDUP_REMOVED lines=10> */
.L_x_3113:
[----:B------:R-:W-:Y:S05]  /*1cb70*/  BRA `(.L_x_3114) ;  /* 0x0000000000207947 */ /* 0x000fea0003800000 */
.L_x_3112:
        /* <DEDUP_REMOVED lines=8> */
.L_x_3114:
        /* <DEDUP_REMOVED lines=10> */
.L_x_3116:
[----:B------:R-:W-:Y:S05]  /*1cca0*/  BRA `(.L_x_3117) ;  /* 0x0000000000207947 */ /* 0x000fea0003800000 */
.L_x_3115:
        /* <DEDUP_REMOVED lines=8> */
.L_x_3117:
        /* <DEDUP_REMOVED lines=10> */
.L_x_3119:
[----:B------:R-:W-:Y:S05]  /*1cdd0*/  BRA `(.L_x_3120) ;  /* 0x0000000000207947 */ /* 0x000fea0003800000 */
.L_x_3118:
        /* <DEDUP_REMOVED lines=8> */
.L_x_3120:
        /* <DEDUP_REMOVED lines=10> */
.L_x_3122:
[----:B------:R-:W-:Y:S05]  /*1cf00*/  BRA `(.L_x_3123) ;  /* 0x0000000000207947 */ /* 0x000fea0003800000 */
.L_x_3121:
        /* <DEDUP_REMOVED lines=8> */
.L_x_3123:
        /* <DEDUP_REMOVED lines=10> */
.L_x_3125:
[----:B------:R-:W-:Y:S05]  /*1d030*/  BRA `(.L_x_3126) ;  /* 0x0000000000207947 */ /* 0x000fea0003800000 */
.L_x_3124:
        /* <DEDUP_REMOVED lines=8> */
.L_x_3126:
        /* <DEDUP_REMOVED lines=10> */
.L_x_3128:
[----:B------:R-:W-:Y:S05]  /*1d160*/  BRA `(.L_x_3129) ;  /* 0x0000000000207947 */ /* 0x000fea0003800000 */
.L_x_3127:
        /* <DEDUP_REMOVED lines=8> */
.L_x_3129:
        /* <DEDUP_REMOVED lines=10> */
.L_x_3131:
[----:B------:R-:W-:Y:S05]  /*1d290*/  BRA `(.L_x_3132) ;  /* 0x0000000000207947 */ /* 0x000fea0003800000 */
.L_x_3130:
        /* <DEDUP_REMOVED lines=8> */
.L_x_3132:
        /* <DEDUP_REMOVED lines=10> */
.L_x_3134:
[----:B------:R-:W-:Y:S05]  /*1d3c0*/  BRA `(.L_x_3135) ;  /* 0x0000000000207947 */ /* 0x000fea0003800000 */
.L_x_3133:
        /* <DEDUP_REMOVED lines=8> */
.L_x_3135:
        /* <DEDUP_REMOVED lines=10> */
.L_x_3137:
[----:B------:R-:W-:Y:S05]  /*1d4f0*/  BRA `(.L_x_3138) ;  /* 0x0000000000207947 */ /* 0x000fea0003800000 */
.L_x_3136:
        /* <DEDUP_REMOVED lines=8> */
.L_x_3138:
        /* <DEDUP_REMOVED lines=10> */
.L_x_3140:
[----:B------:R-:W-:Y:S05]  /*1d620*/  BRA `(.L_x_3141) ;  /* 0x0000000000207947 */ /* 0x000fea0003800000 */
.L_x_3139:
        /* <DEDUP_REMOVED lines=8> */
.L_x_3141:
        /* <DEDUP_REMOVED lines=10> */
.L_x_3143:
[----:B------:R-:W-:Y:S05]  /*1d750*/  BRA `(.L_x_3144) ;  /* 0x0000000000207947 */ /* 0x000fea0003800000 */
.L_x_3142:
        /* <DEDUP_REMOVED lines=8> */
.L_x_3144:
        /* <DEDUP_REMOVED lines=10> */
.L_x_3146:
[----:B------:R-:W-:Y:S05]  /*1d880*/  BRA `(.L_x_3147) ;  /* 0x0000000000207947 */ /* 0x000fea0003800000 */
.L_x_3145:
        /* <DEDUP_REMOVED lines=8> */
.L_x_3147:
        /* <DEDUP_REMOVED lines=10> */
.L_x_3149:
[----:B------:R-:W-:Y:S05]  /*1d9b0*/  BRA `(.L_x_3150) ;  /* 0x0000000000207947 */ /* 0x000fea0003800000 */
.L_x_3148:
        /* <DEDUP_REMOVED lines=8> */
.L_x_3150:
        /* <DEDUP_REMOVED lines=14> */
.L_x_3151:
        /* <DEDUP_REMOVED lines=9> */
.L_x_3153:
[----:B------:R-:W-:Y:S05]  /*1dbb0*/  BRA `(.L_x_3154) ;  /* 0x0000000000207947 */ /* 0x000fea0003800000 */
.L_x_3152:
        /* <DEDUP_REMOVED lines=8> */
.L_x_3154:
        /* <DEDUP_REMOVED lines=10> */
.L_x_3156:
[----:B------:R-:W-:Y:S05]  /*1dce0*/  BRA `(.L_x_3157) ;  /* 0x0000000000207947 */ /* 0x000fea0003800000 */
.L_x_3155:
        /* <DEDUP_REMOVED lines=8> */
.L_x_3157:
        /* <DEDUP_REMOVED lines=10> */
.L_x_3159:
[----:B------:R-:W-:Y:S05]  /*1de10*/  BRA `(.L_x_3160) ;  /* 0x0000000000207947 */ /* 0x000fea0003800000 */
.L_x_3158:
        /* <DEDUP_REMOVED lines=8> */
.L_x_3160:
        /* <DEDUP_REMOVED lines=10> */
.L_x_3162:
[----:B------:R-:W-:Y:S05]  /*1df40*/  BRA `(.L_x_3163) ;  /* 0x0000000000207947 */ /* 0x000fea0003800000 */
.L_x_3161:
        /* <DEDUP_REMOVED lines=8> */
.L_x_3163:
        /* <DEDUP_REMOVED lines=10> */
.L_x_3165:
[----:B------:R-:W-:Y:S05]  /*1e070*/  BRA `(.L_x_3166) ;  /* 0x0000000000207947 */ /* 0x000fea0003800000 */
.L_x_3164:
        /* <DEDUP_REMOVED lines=8> */
.L_x_3166:
        /* <DEDUP_REMOVED lines=10> */
.L_x_3168:
[----:B------:R-:W-:Y:S05]  /*1e1a0*/  BRA `(.L_x_3169) ;  /* 0x0000000000207947 */ /* 0x000fea0003800000 */
.L_x_3167:
        /* <DEDUP_REMOVED lines=8> */
.L_x_3169:
        /* <DEDUP_REMOVED lines=10> */
.L_x_3171:
[----:B------:R-:W-:Y:S05]  /*1e2d0*/  BRA `(.L_x_3172) ;  /* 0x0000000000207947 */ /* 0x000fea0003800000 */
.L_x_3170:
        /* <DEDUP_REMOVED lines=8> */
.L_x_3172:
        /* <DEDUP_REMOVED lines=10> */
.L_x_3174:
[----:B------:R-:W-:Y:S05]  /*1e400*/  BRA `(.L_x_3175) ;  /* 0x0000000000207947 */ /* 0x000fea0003800000 */
.L_x_3173:
        /* <DEDUP_REMOVED lines=8> */
.L_x_3175:
        /* <DEDUP_REMOVED lines=10> */
.L_x_3177:
[----:B------:R-:W-:Y:S05]  /*1e530*/  BRA `(.L_x_3178) ;  /* 0x0000000000207947 */ /* 0x000fea0003800000 */
.L_x_3176:
        /* <DEDUP_REMOVED lines=8> */
.L_x_3178:
        /* <DEDUP_REMOVED lines=10> */
.L_x_3180:
[----:B------:R-:W-:Y:S05]  /*1e660*/  BRA `(.L_x_3181) ;  /* 0x0000000000207947 */ /* 0x000fea0003800000 */
.L_x_3179:
        /* <DEDUP_REMOVED lines=8> */
.L_x_3181:
        /* <DEDUP_REMOVED lines=10> */
.L_x_3183:
[----:B------:R-:W-:Y:S05]  /*1e790*/  BRA `(.L_x_3184) ;  /* 0x0000000000207947 */ /* 0x000fea0003800000 */
.L_x_3182:
        /* <DEDUP_REMOVED lines=8> */
.L_x_3184:
        /* <DEDUP_REMOVED lines=10> */
.L_x_3186:
[----:B------:R-:W-:Y:S05]  /*1e8c0*/  BRA `(.L_x_3187) ;  /* 0x0000000000207947 */ /* 0x000fea0003800000 */
.L_x_3185:
        /* <DEDUP_REMOVED lines=8> */
.L_x_3187:
        /* <DEDUP_REMOVED lines=10> */
.L_x_3189:
[----:B------:R-:W-:Y:S05]  /*1e9f0*/  BRA `(.L_x_3190) ;  /* 0x0000000000207947 */ /* 0x000fea0003800000 */
.L_x_3188:
        /* <DEDUP_REMOVED lines=8> */
.L_x_3190:
        /* <DEDUP_REMOVED lines=10> */
.L_x_3192:
[----:B------:R-:W-:Y:S05]  /*1eb20*/  BRA `(.L_x_3193) ;  /* 0x0000000000207947 */ /* 0x000fea0003800000 */
.L_x_3191:
        /* <DEDUP_REMOVED lines=8> */
.L_x_3193:
        /* <DEDUP_REMOVED lines=10> */
.L_x_3195:
[----:B------:R-:W-:Y:S05]  /*1ec50*/  BRA `(.L_x_3196) ;  /* 0x0000000000207947 */ /* 0x000fea0003800000 */
.L_x_3194:
        /* <DEDUP_REMOVED lines=8> */
.L_x_3196:
        /* <DEDUP_REMOVED lines=10> */
.L_x_3198:
[----:B------:R-:W-:Y:S05]  /*1ed80*/  BRA `(.L_x_3199) ;  /* 0x0000000000207947 */ /* 0x000fea0003800000 */
.L_x_3197:
        /* <DEDUP_REMOVED lines=8> */
.L_x_3199:
        /* <DEDUP_REMOVED lines=10> */
.L_x_3201:
[----:B------:R-:W-:Y:S05]  /*1eeb0*/  BRA `(.L_x_3202) ;  /* 0x0000000000207947 */ /* 0x000fea0003800000 */
.L_x_3200:
        /* <DEDUP_REMOVED lines=8> */
.L_x_3202:
        /* <DEDUP_REMOVED lines=10> */
.L_x_3204:
[----:B------:R-:W-:Y:S05]  /*1efe0*/  BRA `(.L_x_3205) ;  /* 0x0000000000207947 */ /* 0x000fea0003800000 */
.L_x_3203:
        /* <DEDUP_REMOVED lines=8> */
.L_x_3205:
        /* <DEDUP_REMOVED lines=10> */
.L_x_3207:
[----:B------:R-:W-:Y:S05]  /*1f110*/  BRA `(.L_x_3208) ;  /* 0x0000000000207947 */ /* 0x000fea0003800000 */
.L_x_3206:
        /* <DEDUP_REMOVED lines=8> */
.L_x_3208:
        /* <DEDUP_REMOVED lines=10> */
.L_x_3210:
[----:B------:R-:W-:Y:S05]  /*1f240*/  BRA `(.L_x_3211) ;  /* 0x0000000000207947 */ /* 0x000fea0003800000 */
.L_x_3209:
        /* <DEDUP_REMOVED lines=8> */
.L_x_3211:
        /* <DEDUP_REMOVED lines=14> */
.L_x_3212:
        /* <DEDUP_REMOVED lines=11> */
.L_x_3214:
[----:B------:R-:W-:Y:S05]  /*1f460*/  BRA `(.L_x_3215) ;  /* 0x0000000000207947 */ /* 0x000fea0003800000 */
.L_x_3213:
        /* <DEDUP_REMOVED lines=8> */
.L_x_3215:
        /* <DEDUP_REMOVED lines=12> */
.L_x_3216:
        /* <DEDUP_REMOVED lines=18> */
.L_x_3217:
        /* <DEDUP_REMOVED lines=11> */
.L_x_3218:
        /* <DEDUP_REMOVED lines=14> */
.L_x_3219:
        /* <DEDUP_REMOVED lines=10> */
.L_x_3221:
[----:B------:R-:W-:Y:S05]  /*1f900*/  BRA `(.L_x_3222) ;  /* 0x0000000000207947 */ /* 0x000fea0003800000 */
.L_x_3220:
        /* <DEDUP_REMOVED lines=8> */
.L_x_3222:
        /* <DEDUP_REMOVED lines=13> */
.L_x_3223:
        /* <DEDUP_REMOVED lines=9> */
.L_x_3225:
[----:B------:R-:W-:Y:S05]  /*1faf0*/  BRA `(.L_x_3226) ;  /* 0x0000000000207947 */ /* 0x000fea0003800000 */
.L_x_3224:
        /* <DEDUP_REMOVED lines=8> */
.L_x_3226:
        /* <DEDUP_REMOVED lines=10> */
.L_x_3228:
[----:B------:R-:W-:Y:S05]  /*1fc20*/  BRA `(.L_x_3229) ;  /* 0x0000000000207947 */ /* 0x000fea0003800000 */
.L_x_3227:
        /* <DEDUP_REMOVED lines=8> */
.L_x_3229:
        /* <DEDUP_REMOVED lines=10> */
.L_x_3231:
[----:B------:R-:W-:Y:S05]  /*1fd50*/  BRA `(.L_x_3232) ;  /* 0x0000000000207947 */ /* 0x000fea0003800000 */
.L_x_3230:
        /* <DEDUP_REMOVED lines=8> */
.L_x_3232:
        /* <DEDUP_REMOVED lines=10> */
.L_x_3234:
[----:B------:R-:W-:Y:S05]  /*1fe80*/  BRA `(.L_x_3235) ;  /* 0x0000000000207947 */ /* 0x000fea0003800000 */
.L_x_3233:
        /* <DEDUP_REMOVED lines=8> */
.L_x_3235:
        /* <DEDUP_REMOVED lines=10> */
.L_x_3237:
[----:B------:R-:W-:Y:S05]  /*1ffb0*/  BRA `(.L_x_3238) ;  /* 0x0000000000207947 */ /* 0x000fea0003800000 */
.L_x_3236:
        /* <DEDUP_REMOVED lines=8> */
.L_x_3238:
        /* <DEDUP_REMOVED lines=10> */
.L_x_3240:
[----:B------:R-:W-:Y:S05]  /*200e0*/  BRA `(.L_x_3241) ;  /* 0x0000000000207947 */ /* 0x000fea0003800000 */
.L_x_3239:
        /* <DEDUP_REMOVED lines=8> */
.L_x_3241:
        /* <DEDUP_REMOVED lines=10> */
.L_x_3243:
[----:B------:R-:W-:Y:S05]  /*20210*/  BRA `(.L_x_3244) ;  /* 0x0000000000207947 */ /* 0x000fea0003800000 */
.L_x_3242:
        /* <DEDUP_REMOVED lines=8> */
.L_x_3244:
        /* <DEDUP_REMOVED lines=10> */
.L_x_3246:
[----:B------:R-:W-:Y:S05]  /*20340*/  BRA `(.L_x_3247) ;  /* 0x0000000000207947 */ /* 0x000fea0003800000 */
.L_x_3245:
        /* <DEDUP_REMOVED lines=8> */
.L_x_3247:
        /* <DEDUP_REMOVED lines=10> */
.L_x_3249:
[----:B------:R-:W-:Y:S05]  /*20470*/  BRA `(.L_x_3250) ;  /* 0x0000000000207947 */ /* 0x000fea0003800000 */
.L_x_3248:
        /* <DEDUP_REMOVED lines=8> */
.L_x_3250:
        /* <DEDUP_REMOVED lines=10> */
.L_x_3252:
[----:B------:R-:W-:Y:S05]  /*205a0*/  BRA `(.L_x_3253) ;  /* 0x0000000000207947 */ /* 0x000fea0003800000 */
.L_x_3251:
        /* <DEDUP_REMOVED lines=8> */
.L_x_3253:
        /* <DEDUP_REMOVED lines=10> */
.L_x_3255:
[----:B------:R-:W-:Y:S05]  /*206d0*/  BRA `(.L_x_3256) ;  /* 0x0000000000207947 */ /* 0x000fea0003800000 */
.L_x_3254:
        /* <DEDUP_REMOVED lines=8> */
.L_x_3256:
        /* <DEDUP_REMOVED lines=10> */
.L_x_3258:
[----:B------:R-:W-:Y:S05]  /*20800*/  BRA `(.L_x_3259) ;  /* 0x0000000000207947 */ /* 0x000fea0003800000 */
.L_x_3257:
        /* <DEDUP_REMOVED lines=8> */
.L_x_3259:
        /* <DEDUP_REMOVED lines=10> */
.L_x_3261:
[----:B------:R-:W-:Y:S05]  /*20930*/  BRA `(.L_x_3262) ;  /* 0x0000000000207947 */ /* 0x000fea0003800000 */
.L_x_3260:
        /* <DEDUP_REMOVED lines=8> */
.L_x_3262:
        /* <DEDUP_REMOVED lines=10> */
.L_x_3264:
[----:B------:R-:W-:Y:S05]  /*20a60*/  BRA `(.L_x_3265) ;  /* 0x0000000000207947 */ /* 0x000fea0003800000 */
.L_x_3263:
        /* <DEDUP_REMOVED lines=8> */
.L_x_3265:
        /* <DEDUP_REMOVED lines=10> */
.L_x_3267:
[----:B------:R-:W-:Y:S05]  /*20b90*/  BRA `(.L_x_3268) ;  /* 0x0000000000207947 */ /* 0x000fea0003800000 */
.L_x_3266:
        /* <DEDUP_REMOVED lines=8> */
.L_x_3268:
        /* <DEDUP_REMOVED lines=10> */
.L_x_3270:
[----:B------:R-:W-:Y:S05]  /*20cc0*/  BRA `(.L_x_3271) ;  /* 0x0000000000207947 */ /* 0x000fea0003800000 */
.L_x_3269:
        /* <DEDUP_REMOVED lines=8> */
.L_x_3271:
        /* <DEDUP_REMOVED lines=10> */
.L_x_3273:
[----:B------:R-:W-:Y:S05]  /*20df0*/  BRA `(.L_x_3274) ;  /* 0x0000000000207947 */ /* 0x000fea0003800000 */
.L_x_3272:
        /* <DEDUP_REMOVED lines=8> */
.L_x_3274:
        /* <DEDUP_REMOVED lines=10> */
.L_x_3276:
[----:B------:R-:W-:Y:S05]  /*20f20*/  BRA `(.L_x_3277) ;  /* 0x0000000000207947 */ /* 0x000fea0003800000 */
.L_x_3275:
        /* <DEDUP_REMOVED lines=8> */
.L_x_3277:
        /* <DEDUP_REMOVED lines=10> */
.L_x_3279:
[----:B------:R-:W-:Y:S05]  /*21050*/  BRA `(.L_x_3280) ;  /* 0x0000000000207947 */ /* 0x000fea0003800000 */
.L_x_3278:
        /* <DEDUP_REMOVED lines=8> */
.L_x_3280:
        /* <DEDUP_REMOVED lines=10> */
.L_x_3282:
[----:B------:R-:W-:Y:S05]  /*21180*/  BRA `(.L_x_3283) ;  /* 0x0000000000207947 */ /* 0x000fea0003800000 */
.L_x_3281:
        /* <DEDUP_REMOVED lines=8> */
.L_x_3283:
        /* <DEDUP_REMOVED lines=14> */
.L_x_3284:
        /* <DEDUP_REMOVED lines=12> */
.L_x_3286:
[----:B------:R-:W-:Y:S05]  /*213b0*/  BRA `(.L_x_3287) ;  /* 0x0000000000207947 */ /* 0x000fea0003800000 */
.L_x_3285:
        /* <DEDUP_REMOVED lines=8> */
.L_x_3287:
        /* <DEDUP_REMOVED lines=12> */
.L_x_3288:
        /* <DEDUP_REMOVED lines=9> */
.L_x_3290:
[----:B------:R-:W-:Y:S05]  /*21590*/  BRA `(.L_x_3291) ;  /* 0x0000000000207947 */ /* 0x000fea0003800000 */
.L_x_3289:
        /* <DEDUP_REMOVED lines=8> */
.L_x_3291:
        /* <DEDUP_REMOVED lines=10> */
.L_x_3293:
[----:B------:R-:W-:Y:S05]  /*216c0*/  BRA `(.L_x_3294) ;  /* 0x0000000000207947 */ /* 0x000fea0003800000 */
.L_x_3292:
        /* <DEDUP_REMOVED lines=8> */
.L_x_3294:
        /* <DEDUP_REMOVED lines=10> */
.L_x_3296:
[----:B------:R-:W-:Y:S05]  /*217f0*/  BRA `(.L_x_3297) ;  /* 0x0000000000207947 */ /* 0x000fea0003800000 */
.L_x_3295:
        /* <DEDUP_REMOVED lines=8> */
.L_x_3297:
        /* <DEDUP_REMOVED lines=10> */
.L_x_3299:
[----:B------:R-:W-:Y:S05]  /*21920*/  BRA `(.L_x_3300) ;  /* 0x0000000000207947 */ /* 0x000fea0003800000 */
.L_x_3298:
        /* <DEDUP_REMOVED lines=8> */
.L_x_3300:
        /* <DEDUP_REMOVED lines=10> */
.L_x_3302:
[----:B------:R-:W-:Y:S05]  /*21a50*/  BRA `(.L_x_3303) ;  /* 0x0000000000207947 */ /* 0x000fea0003800000 */
.L_x_3301:
        /* <DEDUP_REMOVED lines=8> */
.L_x_3303:
        /* <DEDUP_REMOVED lines=10> */
.L_x_3305:
[----:B------:R-:W-:Y:S05]  /*21b80*/  BRA `(.L_x_3306) ;  /* 0x0000000000207947 */ /* 0x000fea0003800000 */
.L_x_3304:
        /* <DEDUP_REMOVED lines=8> */
.L_x_3306:
        /* <DEDUP_REMOVED lines=10> */
.L_x_3308:
[----:B------:R-:W-:Y:S05]  /*21cb0*/  BRA `(.L_x_3309) ;  /* 0x0000000000207947 */ /* 0x000fea0003800000 */
.L_x_3307:
        /* <DEDUP_REMOVED lines=8> */
.L_x_3309:
        /* <DEDUP_REMOVED lines=10> */
.L_x_3311:
[----:B------:R-:W-:Y:S05]  /*21de0*/  BRA `(.L_x_3312) ;  /* 0x0000000000207947 */ /* 0x000fea0003800000 */
.L_x_3310:
        /* <DEDUP_REMOVED lines=8> */
.L_x_3312:
        /* <DEDUP_REMOVED lines=10> */
.L_x_3314:
[----:B------:R-:W-:Y:S05]  /*21f10*/  BRA `(.L_x_3315) ;  /* 0x0000000000207947 */ /* 0x000fea0003800000 */
.L_x_3313:
        /* <DEDUP_REMOVED lines=8> */
.L_x_3315:
        /* <DEDUP_REMOVED lines=10> */
.L_x_3317:
[----:B------:R-:W-:Y:S05]  /*22040*/  BRA `(.L_x_3318) ;  /* 0x0000000000207947 */ /* 0x000fea0003800000 */
.L_x_3316:
        /* <DEDUP_REMOVED lines=8> */
.L_x_3318:
        /* <DEDUP_REMOVED lines=10> */
.L_x_3320:
[----:B------:R-:W-:Y:S05]  /*22170*/  BRA `(.L_x_3321) ;  /* 0x0000000000207947 */ /* 0x000fea0003800000 */
.L_x_3319:
        /* <DEDUP_REMOVED lines=8> */
.L_x_3321:
        /* <DEDUP_REMOVED lines=10> */
.L_x_3323:
[----:B------:R-:W-:Y:S05]  /*222a0*/  BRA `(.L_x_3324) ;  /* 0x0000000000207947 */ /* 0x000fea0003800000 */
.L_x_3322:
        /* <DEDUP_REMOVED lines=8> */
.L_x_3324:
        /* <DEDUP_REMOVED lines=10> */
.L_x_3326:
[----:B------:R-:W-:Y:S05]  /*223d0*/  BRA `(.L_x_3327) ;  /* 0x0000000000207947 */ /* 0x000fea0003800000 */
.L_x_3325:
        /* <DEDUP_REMOVED lines=8> */
.L_x_3327:
        /* <DEDUP_REMOVED lines=10> */
.L_x_3329:
[----:B------:R-:W-:Y:S05]  /*22500*/  BRA `(.L_x_3330) ;  /* 0x0000000000207947 */ /* 0x000fea0003800000 */
.L_x_3328:
        /* <DEDUP_REMOVED lines=8> */
.L_x_3330:
        /* <DEDUP_REMOVED lines=10> */
.L_x_3332:
[----:B------:R-:W-:Y:S05]  /*22630*/  BRA `(.L_x_3333) ;  /* 0x0000000000207947 */ /* 0x000fea0003800000 */
.L_x_3331:
        /* <DEDUP_REMOVED lines=8> */
.L_x_3333:
        /* <DEDUP_REMOVED lines=10> */
.L_x_3335:
[----:B------:R-:W-:Y:S05]  /*22760*/  BRA `(.L_x_3336) ;  /* 0x0000000000207947 */ /* 0x000fea0003800000 */
.L_x_3334:
        /* <DEDUP_REMOVED lines=8> */
.L_x_3336:
        /* <DEDUP_REMOVED lines=10> */
.L_x_3338:
[----:B------:R-:W-:Y:S05]  /*22890*/  BRA `(.L_x_3339) ;  /* 0x0000000000207947 */ /* 0x000fea0003800000 */
.L_x_3337:
        /* <DEDUP_REMOVED lines=8> */
.L_x_3339:
        /* <DEDUP_REMOVED lines=10> */
.L_x_3341:
[----:B------:R-:W-:Y:S05]  /*229c0*/  BRA `(.L_x_3342) ;  /* 0x0000000000207947 */ /* 0x000fea0003800000 */
.L_x_3340:
        /* <DEDUP_REMOVED lines=8> */
.L_x_3342:
        /* <DEDUP_REMOVED lines=10> */
.L_x_3344:
[----:B------:R-:W-:Y:S05]  /*22af0*/  BRA `(.L_x_3345) ;  /* 0x0000000000207947 */ /* 0x000fea0003800000 */
.L_x_3343:
        /* <DEDUP_REMOVED lines=8> */
.L_x_3345:
        /* <DEDUP_REMOVED lines=10> */
.L_x_3347:
[----:B------:R-:W-:Y:S05]  /*22c20*/  BRA `(.L_x_3348) ;  /* 0x0000000000207947 */ /* 0x000fea0003800000 */
.L_x_3346:
        /* <DEDUP_REMOVED lines=8> */
.L_x_3348:
        /* <DEDUP_REMOVED lines=10> */
.L_x_3350:
[----:B------:R-:W-:Y:S05]  /*22d50*/  BRA `(.L_x_3351) ;  /* 0x0000000000207947 */ /* 0x000fea0003800000 */
.L_x_3349:
        /* <DEDUP_REMOVED lines=8> */
.L_x_3351:
        /* <DEDUP_REMOVED lines=14> */
.L_x_3352:
        /* <DEDUP_REMOVED lines=9> */
.L_x_3354:
[----:B------:R-:W-:Y:S05]  /*22f50*/  BRA `(.L_x_3355) ;  /* 0x0000000000207947 */ /* 0x000fea0003800000 */
.L_x_3353:
        /* <DEDUP_REMOVED lines=8> */
.L_x_3355:
        /* <DEDUP_REMOVED lines=10> */
.L_x_3357:
[----:B------:R-:W-:Y:S05]  /*23080*/  BRA `(.L_x_3358) ;  /* 0x0000000000207947 */ /* 0x000fea0003800000 */
.L_x_3356:
        /* <DEDUP_REMOVED lines=8> */
.L_x_3358:
        /* <DEDUP_REMOVED lines=10> */
.L_x_3360:
[----:B------:R-:W-:Y:S05]  /*231b0*/  BRA `(.L_x_3361) ;  /* 0x0000000000207947 */ /* 0x000fea0003800000 */
.L_x_3359:
        /* <DEDUP_REMOVED lines=8> */
.L_x_3361:
        /* <DEDUP_REMOVED lines=10> */
.L_x_3363:
[----:B------:R-:W-:Y:S05]  /*232e0*/  BRA `(.L_x_3364) ;  /* 0x0000000000207947 */ /* 0x000fea0003800000 */
.L_x_3362:
        /* <DEDUP_REMOVED lines=8> */
.L_x_3364:
        /* <DEDUP_REMOVED lines=10> */
.L_x_3366:
[----:B------:R-:W-:Y:S05]  /*23410*/  BRA `(.L_x_3367) ;  /* 0x0000000000207947 */ /* 0x000fea0003800000 */
.L_x_3365:
        /* <DEDUP_REMOVED lines=8> */
.L_x_3367:
        /* <DEDUP_REMOVED lines=10> */
.L_x_3369:
[----:B------:R-:W-:Y:S05]  /*23540*/  BRA `(.L_x_3370) ;  /* 0x0000000000207947 */ /* 0x000fea0003800000 */
.L_x_3368:
        /* <DEDUP_REMOVED lines=8> */
.L_x_3370:
        /* <DEDUP_REMOVED lines=10> */
.L_x_3372:
[----:B------:R-:W-:Y:S05]  /*23670*/  BRA `(.L_x_3373) ;  /* 0x0000000000207947 */ /* 0x000fea0003800000 */
.L_x_3371:
        /* <DEDUP_REMOVED lines=8> */
.L_x_3373:
        /* <DEDUP_REMOVED lines=10> */
.L_x_3375:
[----:B------:R-:W-:Y:S05]  /*237a0*/  BRA `(.L_x_3376) ;  /* 0x0000000000207947 */ /* 0x000fea0003800000 */
.L_x_3374:
        /* <DEDUP_REMOVED lines=8> */
.L_x_3376:
        /* <DEDUP_REMOVED lines=10> */
.L_x_3378:
[----:B------:R-:W-:Y:S05]  /*238d0*/  BRA `(.L_x_3379) ;  /* 0x0000000000207947 */ /* 0x000fea0003800000 */
.L_x_3377:
        /* <DEDUP_REMOVED lines=8> */
.L_x_3379:
        /* <DEDUP_REMOVED lines=10> */
.L_x_3381:
[----:B------:R-:W-:Y:S05]  /*23a00*/  BRA `(.L_x_3382) ;  /* 0x0000000000207947 */ /* 0x000fea0003800000 */
.L_x_3380:
        /* <DEDUP_REMOVED lines=8> */
.L_x_3382:
        /* <DEDUP_REMOVED lines=10> */
.L_x_3384:
[----:B------:R-:W-:Y:S05]  /*23b30*/  BRA `(.L_x_3385) ;  /* 0x0000000000207947 */ /* 0x000fea0003800000 */
.L_x_3383:
        /* <DEDUP_REMOVED lines=8> */
.L_x_3385:
        /* <DEDUP_REMOVED lines=10> */
.L_x_3387:
[----:B------:R-:W-:Y:S05]  /*23c60*/  BRA `(.L_x_3388) ;  /* 0x0000000000207947 */ /* 0x000fea0003800000 */
.L_x_3386:
        /* <DEDUP_REMOVED lines=8> */
.L_x_3388:
        /* <DEDUP_REMOVED lines=10> */
.L_x_3390:
[----:B------:R-:W-:Y:S05]  /*23d90*/  BRA `(.L_x_3391) ;  /* 0x0000000000207947 */ /* 0x000fea0003800000 */
.L_x_3389:
        /* <DEDUP_REMOVED lines=8> */
.L_x_3391:
        /* <DEDUP_REMOVED lines=10> */
.L_x_3393:
[----:B------:R-:W-:Y:S05]  /*23ec0*/  BRA `(.L_x_3394) ;  /* 0x0000000000207947 */ /* 0x000fea0003800000 */
.L_x_3392:
        /* <DEDUP_REMOVED lines=8> */
.L_x_3394:
        /* <DEDUP_REMOVED lines=10> */
.L_x_3396:
[----:B------:R-:W-:Y:S05]  /*23ff0*/  BRA `(.L_x_3397) ;  /* 0x0000000000207947 */ /* 0x000fea0003800000 */
.L_x_3395:
        /* <DEDUP_REMOVED lines=8> */
.L_x_3397:
        /* <DEDUP_REMOVED lines=10> */
.L_x_3399:
[----:B------:R-:W-:Y:S05]  /*24120*/  BRA `(.L_x_3400) ;  /* 0x0000000000207947 */ /* 0x000fea0003800000 */
.L_x_3398:
        /* <DEDUP_REMOVED lines=8> */
.L_x_3400:
        /* <DEDUP_REMOVED lines=10> */
.L_x_3402:
[----:B------:R-:W-:Y:S05]  /*24250*/  BRA `(.L_x_3403) ;  /* 0x0000000000207947 */ /* 0x000fea0003800000 */
.L_x_3401:
        /* <DEDUP_REMOVED lines=8> */
.L_x_3403:
        /* <DEDUP_REMOVED lines=10> */
.L_x_3405:
[----:B------:R-:W-:Y:S05]  /*24380*/  BRA `(.L_x_3406) ;  /* 0x0000000000207947 */ /* 0x000fea0003800000 */
.L_x_3404:
        /* <DEDUP_REMOVED lines=8> */
.L_x_3406:
        /* <DEDUP_REMOVED lines=10> */
.L_x_3408:
[----:B------:R-:W-:Y:S05]  /*244b0*/  BRA `(.L_x_3409) ;  /* 0x0000000000207947 */ /* 0x000fea0003800000 */
.L_x_3407:
        /* <DEDUP_REMOVED lines=8> */
.L_x_3409:
        /* <DEDUP_REMOVED lines=10> */
.L_x_3411:
[----:B------:R-:W-:Y:S05]  /*245e0*/  BRA `(.L_x_3412) ;  /* 0x0000000000207947 */ /* 0x000fea0003800000 */
.L_x_3410:
        /* <DEDUP_REMOVED lines=8> */
.L_x_3412:
        /* <DEDUP_REMOVED lines=14> */
.L_x_3413:
        /* <DEDUP_REMOVED lines=11> */
.L_x_3415:
[----:B------:R-:W-:Y:S05]  /*24800*/  BRA `(.L_x_3416) ;  /* 0x0000000000207947 */ /* 0x000fea0003800000 */
.L_x_3414:
        /* <DEDUP_REMOVED lines=8> */
.L_x_3416:
        /* <DEDUP_REMOVED lines=12> */
.L_x_3417:
        /* <DEDUP_REMOVED lines=18> */
.L_x_3418:
        /* <DEDUP_REMOVED lines=13> */
.L_x_3419:
        /* <DEDUP_REMOVED lines=14> */
.L_x_3420:
        /* <DEDUP_REMOVED lines=11> */
.L_x_3422:
[----:B------:R-:W-:Y:S05]  /*24cd0*/  BRA `(.L_x_3423) ;  /* 0x0000000000207947 */ /* 0x000fea0003800000 */
.L_x_3421:
        /* <DEDUP_REMOVED lines=8> */
.L_x_3423:
        /* <DEDUP_REMOVED lines=13> */
.L_x_3424:
        /* <DEDUP_REMOVED lines=10> */
.L_x_3426:
[----:B------:R-:W-:Y:S05]  /*24ed0*/  BRA `(.L_x_3427) ;  /* 0x0000000000207947 */ /* 0x000fea0003800000 */
.L_x_3425:
        /* <DEDUP_REMOVED lines=8> */
.L_x_3427:
        /* <DEDUP_REMOVED lines=10> */
.L_x_3429:
[----:B------:R-:W-:Y:S05]  /*25000*/  BRA `(.L_x_3430) ;  /* 0x0000000000207947 */ /* 0x000fea0003800000 */
.L_x_3428:
        /* <DEDUP_REMOVED lines=8> */
.L_x_3430:
        /* <DEDUP_REMOVED lines=10> */
.L_x_3432:
[----:B------:R-:W-:Y:S05]  /*25130*/  BRA `(.L_x_3433) ;  /* 0x0000000000207947 */ /* 0x000fea0003800000 */
.L_x_3431:
        /* <DEDUP_REMOVED lines=8> */
.L_x_3433:
        /* <DEDUP_REMOVED lines=10> */
.L_x_3435:
[----:B------:R-:W-:Y:S05]  /*25260*/  BRA `(.L_x_3436) ;  /* 0x0000000000207947 */ /* 0x000fea0003800000 */
.L_x_3434:
        /* <DEDUP_REMOVED lines=8> */
.L_x_3436:
        /* <DEDUP_REMOVED lines=10> */
.L_x_3438:
[----:B------:R-:W-:Y:S05]  /*25390*/  BRA `(.L_x_3439) ;  /* 0x0000000000207947 */ /* 0x000fea0003800000 */
.L_x_3437:
        /* <DEDUP_REMOVED lines=8> */
.L_x_3439:
        /* <DEDUP_REMOVED lines=10> */
.L_x_3441:
[----:B------:R-:W-:Y:S05]  /*254c0*/  BRA `(.L_x_3442) ;  /* 0x0000000000207947 */ /* 0x000fea0003800000 */
.L_x_3440:
        /* <DEDUP_REMOVED lines=8> */
.L_x_3442:
        /* <DEDUP_REMOVED lines=10> */
.L_x_3444:
[----:B------:R-:W-:Y:S05]  /*255f0*/  BRA `(.L_x_3445) ;  /* 0x0000000000207947 */ /* 0x000fea0003800000 */
.L_x_3443:
        /* <DEDUP_REMOVED lines=8> */
.L_x_3445:
        /* <DEDUP_REMOVED lines=10> */
.L_x_3447:
[----:B------:R-:W-:Y:S05]  /*25720*/  BRA `(.L_x_3448) ;  /* 0x0000000000207947 */ /* 0x000fea0003800000 */
.L_x_3446:
        /* <DEDUP_REMOVED lines=8> */
.L_x_3448:
        /* <DEDUP_REMOVED lines=10> */
.L_x_3450:
[----:B------:R-:W-:Y:S05]  /*25850*/  BRA `(.L_x_3451) ;  /* 0x0000000000207947 */ /* 0x000fea0003800000 */
.L_x_3449:
        /* <DEDUP_REMOVED lines=8> */
.L_x_3451:
        /* <DEDUP_REMOVED lines=10> */
.L_x_3453:
[----:B------:R-:W-:Y:S05]  /*25980*/  BRA `(.L_x_3454) ;  /* 0x0000000000207947 */ /* 0x000fea0003800000 */
.L_x_3452:
        /* <DEDUP_REMOVED lines=8> */
.L_x_3454:
        /* <DEDUP_REMOVED lines=10> */
.L_x_3456:
[----:B------:R-:W-:Y:S05]  /*25ab0*/  BRA `(.L_x_3457) ;  /* 0x0000000000207947 */ /* 0x000fea0003800000 */
.L_x_3455:
        /* <DEDUP_REMOVED lines=8> */
.L_x_3457:
        /* <DEDUP_REMOVED lines=10> */
.L_x_3459:
[----:B------:R-:W-:Y:S05]  /*25be0*/  BRA `(.L_x_3460) ;  /* 0x0000000000207947 */ /* 0x000fea0003800000 */
.L_x_3458:
        /* <DEDUP_REMOVED lines=8> */
.L_x_3460:
        /* <DEDUP_REMOVED lines=10> */
.L_x_3462:
[----:B------:R-:W-:Y:S05]  /*25d10*/  BRA `(.L_x_3463) ;  /* 0x0000000000207947 */ /* 0x000fea0003800000 */
.L_x_3461:
        /* <DEDUP_REMOVED lines=8> */
.L_x_3463:
        /* <DEDUP_REMOVED lines=10> */
.L_x_3465:
[----:B------:R-:W-:Y:S05]  /*25e40*/  BRA `(.L_x_3466) ;  /* 0x0000000000207947 */ /* 0x000fea0003800000 */
.L_x_3464:
        /* <DEDUP_REMOVED lines=8> */
.L_x_3466:
        /* <DEDUP_REMOVED lines=10> */
.L_x_3468:
[----:B------:R-:W-:Y:S05]  /*25f70*/  BRA `(.L_x_3469) ;  /* 0x0000000000207947 */ /* 0x000fea0003800000 */
.L_x_3467:
        /* <DEDUP_REMOVED lines=8> */
.L_x_3469:
        /* <DEDUP_REMOVED lines=10> */
.L_x_3471:
[----:B------:R-:W-:Y:S05]  /*260a0*/  BRA `(.L_x_3472) ;  /* 0x0000000000207947 */ /* 0x000fea0003800000 */
.L_x_3470:
        /* <DEDUP_REMOVED lines=8> */
.L_x_3472:
        /* <DEDUP_REMOVED lines=10> */
.L_x_3474:
[----:B------:R-:W-:Y:S05]  /*261d0*/  BRA `(.L_x_3475) ;  /* 0x0000000000207947 */ /* 0x000fea0003800000 */
.L_x_3473:
        /* <DEDUP_REMOVED lines=8> */
.L_x_3475:
        /* <DEDUP_REMOVED lines=10> */
.L_x_3477:
[----:B------:R-:W-:Y:S05]  /*26300*/  BRA `(.L_x_3478) ;  /* 0x0000000000207947 */ /* 0x000fea0003800000 */
.L_x_3476:
        /* <DEDUP_REMOVED lines=8> */
.L_x_3478:
        /* <DEDUP_REMOVED lines=10> */
.L_x_3480:
[----:B------:R-:W-:Y:S05]  /*26430*/  BRA `(.L_x_3481) ;  /* 0x0000000000207947 */ /* 0x000fea0003800000 */
.L_x_3479:
        /* <DEDUP_REMOVED lines=8> */
.L_x_3481:
        /* <DEDUP_REMOVED lines=10> */
.L_x_3483:
[----:B------:R-:W-:Y:S05]  /*26560*/  BRA `(.L_x_3484) ;  /* 0x0000000000207947 */ /* 0x000fea0003800000 */
.L_x_3482:
        /* <DEDUP_REMOVED lines=8> */
.L_x_3484:
        /* <DEDUP_REMOVED lines=14> */
.L_x_3485:
        /* <DEDUP_REMOVED lines=13> */
.L_x_3487:
[----:B------:R-:W-:Y:S05]  /*267a0*/  BRA `(.L_x_3488) ;  /* 0x0000000000207947 */ /* 0x000fea0003800000 */
.L_x_3486:
        /* <DEDUP_REMOVED lines=8> */
.L_x_3488:
        /* <DEDUP_REMOVED lines=14> */
.L_x_3489:
        /* <DEDUP_REMOVED lines=10> */
.L_x_3491:
[----:B------:R-:W-:Y:S05]  /*269b0*/  BRA `(.L_x_3492) ;  /* 0x0000000000207947 */ /* 0x000fea0003800000 */
.L_x_3490:
        /* <DEDUP_REMOVED lines=8> */
.L_x_3492:
        /* <DEDUP_REMOVED lines=10> */
.L_x_3494:
[----:B------:R-:W-:Y:S05]  /*26ae0*/  BRA `(.L_x_3495) ;  /* 0x0000000000207947 */ /* 0x000fea0003800000 */
.L_x_3493:
        /* <DEDUP_REMOVED lines=8> */
.L_x_3495:
        /* <DEDUP_REMOVED lines=10> */
.L_x_3497:
[----:B------:R-:W-:Y:S05]  /*26c10*/  BRA `(.L_x_3498) ;  /* 0x0000000000207947 */ /* 0x000fea0003800000 */
.L_x_3496:
        /* <DEDUP_REMOVED lines=8> */
.L_x_3498:
        /* <DEDUP_REMOVED lines=10> */
.L_x_3500:
[----:B------:R-:W-:Y:S05]  /*26d40*/  BRA `(.L_x_3501) ;  /* 0x0000000000207947 */ /* 0x000fea0003800000 */
.L_x_3499:
        /* <DEDUP_REMOVED lines=8> */
.L_x_3501:
        /* <DEDUP_REMOVED lines=10> */
.L_x_3503:
[----:B------:R-:W-:Y:S05]  /*26e70*/  BRA `(.L_x_3504) ;  /* 0x0000000000207947 */ /* 0x000fea0003800000 */
.L_x_3502:
        /* <DEDUP_REMOVED lines=8> */
.L_x_3504:
        /* <DEDUP_REMOVED lines=10> */
.L_x_3506:
[----:B------:R-:W-:Y:S05]  /*26fa0*/  BRA `(.L_x_3507) ;  /* 0x0000000000207947 */ /* 0x000fea0003800000 */
.L_x_3505:
        /* <DEDUP_REMOVED lines=8> */
.L_x_3507:
        /* <DEDUP_REMOVED lines=10> */
.L_x_3509:
[----:B------:R-:W-:Y:S05]  /*270d0*/  BRA `(.L_x_3510) ;  /* 0x0000000000207947 */ /* 0x000fea0003800000 */
.L_x_3508:
        /* <DEDUP_REMOVED lines=8> */
.L_x_3510:
        /* <DEDUP_REMOVED lines=10> */
.L_x_3512:
[----:B------:R-:W-:Y:S05]  /*27200*/  BRA `(.L_x_3513) ;  /* 0x0000000000207947 */ /* 0x000fea0003800000 */
.L_x_3511:
        /* <DEDUP_REMOVED lines=8> */
.L_x_3513:
        /* <DEDUP_REMOVED lines=10> */
.L_x_3515:
[----:B------:R-:W-:Y:S05]  /*27330*/  BRA `(.L_x_3516) ;  /* 0x0000000000207947 */ /* 0x000fea0003800000 */
.L_x_3514:
        /* <DEDUP_REMOVED lines=8> */
.L_x_3516:
        /* <DEDUP_REMOVED lines=10> */
.L_x_3518:
[----:B------:R-:W-:Y:S05]  /*27460*/  BRA `(.L_x_3519) ;  /* 0x0000000000207947 */ /* 0x000fea0003800000 */
.L_x_3517:
        /* <DEDUP_REMOVED lines=8> */
.L_x_3519:
        /* <DEDUP_REMOVED lines=10> */
.L_x_3521:
[----:B------:R-:W-:Y:S05]  /*27590*/  BRA `(.L_x_3522) ;  /* 0x0000000000207947 */ /* 0x000fea0003800000 */
.L_x_3520:
        /* <DEDUP_REMOVED lines=8> */
.L_x_3522:
        /* <DEDUP_REMOVED lines=10> */
.L_x_3524:
[----:B------:R-:W-:Y:S05]  /*276c0*/  BRA `(.L_x_3525) ;  /* 0x0000000000207947 */ /* 0x000fea0003800000 */
.L_x_3523:
        /* <DEDUP_REMOVED lines=8> */
.L_x_3525:
        /* <DEDUP_REMOVED lines=10> */
.L_x_3527:
[----:B------:R-:W-:Y:S05]  /*277f0*/  BRA `(.L_x_3528) ;  /* 0x0000000000207947 */ /* 0x000fea0003800000 */
.L_x_3526:
        /* <DEDUP_REMOVED lines=8> */
.L_x_3528:
        /* <DEDUP_REMOVED lines=10> */
.L_x_3530:
[----:B------:R-:W-:Y:S05]  /*27920*/  BRA `(.L_x_3531) ;  /* 0x0000000000207947 */ /* 0x000fea0003800000 */
.L_x_3529:
        /* <DEDUP_REMOVED lines=8> */
.L_x_3531:
        /* <DEDUP_REMOVED lines=10> */
.L_x_3533:
[----:B------:R-:W-:Y:S05]  /*27a50*/  BRA `(.L_x_3534) ;  /* 0x0000000000207947 */ /* 0x000fea0003800000 */
.L_x_3532:
        /* <DEDUP_REMOVED lines=8> */
.L_x_3534:
        /* <DEDUP_REMOVED lines=10> */
.L_x_3536:
[----:B------:R-:W-:Y:S05]  /*27b80*/  BRA `(.L_x_3537) ;  /* 0x0000000000207947 */ /* 0x000fea0003800000 */
.L_x_3535:
        /* <DEDUP_REMOVED lines=8> */
.L_x_3537:
        /* <DEDUP_REMOVED lines=10> */
.L_x_3539:
[----:B------:R-:W-:Y:S05]  /*27cb0*/  BRA `(.L_x_3540) ;  /* 0x0000000000207947 */ /* 0x000fea0003800000 */
.L_x_3538:
        /* <DEDUP_REMOVED lines=8> */
.L_x_3540:
        /* <DEDUP_REMOVED lines=10> */
.L_x_3542:
[----:B------:R-:W-:Y:S05]  /*27de0*/  BRA `(.L_x_3543) ;  /* 0x0000000000207947 */ /* 0x000fea0003800000 */
.L_x_3541:
        /* <DEDUP_REMOVED lines=8> */
.L_x_3543:
        /* <DEDUP_REMOVED lines=10> */
.L_x_3545:
[----:B------:R-:W-:Y:S05]  /*27f10*/  BRA `(.L_x_3546) ;  /* 0x0000000000207947 */ /* 0x000fea0003800000 */
.L_x_3544:
        /* <DEDUP_REMOVED lines=8> */
.L_x_3546:
        /* <DEDUP_REMOVED lines=10> */
.L_x_3548:
[----:B------:R-:W-:Y:S05]  /*28040*/  BRA `(.L_x_3549) ;  /* 0x0000000000207947 */ /* 0x000fea0003800000 */
.L_x_3547:
        /* <DEDUP_REMOVED lines=8> */
.L_x_3549:
        /* <DEDUP_REMOVED lines=10> */
.L_x_3551:
[----:B------:R-:W-:Y:S05]  /*28170*/  BRA `(.L_x_3552) ;  /* 0x0000000000207947 */ /* 0x000fea0003800000 */
.L_x_3550:
        /* <DEDUP_REMOVED lines=8> */
.L_x_3552:
        /* <DEDUP_REMOVED lines=14> */
.L_x_3553:
        /* <DEDUP_REMOVED lines=10> */
.L_x_3555:
[----:B------:R-:W-:Y:S05]  /*28380*/  BRA `(.L_x_3556) ;  /* 0x0000000000207947 */ /* 0x000fea0003800000 */
.L_x_3554:
        /* <DEDUP_REMOVED lines=8> */
.L_x_3556:
        /* <DEDUP_REMOVED lines=10> */
.L_x_3558:
[----:B------:R-:W-:Y:S05]  /*284b0*/  BRA `(.L_x_3559) ;  /* 0x0000000000207947 */ /* 0x000fea0003800000 */
.L_x_3557:
        /* <DEDUP_REMOVED lines=8> */
.L_x_3559:
        /* <DEDUP_REMOVED lines=10> */
.L_x_3561:
[----:B------:R-:W-:Y:S05]  /*285e0*/  BRA `(.L_x_3562) ;  /* 0x0000000000207947 */ /* 0x000fea0003800000 */
.L_x_3560:
        /* <DEDUP_REMOVED lines=8> */
.L_x_3562:
        /* <DEDUP_REMOVED lines=10> */
.L_x_3564:
[----:B------:R-:W-:Y:S05]  /*28710*/  BRA `(.L_x_3565) ;  /* 0x0000000000207947 */ /* 0x000fea0003800000 */
.L_x_3563:
        /* <DEDUP_REMOVED lines=8> */
.L_x_3565:
        /* <DEDUP_REMOVED lines=10> */
.L_x_3567:
[----:B------:R-:W-:Y:S05]  /*28840*/  BRA `(.L_x_3568) ;  /* 0x0000000000207947 */ /* 0x000fea0003800000 */
.L_x_3566:
        /* <DEDUP_REMOVED lines=8> */
.L_x_3568:
        /* <DEDUP_REMOVED lines=10> */
.L_x_3570:
[----:B------:R-:W-:Y:S05]  /*28970*/  BRA `(.L_x_3571) ;  /* 0x0000000000207947 */ /* 0x000fea0003800000 */
.L_x_3569:
        /* <DEDUP_REMOVED lines=8> */
.L_x_3571:
        /* <DEDUP_REMOVED lines=10> */
.L_x_3573:
[----:B------:R-:W-:Y:S05]  /*28aa0*/  BRA `(.L_x_3574) ;  /* 0x0000000000207947 */ /* 0x000fea0003800000 */
.L_x_3572:
        /* <DEDUP_REMOVED lines=8> */
.L_x_3574:
        /* <DEDUP_REMOVED lines=10> */
.L_x_3576:
[----:B------:R-:W-:Y:S05]  /*28bd0*/  BRA `(.L_x_3577) ;  /* 0x0000000000207947 */ /* 0x000fea0003800000 */
.L_x_3575:
        /* <DEDUP_REMOVED lines=8> */
.L_x_3577:
        /* <DEDUP_REMOVED lines=10> */
.L_x_3579:
[----:B------:R-:W-:Y:S05]  /*28d00*/  BRA `(.L_x_3580) ;  /* 0x0000000000207947 */ /* 0x000fea0003800000 */
.L_x_3578:
        /* <DEDUP_REMOVED lines=8> */
.L_x_3580:
        /* <DEDUP_REMOVED lines=10> */
.L_x_3582:
[----:B------:R-:W-:Y:S05]  /*28e30*/  BRA `(.L_x_3583) ;  /* 0x0000000000207947 */ /* 0x000fea0003800000 */
.L_x_3581:
        /* <DEDUP_REMOVED lines=8> */
.L_x_3583:
        /* <DEDUP_REMOVED lines=10> */
.L_x_3585:
[----:B------:R-:W-:Y:S05]  /*28f60*/  BRA `(.L_x_3586) ;  /* 0x0000000000207947 */ /* 0x000fea0003800000 */
.L_x_3584:
        /* <DEDUP_REMOVED lines=8> */
.L_x_3586:
        /* <DEDUP_REMOVED lines=10> */
.L_x_3588:
[----:B------:R-:W-:Y:S05]  /*29090*/  BRA `(.L_x_3589) ;  /* 0x0000000000207947 */ /* 0x000fea0003800000 */
.L_x_3587:
        /* <DEDUP_REMOVED lines=8> */
.L_x_3589:
        /* <DEDUP_REMOVED lines=10> */
.L_x_3591:
[----:B------:R-:W-:Y:S05]  /*291c0*/  BRA `(.L_x_3592) ;  /* 0x0000000000207947 */ /* 0x000fea0003800000 */
.L_x_3590:
        /* <DEDUP_REMOVED lines=8> */
.L_x_3592:
        /* <DEDUP_REMOVED lines=10> */
.L_x_3594:
[----:B------:R-:W-:Y:S05]  /*292f0*/  BRA `(.L_x_3595) ;  /* 0x0000000000207947 */ /* 0x000fea0003800000 */
.L_x_3593:
        /* <DEDUP_REMOVED lines=8> */
.L_x_3595:
        /* <DEDUP_REMOVED lines=10> */
.L_x_3597:
[----:B------:R-:W-:Y:S05]  /*29420*/  BRA `(.L_x_3598) ;  /* 0x0000000000207947 */ /* 0x000fea0003800000 */
.L_x_3596:
        /* <DEDUP_REMOVED lines=8> */
.L_x_3598:
        /* <DEDUP_REMOVED lines=10> */
.L_x_3600:
[----:B------:R-:W-:Y:S05]  /*29550*/  BRA `(.L_x_3601) ;  /* 0x0000000000207947 */ /* 0x000fea0003800000 */
.L_x_3599:
        /* <DEDUP_REMOVED lines=8> */
.L_x_3601:
        /* <DEDUP_REMOVED lines=10> */
.L_x_3603:
[----:B------:R-:W-:Y:S05]  /*29680*/  BRA `(.L_x_3604) ;  /* 0x0000000000207947 */ /* 0x000fea0003800000 */
.L_x_3602:
        /* <DEDUP_REMOVED lines=8> */
.L_x_3604:
        /* <DEDUP_REMOVED lines=10> */
.L_x_3606:
[----:B------:R-:W-:Y:S05]  /*297b0*/  BRA `(.L_x_3607) ;  /* 0x0000000000207947 */ /* 0x000fea0003800000 */
.L_x_3605:
        /* <DEDUP_REMOVED lines=8> */
.L_x_3607:
        /* <DEDUP_REMOVED lines=10> */
.L_x_3609:
[----:B------:R-:W-:Y:S05]  /*298e0*/  BRA `(.L_x_3610) ;  /* 0x0000000000207947 */ /* 0x000fea0003800000 */
.L_x_3608:
        /* <DEDUP_REMOVED lines=8> */
.L_x_3610:
        /* <DEDUP_REMOVED lines=10> */
.L_x_3612:
[----:B------:R-:W-:Y:S05]  /*29a10*/  BRA `(.L_x_3613) ;  /* 0x0000000000207947 */ /* 0x000fea0003800000 */
.L_x_3611:
        /* <DEDUP_REMOVED lines=8> */
.L_x_3613:
        /* <DEDUP_REMOVED lines=14> */
.L_x_3614:
        /* <DEDUP_REMOVED lines=12> */
.L_x_3616:
[----:B------:R-:W-:Y:S05]  /*29c40*/  BRA `(.L_x_3617) ;  /* 0x0000000000207947 */ /* 0x000fea0003800000 */
.L_x_3615:
        /* <DEDUP_REMOVED lines=8> */
.L_x_3617:
        /* <DEDUP_REMOVED lines=12> */
.L_x_3618:
        /* <DEDUP_REMOVED lines=16> */
.L_x_3619:
        /* <DEDUP_REMOVED lines=10> */
.L_x_3620:
[----:B------:R-:W-:Y:S05]  /*29f30*/  EXIT ;  /* 0x000000000000794d */ /* 0x000fea0003800000 */
.L_x_3621:
        /* <DEDUP_REMOVED lines=12> */
.L_x_3623:


//--------------------- .nv.global.init           --------------------------
	.section	.nv.global.init,"aw",@progbits
.nv.global.init:
	.type		$str$2,@object
	.size		$str$2,($str - $str$2)
$str$2:
        /*0000*/ 	.byte	0x31, 0x00
	.type		$str,@object
	.size		$str,($str$3 - $str)
$str:
        /*0002*/ 	.byte	0x7c, 0x00
	.type		$str$3,@object
	.size		$str$3,($str$5 - $str$3)
$str$3:
        /*0004*/ 	.byte	0x30, 0x00
	.type		$str$5,@object
	.size		$str$5,($str$4 - $str$5)
$str$5:
        /*0006*/ 	.byte	0x28, 0x25, 0x64, 0x29, 0x20, 0x00
	.type		$str$4,@object
	.size		$str$4,($str$8 - $str$4)
$str$4:
        /*000c*/ 	.byte	0x28, 0x25, 0x35, 0x64, 0x29, 0x20, 0x00
	.type		$str$8,@object
	.size		$str$8,($str$7 - $str$8)
$str$8:
        /*0013*/ 	.byte	0x61, 0x72, 0x72, 0x69, 0x76, 0x65, 0x28, 0x25, 0x64, 0x29, 0x0a, 0x00
	.type		$str$7,@object
	.size		$str$7,($str$9 - $str$7)
$str$7:
        /*001f*/ 	.byte	0x69, 0x6e, 0x69, 0x74, 0x28, 0x63, 0x6f, 0x75, 0x6e, 0x74, 0x3d, 0x25, 0x64, 0x29, 0x0a, 0x00
	.type		$str$9,@object
	.size		$str$9,($str$1 - $str$9)
$str$9:
        /*002f*/ 	.byte	0x65, 0x78, 0x70, 0x65, 0x63, 0x74, 0x5f, 0x74, 0x78, 0x28, 0x62, 0x79, 0x74, 0x65, 0x73, 0x3d
        /*003f*/ 	.byte	0x25, 0x64, 0x29, 0x0a, 0x00
	.type		$str$1,@object
	.size		$str$1,($str$10 - $str$1)
$str$1:
        /*0044*/ 	.byte	0x7c, 0x20, 0x74, 0x65, 0x73, 0x74, 0x28, 0x30, 0x29, 0x20, 0x3d, 0x20, 0x25, 0x64, 0x2c, 0x20
        /*0054*/ 	.byte	0x74, 0x65, 0x73, 0x74, 0x28, 0x31, 0x29, 0x20, 0x3d, 0x20, 0x25, 0x64, 0x20, 0x7c, 0x20, 0x00
	.type		$str$10,@object
	.size		$str$10,($str$6 - $str$10)
$str$10:
        /*0064*/ 	.byte	0x61, 0x73, 0x79, 0x6e, 0x63, 0x5f, 0x63, 0x6f, 0x6d, 0x70, 0x6c, 0x65, 0x74, 0x65, 0x28, 0x63
        /*0074*/ 	.byte	0x6f, 0x75, 0x6e, 0x74, 0x3d, 0x25, 0x64, 0x29, 0x20, 0x2a, 0x28, 0x73, 0x69, 0x6d, 0x75, 0x6c
        /*0084*/ 	.byte	0x61, 0x74, 0x65, 0x20, 0x77, 0x69, 0x74, 0x68, 0x20, 0x73, 0x79, 0x6e, 0x63, 0x68, 0x72, 0x6f
        /*0094*/ 	.byte	0x6e, 0x6f, 0x75, 0x73, 0x29, 0x0a, 0x00
	.type		$str$6,@object
	.size		$str$6,(.L_6 - $str$6)
$str$6:
        /*009b*/ 	.byte	0x7c, 0x20, 0x70, 0x20, 0x20, 0x20, 0x20, 0x20, 0x20, 0x20, 0x20, 0x41, 0x72, 0x72, 0x69, 0x76
        /*00ab*/ 	.byte	0x65, 0x20, 0x43, 0x6f, 0x75, 0x6e, 0x74, 0x20, 0x20, 0x20, 0x20, 0x20, 0x20, 0x20, 0x20, 0x20
        /*00bb*/ 	.byte	0x4c, 0x20, 0x20, 0x20, 0x20, 0x20, 0x54, 0x72, 0x61, 0x6e, 0x73, 0x61, 0x63, 0x74, 0x69, 0x6f
        /*00cb*/ 	.byte	0x6e, 0x20, 0x43, 0x6f, 0x75, 0x6e, 0x74, 0x20, 0x20, 0x20, 0x20, 0x20, 0x20, 0x20, 0x45, 0x78
        /*00db*/ 	.byte	0x70, 0x65, 0x63, 0x74, 0x65, 0x64, 0x20, 0x41, 0x72, 0x72, 0x69, 0x76, 0x65, 0x20, 0x43, 0x6f
        /*00eb*/ 	.byte	0x75, 0x6e, 0x74, 0x20, 0x20, 0x20, 0x20, 0x58, 0x20, 0x20, 0x20, 0x7c, 0x20, 0x20, 0x20, 0x54
        /*00fb*/ 	.byte	0x45, 0x53, 0x54, 0x28, 0x30, 0x29, 0x20, 0x20, 0x20, 0x20, 0x54, 0x45, 0x53, 0x54, 0x28, 0x31
        /*010b*/ 	.byte	0x29, 0x20, 0x20, 0x20, 0x20, 0x20, 0x7c, 0x0a, 0x00
.L_6:


//--------------------- .nv.shared._Z19mbarrier_test_case2v --------------------------
	.section	.nv.shared._Z19mbarrier_test_case2v,"aw",@nobits
	.sectionflags	@""
	.align	8
.nv.shared._Z19mbarrier_test_case2v:
	.zero		1032


//--------------------- .nv.shared.reserved.0     --------------------------
	.section	.nv.shared.reserved.0,"aw",@nobits
	.weak		__nv_reservedSMEM_offset_0_alias
	.size		__nv_reservedSMEM_offset_0_alias, 0, 64
	.other		__nv_reservedSMEM_offset_0_alias,@"STO_CUDA_RESERVED_SHARED STV_DEFAULT"
__nv_reservedSMEM_offset_0_alias:
	.zero		0
	.zero		64


//--------------------- .nv.shared._Z19mbarrier_test_case1v --------------------------
	.section	.nv.shared._Z19mbarrier_test_case1v,"aw",@nobits
	.sectionflags	@""
	.align	8
.nv.shared._Z19mbarrier_test_case1v:
	.zero		1032


//--------------------- .nv.constant0._Z19mbarrier_test_case2v --------------------------
	.section	.nv.constant0._Z19mbarrier_test_case2v,"a",@progbits
	.sectionflags	@""
	.align	4
.nv.constant0._Z19mbarrier_test_case2v:
	.zero		896


//--------------------- .nv.constant0._Z19mbarrier_test_case1v --------------------------
	.section	.nv.constant0._Z19mbarrier_test_case1v,"a",@progbits
	.sectionflags	@""
	.align	4
.nv.constant0._Z19mbarrier_test_case1v:
	.zero		896


//--------------------- SYMBOLS --------------------------

	.type		.nv.reservedSmem.offset0,@object
	.size		.nv.reservedSmem.offset0,0x4
	.type		.nv.reservedSmem.cap,@object
	.size		.nv.reservedSmem.cap,0x4
	.type		vprintf,@function
